//
// Generated by NVIDIA NVVM Compiler
//
// Compiler Build ID: CL-36424714
// Cuda compilation tools, release 13.0, V13.0.88
// Based on NVVM 20.0.0
//

.version 9.0
.target sm_100
.address_size 64

	// .globl	_ZN6thrust24THRUST_300001_SM_1000_NS8cuda_cub4core6detail13_kernel_agentINS1_8__reduce11ReduceAgentINS0_12zip_iteratorIN4cuda3std3__45tupleIJNS0_6detail15normal_iteratorINS0_10device_ptrIfEEEENS0_17counting_iteratorIlNS0_11use_defaultESI_SI_EEEEEEEPNSB_IJflEEESM_iNS1_9__extrema9arg_max_fIflNSA_4lessIfEEEEEEJSL_SN_iSS_EEEvDpT0_
.global .align 1 .b8 _ZN34_INTERNAL_8d958802_4_k_cu_22a387904cuda3std3__45__cpo5beginE[1];
.global .align 1 .b8 _ZN34_INTERNAL_8d958802_4_k_cu_22a387904cuda3std3__45__cpo3endE[1];
.global .align 1 .b8 _ZN34_INTERNAL_8d958802_4_k_cu_22a387904cuda3std3__45__cpo6cbeginE[1];
.global .align 1 .b8 _ZN34_INTERNAL_8d958802_4_k_cu_22a387904cuda3std3__45__cpo4cendE[1];
.global .align 1 .b8 _ZN34_INTERNAL_8d958802_4_k_cu_22a387904cuda3std3__45__cpo6rbeginE[1];
.global .align 1 .b8 _ZN34_INTERNAL_8d958802_4_k_cu_22a387904cuda3std3__45__cpo4rendE[1];
.global .align 1 .b8 _ZN34_INTERNAL_8d958802_4_k_cu_22a387904cuda3std3__45__cpo7crbeginE[1];
.global .align 1 .b8 _ZN34_INTERNAL_8d958802_4_k_cu_22a387904cuda3std3__45__cpo5crendE[1];
.global .align 1 .b8 _ZN34_INTERNAL_8d958802_4_k_cu_22a387904cuda3std3__436_GLOBAL__N__8d958802_4_k_cu_22a387906ignoreE[1];
.global .align 1 .b8 _ZN34_INTERNAL_8d958802_4_k_cu_22a387904cuda3std3__419piecewise_constructE[1];
.global .align 1 .b8 _ZN34_INTERNAL_8d958802_4_k_cu_22a387904cuda3std3__48in_placeE[1];
.global .align 1 .b8 _ZN34_INTERNAL_8d958802_4_k_cu_22a387904cuda3std3__420unreachable_sentinelE[1];
.global .align 1 .b8 _ZN34_INTERNAL_8d958802_4_k_cu_22a387904cuda3std3__47nulloptE[1];
.global .align 1 .b8 _ZN34_INTERNAL_8d958802_4_k_cu_22a387904cuda3std3__48unexpectE[1];
.global .align 1 .b8 _ZN34_INTERNAL_8d958802_4_k_cu_22a387904cuda3std6ranges3__45__cpo4swapE[1];
.global .align 1 .b8 _ZN34_INTERNAL_8d958802_4_k_cu_22a387904cuda3std6ranges3__45__cpo9iter_moveE[1];
.global .align 1 .b8 _ZN34_INTERNAL_8d958802_4_k_cu_22a387904cuda3std6ranges3__45__cpo5beginE[1];
.global .align 1 .b8 _ZN34_INTERNAL_8d958802_4_k_cu_22a387904cuda3std6ranges3__45__cpo3endE[1];
.global .align 1 .b8 _ZN34_INTERNAL_8d958802_4_k_cu_22a387904cuda3std6ranges3__45__cpo6cbeginE[1];
.global .align 1 .b8 _ZN34_INTERNAL_8d958802_4_k_cu_22a387904cuda3std6ranges3__45__cpo4cendE[1];
.global .align 1 .b8 _ZN34_INTERNAL_8d958802_4_k_cu_22a387904cuda3std6ranges3__45__cpo7advanceE[1];
.global .align 1 .b8 _ZN34_INTERNAL_8d958802_4_k_cu_22a387904cuda3std6ranges3__45__cpo9iter_swapE[1];
.global .align 1 .b8 _ZN34_INTERNAL_8d958802_4_k_cu_22a387904cuda3std6ranges3__45__cpo4nextE[1];
.global .align 1 .b8 _ZN34_INTERNAL_8d958802_4_k_cu_22a387904cuda3std6ranges3__45__cpo4prevE[1];
.global .align 1 .b8 _ZN34_INTERNAL_8d958802_4_k_cu_22a387904cuda3std6ranges3__45__cpo4dataE[1];
.global .align 1 .b8 _ZN34_INTERNAL_8d958802_4_k_cu_22a387904cuda3std6ranges3__45__cpo5cdataE[1];
.global .align 1 .b8 _ZN34_INTERNAL_8d958802_4_k_cu_22a387904cuda3std6ranges3__45__cpo4sizeE[1];
.global .align 1 .b8 _ZN34_INTERNAL_8d958802_4_k_cu_22a387904cuda3std6ranges3__45__cpo5ssizeE[1];
.global .align 1 .b8 _ZN34_INTERNAL_8d958802_4_k_cu_22a387904cuda3std6ranges3__45__cpo8distanceE[1];
.global .align 1 .b8 _ZN34_INTERNAL_8d958802_4_k_cu_22a387906thrust24THRUST_300001_SM_1000_NS8cuda_cub3parE[1];
.global .align 1 .b8 _ZN34_INTERNAL_8d958802_4_k_cu_22a387906thrust24THRUST_300001_SM_1000_NS8cuda_cub10par_nosyncE[1];
.global .align 1 .b8 _ZN34_INTERNAL_8d958802_4_k_cu_22a387906thrust24THRUST_300001_SM_1000_NS6system6detail10sequential3seqE[1];
.global .align 1 .b8 _ZN34_INTERNAL_8d958802_4_k_cu_22a387906thrust24THRUST_300001_SM_1000_NS6system3cpp3parE[1];
.global .align 1 .b8 _ZN34_INTERNAL_8d958802_4_k_cu_22a387906thrust24THRUST_300001_SM_1000_NS12placeholders2_1E[1];
.global .align 1 .b8 _ZN34_INTERNAL_8d958802_4_k_cu_22a387906thrust24THRUST_300001_SM_1000_NS12placeholders2_2E[1];
.global .align 1 .b8 _ZN34_INTERNAL_8d958802_4_k_cu_22a387906thrust24THRUST_300001_SM_1000_NS12placeholders2_3E[1];
.global .align 1 .b8 _ZN34_INTERNAL_8d958802_4_k_cu_22a387906thrust24THRUST_300001_SM_1000_NS12placeholders2_4E[1];
.global .align 1 .b8 _ZN34_INTERNAL_8d958802_4_k_cu_22a387906thrust24THRUST_300001_SM_1000_NS12placeholders2_5E[1];
.global .align 1 .b8 _ZN34_INTERNAL_8d958802_4_k_cu_22a387906thrust24THRUST_300001_SM_1000_NS12placeholders2_6E[1];
.global .align 1 .b8 _ZN34_INTERNAL_8d958802_4_k_cu_22a387906thrust24THRUST_300001_SM_1000_NS12placeholders2_7E[1];
.global .align 1 .b8 _ZN34_INTERNAL_8d958802_4_k_cu_22a387906thrust24THRUST_300001_SM_1000_NS12placeholders2_8E[1];
.global .align 1 .b8 _ZN34_INTERNAL_8d958802_4_k_cu_22a387906thrust24THRUST_300001_SM_1000_NS12placeholders2_9E[1];
.global .align 1 .b8 _ZN34_INTERNAL_8d958802_4_k_cu_22a387906thrust24THRUST_300001_SM_1000_NS12placeholders3_10E[1];
.global .align 1 .b8 _ZN34_INTERNAL_8d958802_4_k_cu_22a387906thrust24THRUST_300001_SM_1000_NS3seqE[1];
.global .align 1 .b8 _ZN34_INTERNAL_8d958802_4_k_cu_22a387906thrust24THRUST_300001_SM_1000_NS6deviceE[1];
.extern .shared .align 16 .b8 _ZN6thrust24THRUST_300001_SM_1000_NS8cuda_cub4core6detail5shmemE[];

.visible .entry _ZN6thrust24THRUST_300001_SM_1000_NS8cuda_cub4core6detail13_kernel_agentINS1_8__reduce11ReduceAgentINS0_12zip_iteratorIN4cuda3std3__45tupleIJNS0_6detail15normal_iteratorINS0_10device_ptrIfEEEENS0_17counting_iteratorIlNS0_11use_defaultESI_SI_EEEEEEEPNSB_IJflEEESM_iNS1_9__extrema9arg_max_fIflNSA_4lessIfEEEEEEJSL_SN_iSS_EEEvDpT0_(
	.param .align 8 .b8 _ZN6thrust24THRUST_300001_SM_1000_NS8cuda_cub4core6detail13_kernel_agentINS1_8__reduce11ReduceAgentINS0_12zip_iteratorIN4cuda3std3__45tupleIJNS0_6detail15normal_iteratorINS0_10device_ptrIfEEEENS0_17counting_iteratorIlNS0_11use_defaultESI_SI_EEEEEEEPNSB_IJflEEESM_iNS1_9__extrema9arg_max_fIflNSA_4lessIfEEEEEEJSL_SN_iSS_EEEvDpT0__param_0[16],
	.param .u64 .ptr .align 1 _ZN6thrust24THRUST_300001_SM_1000_NS8cuda_cub4core6detail13_kernel_agentINS1_8__reduce11ReduceAgentINS0_12zip_iteratorIN4cuda3std3__45tupleIJNS0_6detail15normal_iteratorINS0_10device_ptrIfEEEENS0_17counting_iteratorIlNS0_11use_defaultESI_SI_EEEEEEEPNSB_IJflEEESM_iNS1_9__extrema9arg_max_fIflNSA_4lessIfEEEEEEJSL_SN_iSS_EEEvDpT0__param_1,
	.param .u32 _ZN6thrust24THRUST_300001_SM_1000_NS8cuda_cub4core6detail13_kernel_agentINS1_8__reduce11ReduceAgentINS0_12zip_iteratorIN4cuda3std3__45tupleIJNS0_6detail15normal_iteratorINS0_10device_ptrIfEEEENS0_17counting_iteratorIlNS0_11use_defaultESI_SI_EEEEEEEPNSB_IJflEEESM_iNS1_9__extrema9arg_max_fIflNSA_4lessIfEEEEEEJSL_SN_iSS_EEEvDpT0__param_2,
	.param .align 1 .b8 _ZN6thrust24THRUST_300001_SM_1000_NS8cuda_cub4core6detail13_kernel_agentINS1_8__reduce11ReduceAgentINS0_12zip_iteratorIN4cuda3std3__45tupleIJNS0_6detail15normal_iteratorINS0_10device_ptrIfEEEENS0_17counting_iteratorIlNS0_11use_defaultESI_SI_EEEEEEEPNSB_IJflEEESM_iNS1_9__extrema9arg_max_fIflNSA_4lessIfEEEEEEJSL_SN_iSS_EEEvDpT0__param_3[1]
)
.maxntid 256
{
	.reg .pred 	%p<213>;
	.reg .b32 	%r<400>;
	.reg .b32 	%f<242>;
	.reg .b64 	%rd<305>;

	ld.param.u64 	%rd195, [_ZN6thrust24THRUST_300001_SM_1000_NS8cuda_cub4core6detail13_kernel_agentINS1_8__reduce11ReduceAgentINS0_12zip_iteratorIN4cuda3std3__45tupleIJNS0_6detail15normal_iteratorINS0_10device_ptrIfEEEENS0_17counting_iteratorIlNS0_11use_defaultESI_SI_EEEEEEEPNSB_IJflEEESM_iNS1_9__extrema9arg_max_fIflNSA_4lessIfEEEEEEJSL_SN_iSS_EEEvDpT0__param_0+8];
	ld.param.u64 	%rd194, [_ZN6thrust24THRUST_300001_SM_1000_NS8cuda_cub4core6detail13_kernel_agentINS1_8__reduce11ReduceAgentINS0_12zip_iteratorIN4cuda3std3__45tupleIJNS0_6detail15normal_iteratorINS0_10device_ptrIfEEEENS0_17counting_iteratorIlNS0_11use_defaultESI_SI_EEEEEEEPNSB_IJflEEESM_iNS1_9__extrema9arg_max_fIflNSA_4lessIfEEEEEEJSL_SN_iSS_EEEvDpT0__param_0];
	ld.param.u32 	%r36, [_ZN6thrust24THRUST_300001_SM_1000_NS8cuda_cub4core6detail13_kernel_agentINS1_8__reduce11ReduceAgentINS0_12zip_iteratorIN4cuda3std3__45tupleIJNS0_6detail15normal_iteratorINS0_10device_ptrIfEEEENS0_17counting_iteratorIlNS0_11use_defaultESI_SI_EEEEEEEPNSB_IJflEEESM_iNS1_9__extrema9arg_max_fIflNSA_4lessIfEEEEEEJSL_SN_iSS_EEEvDpT0__param_2];
	setp.eq.s32 	%p1, %r36, 0;
	@%p1 bra 	$L__BB0_206;
	cvta.to.global.u64 	%rd1, %rd194;
	setp.gt.s32 	%p2, %r36, 1279;
	@%p2 bra 	$L__BB0_122;
	mov.u32 	%r1, %tid.x;
	setp.ge.s32 	%p96, %r1, %r36;
	mov.f32 	%f188, 0f00000000;
	mov.b64 	%rd246, 0;
	mov.u32 	%r391, %r1;
	@%p96 bra 	$L__BB0_4;
	cvt.u64.u32 	%rd222, %r1;
	mul.wide.u32 	%rd223, %r1, 4;
	add.s64 	%rd224, %rd1, %rd223;
	add.s64 	%rd246, %rd195, %rd222;
	ld.global.f32 	%f188, [%rd224];
	add.s32 	%r391, %r1, 256;
$L__BB0_4:
	setp.ge.s32 	%p97, %r391, %r36;
	@%p97 bra 	$L__BB0_26;
	not.b32 	%r160, %r391;
	add.s32 	%r4, %r36, %r160;
	and.b32  	%r161, %r4, 768;
	setp.eq.s32 	%p98, %r161, 768;
	@%p98 bra 	$L__BB0_11;
	cvt.u64.u32 	%rd226, %r391;
	add.s64 	%rd237, %rd195, %rd226;
	mul.wide.u32 	%rd227, %r391, 4;
	add.s64 	%rd236, %rd1, %rd227;
	shr.u32 	%r162, %r4, 8;
	add.s32 	%r163, %r162, 1;
	and.b32  	%r164, %r163, 3;
	neg.s32 	%r389, %r164;
$L__BB0_7:
	.pragma "nounroll";
	mov.u64 	%rd9, %rd246;
	mov.f32 	%f3, %f188;
	ld.global.f32 	%f4, [%rd236];
	setp.lt.f32 	%p99, %f3, %f4;
	mov.u64 	%rd246, %rd237;
	mov.f32 	%f188, %f4;
	@%p99 bra 	$L__BB0_10;
	setp.lt.f32 	%p100, %f4, %f3;
	mov.u64 	%rd246, %rd9;
	mov.f32 	%f188, %f3;
	@%p100 bra 	$L__BB0_10;
	setp.lt.s64 	%p101, %rd9, %rd237;
	min.s64 	%rd246, %rd9, %rd237;
	selp.f32 	%f188, %f3, %f4, %p101;
$L__BB0_10:
	add.s32 	%r391, %r391, 256;
	add.s64 	%rd237, %rd237, 256;
	add.s64 	%rd236, %rd236, 1024;
	add.s32 	%r389, %r389, 1;
	setp.ne.s32 	%p102, %r389, 0;
	@%p102 bra 	$L__BB0_7;
$L__BB0_11:
	setp.lt.u32 	%p103, %r4, 768;
	@%p103 bra 	$L__BB0_26;
	add.s32 	%r392, %r391, 512;
$L__BB0_13:
	mov.u32 	%r12, %r392;
	add.s32 	%r165, %r12, -512;
	cvt.s64.s32 	%rd228, %r165;
	mul.wide.s32 	%rd229, %r165, 4;
	add.s64 	%rd17, %rd1, %rd229;
	add.s64 	%rd18, %rd195, %rd228;
	ld.global.f32 	%f10, [%rd17];
	setp.lt.f32 	%p104, %f188, %f10;
	mov.u64 	%rd243, %rd18;
	mov.f32 	%f185, %f10;
	@%p104 bra 	$L__BB0_16;
	setp.lt.f32 	%p105, %f10, %f188;
	mov.u64 	%rd243, %rd246;
	mov.f32 	%f185, %f188;
	@%p105 bra 	$L__BB0_16;
	setp.lt.s64 	%p106, %rd246, %rd18;
	min.s64 	%rd243, %rd246, %rd18;
	selp.f32 	%f185, %f188, %f10, %p106;
$L__BB0_16:
	add.s32 	%r166, %r12, -256;
	cvt.s64.s32 	%rd230, %r166;
	add.s64 	%rd21, %rd195, %rd230;
	ld.global.f32 	%f13, [%rd17+1024];
	setp.lt.f32 	%p107, %f185, %f13;
	mov.u64 	%rd244, %rd21;
	mov.f32 	%f186, %f13;
	@%p107 bra 	$L__BB0_19;
	setp.lt.f32 	%p108, %f13, %f185;
	mov.u64 	%rd244, %rd243;
	mov.f32 	%f186, %f185;
	@%p108 bra 	$L__BB0_19;
	setp.lt.s64 	%p109, %rd243, %rd21;
	min.s64 	%rd244, %rd243, %rd21;
	selp.f32 	%f186, %f185, %f13, %p109;
$L__BB0_19:
	cvt.s64.s32 	%rd231, %r12;
	add.s64 	%rd24, %rd195, %rd231;
	ld.global.f32 	%f16, [%rd17+2048];
	setp.lt.f32 	%p110, %f186, %f16;
	mov.u64 	%rd245, %rd24;
	mov.f32 	%f187, %f16;
	@%p110 bra 	$L__BB0_22;
	setp.lt.f32 	%p111, %f16, %f186;
	mov.u64 	%rd245, %rd244;
	mov.f32 	%f187, %f186;
	@%p111 bra 	$L__BB0_22;
	setp.lt.s64 	%p112, %rd244, %rd24;
	min.s64 	%rd245, %rd244, %rd24;
	selp.f32 	%f187, %f186, %f16, %p112;
$L__BB0_22:
	add.s32 	%r167, %r12, 256;
	cvt.s64.s32 	%rd232, %r167;
	add.s64 	%rd27, %rd195, %rd232;
	ld.global.f32 	%f19, [%rd17+3072];
	setp.lt.f32 	%p113, %f187, %f19;
	mov.u64 	%rd246, %rd27;
	mov.f32 	%f188, %f19;
	@%p113 bra 	$L__BB0_25;
	setp.lt.f32 	%p114, %f19, %f187;
	mov.u64 	%rd246, %rd245;
	mov.f32 	%f188, %f187;
	@%p114 bra 	$L__BB0_25;
	setp.lt.s64 	%p115, %rd245, %rd27;
	min.s64 	%rd246, %rd245, %rd27;
	selp.f32 	%f188, %f187, %f19, %p115;
$L__BB0_25:
	add.s32 	%r392, %r12, 1024;
	add.s32 	%r168, %r12, 512;
	setp.lt.s32 	%p116, %r168, %r36;
	@%p116 bra 	$L__BB0_13;
$L__BB0_26:
	setp.lt.s32 	%p117, %r36, 256;
	@%p117 bra 	$L__BB0_71;
	// begin inline asm
	mov.u32 %r282, %laneid;
	// end inline asm
	mov.b32 	%r284, %f188;
	mov.b32 	%r300, 1;
	mov.b32 	%r301, 31;
	mov.b32 	%r302, -1;
	// begin inline asm
	shfl.sync.down.b32 %r283, %r284, %r300, %r301, %r302;
	// end inline asm
	mov.b32 	%f23, %r283;
	// begin inline asm
	shfl.sync.down.b32 %r288, %r289, %r300, %r301, %r302;
	// end inline asm
	mov.b64 	{%r294, %r299}, %rd246;
	// begin inline asm
	shfl.sync.down.b32 %r293, %r294, %r300, %r301, %r302;
	// end inline asm
	// begin inline asm
	shfl.sync.down.b32 %r298, %r299, %r300, %r301, %r302;
	// end inline asm
	mov.b64 	%rd31, {%r293, %r298};
	setp.gt.s32 	%p169, %r282, 30;
	mov.u64 	%rd248, %rd246;
	mov.f32 	%f190, %f188;
	@%p169 bra 	$L__BB0_31;
	setp.lt.f32 	%p170, %f188, %f23;
	mov.u64 	%rd248, %rd31;
	mov.f32 	%f190, %f23;
	@%p170 bra 	$L__BB0_31;
	setp.gt.f32 	%p171, %f188, %f23;
	mov.u64 	%rd248, %rd246;
	mov.f32 	%f190, %f188;
	@%p171 bra 	$L__BB0_31;
	setp.lt.s64 	%p172, %rd246, %rd31;
	min.s64 	%rd248, %rd246, %rd31;
	selp.f32 	%f190, %f188, %f23, %p172;
$L__BB0_31:
	mov.b32 	%r304, %f190;
	mov.b32 	%r320, 2;
	mov.b32 	%r321, 31;
	mov.b32 	%r322, -1;
	// begin inline asm
	shfl.sync.down.b32 %r303, %r304, %r320, %r321, %r322;
	// end inline asm
	mov.b32 	%f26, %r303;
	// begin inline asm
	shfl.sync.down.b32 %r308, %r309, %r320, %r321, %r322;
	// end inline asm
	mov.b64 	{%r314, %r319}, %rd248;
	// begin inline asm
	shfl.sync.down.b32 %r313, %r314, %r320, %r321, %r322;
	// end inline asm
	// begin inline asm
	shfl.sync.down.b32 %r318, %r319, %r320, %r321, %r322;
	// end inline asm
	mov.b64 	%rd34, {%r313, %r318};
	setp.gt.s32 	%p173, %r282, 29;
	mov.u64 	%rd249, %rd248;
	mov.f32 	%f191, %f190;
	@%p173 bra 	$L__BB0_35;
	setp.lt.f32 	%p174, %f190, %f26;
	mov.u64 	%rd249, %rd34;
	mov.f32 	%f191, %f26;
	@%p174 bra 	$L__BB0_35;
	setp.gt.f32 	%p175, %f190, %f26;
	mov.u64 	%rd249, %rd248;
	mov.f32 	%f191, %f190;
	@%p175 bra 	$L__BB0_35;
	setp.lt.s64 	%p176, %rd248, %rd34;
	min.s64 	%rd249, %rd248, %rd34;
	selp.f32 	%f191, %f190, %f26, %p176;
$L__BB0_35:
	mov.b32 	%r324, %f191;
	mov.b32 	%r340, 4;
	mov.b32 	%r341, 31;
	mov.b32 	%r342, -1;
	// begin inline asm
	shfl.sync.down.b32 %r323, %r324, %r340, %r341, %r342;
	// end inline asm
	mov.b32 	%f29, %r323;
	// begin inline asm
	shfl.sync.down.b32 %r328, %r329, %r340, %r341, %r342;
	// end inline asm
	mov.b64 	{%r334, %r339}, %rd249;
	// begin inline asm
	shfl.sync.down.b32 %r333, %r334, %r340, %r341, %r342;
	// end inline asm
	// begin inline asm
	shfl.sync.down.b32 %r338, %r339, %r340, %r341, %r342;
	// end inline asm
	mov.b64 	%rd37, {%r333, %r338};
	setp.gt.s32 	%p177, %r282, 27;
	mov.u64 	%rd250, %rd249;
	mov.f32 	%f192, %f191;
	@%p177 bra 	$L__BB0_39;
	setp.lt.f32 	%p178, %f191, %f29;
	mov.u64 	%rd250, %rd37;
	mov.f32 	%f192, %f29;
	@%p178 bra 	$L__BB0_39;
	setp.gt.f32 	%p179, %f191, %f29;
	mov.u64 	%rd250, %rd249;
	mov.f32 	%f192, %f191;
	@%p179 bra 	$L__BB0_39;
	setp.lt.s64 	%p180, %rd249, %rd37;
	min.s64 	%rd250, %rd249, %rd37;
	selp.f32 	%f192, %f191, %f29, %p180;
$L__BB0_39:
	mov.b32 	%r344, %f192;
	mov.b32 	%r360, 8;
	mov.b32 	%r361, 31;
	mov.b32 	%r362, -1;
	// begin inline asm
	shfl.sync.down.b32 %r343, %r344, %r360, %r361, %r362;
	// end inline asm
	mov.b32 	%f32, %r343;
	// begin inline asm
	shfl.sync.down.b32 %r348, %r349, %r360, %r361, %r362;
	// end inline asm
	mov.b64 	{%r354, %r359}, %rd250;
	// begin inline asm
	shfl.sync.down.b32 %r353, %r354, %r360, %r361, %r362;
	// end inline asm
	// begin inline asm
	shfl.sync.down.b32 %r358, %r359, %r360, %r361, %r362;
	// end inline asm
	mov.b64 	%rd40, {%r353, %r358};
	setp.gt.s32 	%p181, %r282, 23;
	mov.u64 	%rd251, %rd250;
	mov.f32 	%f193, %f192;
	@%p181 bra 	$L__BB0_43;
	setp.lt.f32 	%p182, %f192, %f32;
	mov.u64 	%rd251, %rd40;
	mov.f32 	%f193, %f32;
	@%p182 bra 	$L__BB0_43;
	setp.gt.f32 	%p183, %f192, %f32;
	mov.u64 	%rd251, %rd250;
	mov.f32 	%f193, %f192;
	@%p183 bra 	$L__BB0_43;
	setp.lt.s64 	%p184, %rd250, %rd40;
	min.s64 	%rd251, %rd250, %rd40;
	selp.f32 	%f193, %f192, %f32, %p184;
$L__BB0_43:
	mov.b32 	%r364, %f193;
	mov.b32 	%r380, 16;
	mov.b32 	%r381, 31;
	mov.b32 	%r382, -1;
	// begin inline asm
	shfl.sync.down.b32 %r363, %r364, %r380, %r381, %r382;
	// end inline asm
	mov.b32 	%f35, %r363;
	// begin inline asm
	shfl.sync.down.b32 %r368, %r369, %r380, %r381, %r382;
	// end inline asm
	mov.b64 	{%r374, %r379}, %rd251;
	// begin inline asm
	shfl.sync.down.b32 %r373, %r374, %r380, %r381, %r382;
	// end inline asm
	// begin inline asm
	shfl.sync.down.b32 %r378, %r379, %r380, %r381, %r382;
	// end inline asm
	mov.b64 	%rd43, {%r373, %r378};
	setp.gt.s32 	%p185, %r282, 15;
	mov.u64 	%rd304, %rd251;
	mov.f32 	%f241, %f193;
	@%p185 bra 	$L__BB0_47;
	setp.lt.f32 	%p186, %f193, %f35;
	mov.u64 	%rd304, %rd43;
	mov.f32 	%f241, %f35;
	@%p186 bra 	$L__BB0_47;
	setp.gt.f32 	%p187, %f193, %f35;
	mov.u64 	%rd304, %rd251;
	mov.f32 	%f241, %f193;
	@%p187 bra 	$L__BB0_47;
	setp.lt.s64 	%p188, %rd251, %rd43;
	min.s64 	%rd304, %rd251, %rd43;
	selp.f32 	%f241, %f193, %f35, %p188;
$L__BB0_47:
	setp.ne.s32 	%p189, %r282, 0;
	@%p189 bra 	$L__BB0_49;
	shr.u32 	%r383, %r1, 1;
	and.b32  	%r384, %r383, 496;
	mov.u32 	%r385, _ZN6thrust24THRUST_300001_SM_1000_NS8cuda_cub4core6detail5shmemE;
	add.s32 	%r386, %r385, %r384;
	st.shared.f32 	[%r386+8], %f241;
	st.shared.u64 	[%r386+16], %rd304;
$L__BB0_49:
	bar.sync 	0;
	setp.ne.s32 	%p190, %r1, 0;
	@%p190 bra 	$L__BB0_204;
	ld.shared.f32 	%f38, [_ZN6thrust24THRUST_300001_SM_1000_NS8cuda_cub4core6detail5shmemE+24];
	ld.shared.u64 	%rd46, [_ZN6thrust24THRUST_300001_SM_1000_NS8cuda_cub4core6detail5shmemE+32];
	setp.lt.f32 	%p191, %f241, %f38;
	mov.u64 	%rd253, %rd46;
	mov.f32 	%f195, %f38;
	@%p191 bra 	$L__BB0_53;
	setp.lt.f32 	%p192, %f38, %f241;
	mov.u64 	%rd253, %rd304;
	mov.f32 	%f195, %f241;
	@%p192 bra 	$L__BB0_53;
	setp.lt.s64 	%p193, %rd304, %rd46;
	min.s64 	%rd253, %rd304, %rd46;
	selp.f32 	%f195, %f241, %f38, %p193;
$L__BB0_53:
	ld.shared.f32 	%f41, [_ZN6thrust24THRUST_300001_SM_1000_NS8cuda_cub4core6detail5shmemE+40];
	ld.shared.u64 	%rd49, [_ZN6thrust24THRUST_300001_SM_1000_NS8cuda_cub4core6detail5shmemE+48];
	setp.lt.f32 	%p194, %f195, %f41;
	mov.u64 	%rd254, %rd49;
	mov.f32 	%f196, %f41;
	@%p194 bra 	$L__BB0_56;
	setp.lt.f32 	%p195, %f41, %f195;
	mov.u64 	%rd254, %rd253;
	mov.f32 	%f196, %f195;
	@%p195 bra 	$L__BB0_56;
	setp.lt.s64 	%p196, %rd253, %rd49;
	min.s64 	%rd254, %rd253, %rd49;
	selp.f32 	%f196, %f195, %f41, %p196;
$L__BB0_56:
	ld.shared.f32 	%f44, [_ZN6thrust24THRUST_300001_SM_1000_NS8cuda_cub4core6detail5shmemE+56];
	ld.shared.u64 	%rd52, [_ZN6thrust24THRUST_300001_SM_1000_NS8cuda_cub4core6detail5shmemE+64];
	setp.lt.f32 	%p197, %f196, %f44;
	mov.u64 	%rd255, %rd52;
	mov.f32 	%f197, %f44;
	@%p197 bra 	$L__BB0_59;
	setp.lt.f32 	%p198, %f44, %f196;
	mov.u64 	%rd255, %rd254;
	mov.f32 	%f197, %f196;
	@%p198 bra 	$L__BB0_59;
	setp.lt.s64 	%p199, %rd254, %rd52;
	min.s64 	%rd255, %rd254, %rd52;
	selp.f32 	%f197, %f196, %f44, %p199;
$L__BB0_59:
	ld.shared.f32 	%f47, [_ZN6thrust24THRUST_300001_SM_1000_NS8cuda_cub4core6detail5shmemE+72];
	ld.shared.u64 	%rd55, [_ZN6thrust24THRUST_300001_SM_1000_NS8cuda_cub4core6detail5shmemE+80];
	setp.lt.f32 	%p200, %f197, %f47;
	mov.u64 	%rd256, %rd55;
	mov.f32 	%f198, %f47;
	@%p200 bra 	$L__BB0_62;
	setp.lt.f32 	%p201, %f47, %f197;
	mov.u64 	%rd256, %rd255;
	mov.f32 	%f198, %f197;
	@%p201 bra 	$L__BB0_62;
	setp.lt.s64 	%p202, %rd255, %rd55;
	min.s64 	%rd256, %rd255, %rd55;
	selp.f32 	%f198, %f197, %f47, %p202;
$L__BB0_62:
	ld.shared.f32 	%f50, [_ZN6thrust24THRUST_300001_SM_1000_NS8cuda_cub4core6detail5shmemE+88];
	ld.shared.u64 	%rd58, [_ZN6thrust24THRUST_300001_SM_1000_NS8cuda_cub4core6detail5shmemE+96];
	setp.lt.f32 	%p203, %f198, %f50;
	mov.u64 	%rd257, %rd58;
	mov.f32 	%f199, %f50;
	@%p203 bra 	$L__BB0_65;
	setp.lt.f32 	%p204, %f50, %f198;
	mov.u64 	%rd257, %rd256;
	mov.f32 	%f199, %f198;
	@%p204 bra 	$L__BB0_65;
	setp.lt.s64 	%p205, %rd256, %rd58;
	min.s64 	%rd257, %rd256, %rd58;
	selp.f32 	%f199, %f198, %f50, %p205;
$L__BB0_65:
	ld.shared.f32 	%f53, [_ZN6thrust24THRUST_300001_SM_1000_NS8cuda_cub4core6detail5shmemE+104];
	ld.shared.u64 	%rd61, [_ZN6thrust24THRUST_300001_SM_1000_NS8cuda_cub4core6detail5shmemE+112];
	setp.lt.f32 	%p206, %f199, %f53;
	mov.u64 	%rd258, %rd61;
	mov.f32 	%f200, %f53;
	@%p206 bra 	$L__BB0_68;
	setp.lt.f32 	%p207, %f53, %f199;
	mov.u64 	%rd258, %rd257;
	mov.f32 	%f200, %f199;
	@%p207 bra 	$L__BB0_68;
	setp.lt.s64 	%p208, %rd257, %rd61;
	min.s64 	%rd258, %rd257, %rd61;
	selp.f32 	%f200, %f199, %f53, %p208;
$L__BB0_68:
	ld.shared.f32 	%f56, [_ZN6thrust24THRUST_300001_SM_1000_NS8cuda_cub4core6detail5shmemE+120];
	ld.shared.u64 	%rd64, [_ZN6thrust24THRUST_300001_SM_1000_NS8cuda_cub4core6detail5shmemE+128];
	setp.lt.f32 	%p209, %f200, %f56;
	mov.f32 	%f241, %f56;
	mov.u64 	%rd304, %rd64;
	@%p209 bra 	$L__BB0_204;
	setp.lt.f32 	%p210, %f56, %f200;
	mov.f32 	%f241, %f200;
	mov.u64 	%rd304, %rd258;
	@%p210 bra 	$L__BB0_204;
	setp.lt.s64 	%p211, %rd258, %rd64;
	min.s64 	%rd304, %rd258, %rd64;
	selp.f32 	%f241, %f200, %f56, %p211;
	bra.uni 	$L__BB0_204;
$L__BB0_71:
	// begin inline asm
	mov.u32 %r169, %laneid;
	// end inline asm
	and.b32  	%r190, %r1, 992;
	add.s32 	%r191, %r190, 32;
	setp.gt.s32 	%p118, %r191, %r36;
	not.b32 	%r192, %r190;
	add.s32 	%r193, %r36, %r192;
	selp.b32 	%r188, %r193, 31, %p118;
	mov.b32 	%r171, %f188;
	mov.b32 	%r187, 1;
	mov.b32 	%r189, -1;
	// begin inline asm
	shfl.sync.down.b32 %r170, %r171, %r187, %r188, %r189;
	// end inline asm
	mov.b32 	%f58, %r170;
	// begin inline asm
	shfl.sync.down.b32 %r175, %r176, %r187, %r188, %r189;
	// end inline asm
	mov.b64 	{%r181, %r186}, %rd246;
	// begin inline asm
	shfl.sync.down.b32 %r180, %r181, %r187, %r188, %r189;
	// end inline asm
	// begin inline asm
	shfl.sync.down.b32 %r185, %r186, %r187, %r188, %r189;
	// end inline asm
	mov.b64 	%rd66, {%r180, %r185};
	setp.ge.s32 	%p119, %r169, %r188;
	mov.f32 	%f201, %f188;
	mov.u64 	%rd259, %rd246;
	@%p119 bra 	$L__BB0_75;
	setp.lt.f32 	%p120, %f188, %f58;
	mov.f32 	%f201, %f58;
	mov.u64 	%rd259, %rd66;
	@%p120 bra 	$L__BB0_75;
	setp.gt.f32 	%p121, %f188, %f58;
	mov.f32 	%f201, %f188;
	mov.u64 	%rd259, %rd246;
	@%p121 bra 	$L__BB0_75;
	setp.lt.s64 	%p122, %rd246, %rd66;
	selp.f32 	%f201, %f188, %f58, %p122;
	min.s64 	%rd259, %rd246, %rd66;
$L__BB0_75:
	mov.b32 	%r195, %f201;
	mov.b32 	%r211, 2;
	mov.b32 	%r213, -1;
	// begin inline asm
	shfl.sync.down.b32 %r194, %r195, %r211, %r188, %r213;
	// end inline asm
	mov.b32 	%f61, %r194;
	// begin inline asm
	shfl.sync.down.b32 %r199, %r200, %r211, %r188, %r213;
	// end inline asm
	mov.b64 	{%r205, %r210}, %rd259;
	// begin inline asm
	shfl.sync.down.b32 %r204, %r205, %r211, %r188, %r213;
	// end inline asm
	// begin inline asm
	shfl.sync.down.b32 %r209, %r210, %r211, %r188, %r213;
	// end inline asm
	mov.b64 	%rd69, {%r204, %r209};
	add.s32 	%r214, %r169, 2;
	setp.gt.s32 	%p123, %r214, %r188;
	mov.f32 	%f202, %f201;
	mov.u64 	%rd260, %rd259;
	@%p123 bra 	$L__BB0_79;
	setp.lt.f32 	%p124, %f201, %f61;
	mov.f32 	%f202, %f61;
	mov.u64 	%rd260, %rd69;
	@%p124 bra 	$L__BB0_79;
	setp.gt.f32 	%p125, %f201, %f61;
	mov.f32 	%f202, %f201;
	mov.u64 	%rd260, %rd259;
	@%p125 bra 	$L__BB0_79;
	setp.lt.s64 	%p126, %rd259, %rd69;
	selp.f32 	%f202, %f201, %f61, %p126;
	min.s64 	%rd260, %rd259, %rd69;
$L__BB0_79:
	mov.b32 	%r216, %f202;
	mov.b32 	%r232, 4;
	mov.b32 	%r234, -1;
	// begin inline asm
	shfl.sync.down.b32 %r215, %r216, %r232, %r188, %r234;
	// end inline asm
	mov.b32 	%f64, %r215;
	// begin inline asm
	shfl.sync.down.b32 %r220, %r221, %r232, %r188, %r234;
	// end inline asm
	mov.b64 	{%r226, %r231}, %rd260;
	// begin inline asm
	shfl.sync.down.b32 %r225, %r226, %r232, %r188, %r234;
	// end inline asm
	// begin inline asm
	shfl.sync.down.b32 %r230, %r231, %r232, %r188, %r234;
	// end inline asm
	mov.b64 	%rd72, {%r225, %r230};
	add.s32 	%r235, %r169, 4;
	setp.gt.s32 	%p127, %r235, %r188;
	mov.f32 	%f203, %f202;
	mov.u64 	%rd261, %rd260;
	@%p127 bra 	$L__BB0_83;
	setp.lt.f32 	%p128, %f202, %f64;
	mov.f32 	%f203, %f64;
	mov.u64 	%rd261, %rd72;
	@%p128 bra 	$L__BB0_83;
	setp.gt.f32 	%p129, %f202, %f64;
	mov.f32 	%f203, %f202;
	mov.u64 	%rd261, %rd260;
	@%p129 bra 	$L__BB0_83;
	setp.lt.s64 	%p130, %rd260, %rd72;
	selp.f32 	%f203, %f202, %f64, %p130;
	min.s64 	%rd261, %rd260, %rd72;
$L__BB0_83:
	mov.b32 	%r237, %f203;
	mov.b32 	%r253, 8;
	mov.b32 	%r255, -1;
	// begin inline asm
	shfl.sync.down.b32 %r236, %r237, %r253, %r188, %r255;
	// end inline asm
	mov.b32 	%f67, %r236;
	// begin inline asm
	shfl.sync.down.b32 %r241, %r242, %r253, %r188, %r255;
	// end inline asm
	mov.b64 	{%r247, %r252}, %rd261;
	// begin inline asm
	shfl.sync.down.b32 %r246, %r247, %r253, %r188, %r255;
	// end inline asm
	// begin inline asm
	shfl.sync.down.b32 %r251, %r252, %r253, %r188, %r255;
	// end inline asm
	mov.b64 	%rd75, {%r246, %r251};
	add.s32 	%r256, %r169, 8;
	setp.gt.s32 	%p131, %r256, %r188;
	mov.f32 	%f204, %f203;
	mov.u64 	%rd262, %rd261;
	@%p131 bra 	$L__BB0_87;
	setp.lt.f32 	%p132, %f203, %f67;
	mov.f32 	%f204, %f67;
	mov.u64 	%rd262, %rd75;
	@%p132 bra 	$L__BB0_87;
	setp.gt.f32 	%p133, %f203, %f67;
	mov.f32 	%f204, %f203;
	mov.u64 	%rd262, %rd261;
	@%p133 bra 	$L__BB0_87;
	setp.lt.s64 	%p134, %rd261, %rd75;
	selp.f32 	%f204, %f203, %f67, %p134;
	min.s64 	%rd262, %rd261, %rd75;
$L__BB0_87:
	mov.b32 	%r258, %f204;
	mov.b32 	%r274, 16;
	mov.b32 	%r276, -1;
	// begin inline asm
	shfl.sync.down.b32 %r257, %r258, %r274, %r188, %r276;
	// end inline asm
	mov.b32 	%f70, %r257;
	// begin inline asm
	shfl.sync.down.b32 %r262, %r263, %r274, %r188, %r276;
	// end inline asm
	mov.b64 	{%r268, %r273}, %rd262;
	// begin inline asm
	shfl.sync.down.b32 %r267, %r268, %r274, %r188, %r276;
	// end inline asm
	// begin inline asm
	shfl.sync.down.b32 %r272, %r273, %r274, %r188, %r276;
	// end inline asm
	mov.b64 	%rd78, {%r267, %r272};
	add.s32 	%r277, %r169, 16;
	setp.gt.s32 	%p135, %r277, %r188;
	mov.f32 	%f241, %f204;
	mov.u64 	%rd304, %rd262;
	@%p135 bra 	$L__BB0_91;
	setp.lt.f32 	%p136, %f204, %f70;
	mov.f32 	%f241, %f70;
	mov.u64 	%rd304, %rd78;
	@%p136 bra 	$L__BB0_91;
	setp.gt.f32 	%p137, %f204, %f70;
	mov.f32 	%f241, %f204;
	mov.u64 	%rd304, %rd262;
	@%p137 bra 	$L__BB0_91;
	setp.lt.s64 	%p138, %rd262, %rd78;
	selp.f32 	%f241, %f204, %f70, %p138;
	min.s64 	%rd304, %rd262, %rd78;
$L__BB0_91:
	setp.ne.s32 	%p139, %r169, 0;
	@%p139 bra 	$L__BB0_93;
	shr.u32 	%r278, %r1, 1;
	and.b32  	%r279, %r278, 496;
	mov.u32 	%r280, _ZN6thrust24THRUST_300001_SM_1000_NS8cuda_cub4core6detail5shmemE;
	add.s32 	%r281, %r280, %r279;
	st.shared.f32 	[%r281+8], %f241;
	st.shared.u64 	[%r281+16], %rd304;
$L__BB0_93:
	bar.sync 	0;
	setp.ne.s32 	%p140, %r1, 0;
	@%p140 bra 	$L__BB0_204;
	setp.lt.s32 	%p141, %r36, 33;
	mov.f32 	%f206, %f241;
	mov.u64 	%rd264, %rd304;
	@%p141 bra 	$L__BB0_98;
	ld.shared.f32 	%f73, [_ZN6thrust24THRUST_300001_SM_1000_NS8cuda_cub4core6detail5shmemE+24];
	ld.shared.u64 	%rd81, [_ZN6thrust24THRUST_300001_SM_1000_NS8cuda_cub4core6detail5shmemE+32];
	setp.lt.f32 	%p142, %f241, %f73;
	mov.f32 	%f206, %f73;
	mov.u64 	%rd264, %rd81;
	@%p142 bra 	$L__BB0_98;
	setp.lt.f32 	%p143, %f73, %f241;
	mov.f32 	%f206, %f241;
	mov.u64 	%rd264, %rd304;
	@%p143 bra 	$L__BB0_98;
	setp.lt.s64 	%p144, %rd304, %rd81;
	selp.f32 	%f206, %f241, %f73, %p144;
	min.s64 	%rd264, %rd304, %rd81;
$L__BB0_98:
	setp.lt.s32 	%p145, %r36, 65;
	mov.f32 	%f207, %f206;
	mov.u64 	%rd265, %rd264;
	@%p145 bra 	$L__BB0_102;
	ld.shared.f32 	%f76, [_ZN6thrust24THRUST_300001_SM_1000_NS8cuda_cub4core6detail5shmemE+40];
	ld.shared.u64 	%rd84, [_ZN6thrust24THRUST_300001_SM_1000_NS8cuda_cub4core6detail5shmemE+48];
	setp.lt.f32 	%p146, %f206, %f76;
	mov.f32 	%f207, %f76;
	mov.u64 	%rd265, %rd84;
	@%p146 bra 	$L__BB0_102;
	setp.lt.f32 	%p147, %f76, %f206;
	mov.f32 	%f207, %f206;
	mov.u64 	%rd265, %rd264;
	@%p147 bra 	$L__BB0_102;
	setp.lt.s64 	%p148, %rd264, %rd84;
	selp.f32 	%f207, %f206, %f76, %p148;
	min.s64 	%rd265, %rd264, %rd84;
$L__BB0_102:
	setp.lt.s32 	%p149, %r36, 97;
	mov.f32 	%f208, %f207;
	mov.u64 	%rd266, %rd265;
	@%p149 bra 	$L__BB0_106;
	ld.shared.f32 	%f79, [_ZN6thrust24THRUST_300001_SM_1000_NS8cuda_cub4core6detail5shmemE+56];
	ld.shared.u64 	%rd87, [_ZN6thrust24THRUST_300001_SM_1000_NS8cuda_cub4core6detail5shmemE+64];
	setp.lt.f32 	%p150, %f207, %f79;
	mov.f32 	%f208, %f79;
	mov.u64 	%rd266, %rd87;
	@%p150 bra 	$L__BB0_106;
	setp.lt.f32 	%p151, %f79, %f207;
	mov.f32 	%f208, %f207;
	mov.u64 	%rd266, %rd265;
	@%p151 bra 	$L__BB0_106;
	setp.lt.s64 	%p152, %rd265, %rd87;
	selp.f32 	%f208, %f207, %f79, %p152;
	min.s64 	%rd266, %rd265, %rd87;
$L__BB0_106:
	setp.lt.s32 	%p153, %r36, 129;
	mov.f32 	%f209, %f208;
	mov.u64 	%rd267, %rd266;
	@%p153 bra 	$L__BB0_110;
	ld.shared.f32 	%f82, [_ZN6thrust24THRUST_300001_SM_1000_NS8cuda_cub4core6detail5shmemE+72];
	ld.shared.u64 	%rd90, [_ZN6thrust24THRUST_300001_SM_1000_NS8cuda_cub4core6detail5shmemE+80];
	setp.lt.f32 	%p154, %f208, %f82;
	mov.f32 	%f209, %f82;
	mov.u64 	%rd267, %rd90;
	@%p154 bra 	$L__BB0_110;
	setp.lt.f32 	%p155, %f82, %f208;
	mov.f32 	%f209, %f208;
	mov.u64 	%rd267, %rd266;
	@%p155 bra 	$L__BB0_110;
	setp.lt.s64 	%p156, %rd266, %rd90;
	selp.f32 	%f209, %f208, %f82, %p156;
	min.s64 	%rd267, %rd266, %rd90;
$L__BB0_110:
	setp.lt.s32 	%p157, %r36, 161;
	mov.f32 	%f210, %f209;
	mov.u64 	%rd268, %rd267;
	@%p157 bra 	$L__BB0_114;
	ld.shared.f32 	%f85, [_ZN6thrust24THRUST_300001_SM_1000_NS8cuda_cub4core6detail5shmemE+88];
	ld.shared.u64 	%rd93, [_ZN6thrust24THRUST_300001_SM_1000_NS8cuda_cub4core6detail5shmemE+96];
	setp.lt.f32 	%p158, %f209, %f85;
	mov.f32 	%f210, %f85;
	mov.u64 	%rd268, %rd93;
	@%p158 bra 	$L__BB0_114;
	setp.lt.f32 	%p159, %f85, %f209;
	mov.f32 	%f210, %f209;
	mov.u64 	%rd268, %rd267;
	@%p159 bra 	$L__BB0_114;
	setp.lt.s64 	%p160, %rd267, %rd93;
	selp.f32 	%f210, %f209, %f85, %p160;
	min.s64 	%rd268, %rd267, %rd93;
$L__BB0_114:
	setp.lt.s32 	%p161, %r36, 193;
	mov.f32 	%f211, %f210;
	mov.u64 	%rd269, %rd268;
	@%p161 bra 	$L__BB0_118;
	ld.shared.f32 	%f88, [_ZN6thrust24THRUST_300001_SM_1000_NS8cuda_cub4core6detail5shmemE+104];
	ld.shared.u64 	%rd96, [_ZN6thrust24THRUST_300001_SM_1000_NS8cuda_cub4core6detail5shmemE+112];
	setp.lt.f32 	%p162, %f210, %f88;
	mov.f32 	%f211, %f88;
	mov.u64 	%rd269, %rd96;
	@%p162 bra 	$L__BB0_118;
	setp.lt.f32 	%p163, %f88, %f210;
	mov.f32 	%f211, %f210;
	mov.u64 	%rd269, %rd268;
	@%p163 bra 	$L__BB0_118;
	setp.lt.s64 	%p164, %rd268, %rd96;
	selp.f32 	%f211, %f210, %f88, %p164;
	min.s64 	%rd269, %rd268, %rd96;
$L__BB0_118:
	setp.lt.s32 	%p165, %r36, 225;
	mov.f32 	%f241, %f211;
	mov.u64 	%rd304, %rd269;
	@%p165 bra 	$L__BB0_204;
	ld.shared.f32 	%f91, [_ZN6thrust24THRUST_300001_SM_1000_NS8cuda_cub4core6detail5shmemE+120];
	ld.shared.u64 	%rd99, [_ZN6thrust24THRUST_300001_SM_1000_NS8cuda_cub4core6detail5shmemE+128];
	setp.lt.f32 	%p166, %f211, %f91;
	mov.f32 	%f241, %f91;
	mov.u64 	%rd304, %rd99;
	@%p166 bra 	$L__BB0_204;
	setp.lt.f32 	%p167, %f91, %f211;
	mov.f32 	%f241, %f211;
	mov.u64 	%rd304, %rd269;
	@%p167 bra 	$L__BB0_204;
	setp.lt.s64 	%p168, %rd269, %rd99;
	selp.f32 	%f241, %f211, %f91, %p168;
	min.s64 	%rd304, %rd269, %rd99;
	bra.uni 	$L__BB0_204;
$L__BB0_122:
	mov.u32 	%r17, %tid.x;
	cvt.u64.u32 	%rd101, %r17;
	mul.wide.u32 	%rd197, %r17, 4;
	add.s64 	%rd102, %rd1, %rd197;
	ld.global.f32 	%f170, [%rd102];
	add.s32 	%r37, %r17, 256;
	cvt.u64.u32 	%rd198, %r37;
	ld.global.f32 	%f171, [%rd102+1024];
	add.s32 	%r38, %r17, 512;
	cvt.u64.u32 	%rd199, %r38;
	ld.global.f32 	%f172, [%rd102+2048];
	add.s32 	%r39, %r17, 768;
	cvt.u64.u32 	%rd200, %r39;
	ld.global.f32 	%f173, [%rd102+3072];
	or.b32  	%r40, %r17, 1024;
	cvt.u64.u32 	%rd103, %r40;
	add.s64 	%rd291, %rd195, %rd103;
	ld.global.f32 	%f228, [%rd102+4096];
	setp.geu.f32 	%p3, %f170, %f171;
	selp.f32 	%f174, %f170, %f171, %p3;
	selp.b64 	%rd201, %rd101, %rd198, %p3;
	setp.geu.f32 	%p4, %f174, %f172;
	selp.f32 	%f175, %f174, %f172, %p4;
	selp.b64 	%rd202, %rd201, %rd199, %p4;
	setp.geu.f32 	%p5, %f175, %f173;
	selp.f32 	%f94, %f175, %f173, %p5;
	selp.b64 	%rd105, %rd202, %rd200, %p5;
	setp.lt.f32 	%p6, %f94, %f228;
	@%p6 bra 	$L__BB0_124;
	setp.lt.f32 	%p7, %f228, %f94;
	setp.lt.u64 	%p8, %rd105, %rd103;
	or.pred  	%p9, %p7, %p8;
	selp.f32 	%f228, %f94, %f228, %p9;
	add.s64 	%rd203, %rd195, %rd105;
	selp.b64 	%rd291, %rd203, %rd291, %p9;
$L__BB0_124:
	setp.lt.u32 	%p10, %r36, 2560;
	mov.b32 	%r394, 1280;
	@%p10 bra 	$L__BB0_137;
	mov.b32 	%r393, 1280;
	mov.f32 	%f213, %f228;
	mov.u64 	%rd271, %rd291;
$L__BB0_126:
	cvt.u64.u32 	%rd204, %r393;
	add.s64 	%rd205, %rd101, %rd204;
	mul.wide.u32 	%rd206, %r393, 4;
	add.s64 	%rd207, %rd102, %rd206;
	add.s64 	%rd272, %rd205, %rd195;
	ld.global.f32 	%f214, [%rd207];
	add.s64 	%rd273, %rd272, 256;
	ld.global.f32 	%f215, [%rd207+1024];
	add.s64 	%rd274, %rd272, 512;
	ld.global.f32 	%f216, [%rd207+2048];
	add.s64 	%rd275, %rd272, 768;
	ld.global.f32 	%f217, [%rd207+3072];
	add.s64 	%rd291, %rd272, 1024;
	ld.global.f32 	%f228, [%rd207+4096];
	setp.lt.f32 	%p11, %f213, %f214;
	@%p11 bra 	$L__BB0_128;
	setp.lt.f32 	%p12, %f214, %f213;
	setp.lt.s64 	%p13, %rd271, %rd272;
	or.pred  	%p14, %p12, %p13;
	selp.f32 	%f214, %f213, %f214, %p14;
	selp.b64 	%rd272, %rd271, %rd272, %p14;
$L__BB0_128:
	setp.lt.f32 	%p15, %f214, %f215;
	@%p15 bra 	$L__BB0_130;
	setp.lt.f32 	%p16, %f215, %f214;
	setp.lt.s64 	%p17, %rd272, %rd273;
	or.pred  	%p18, %p16, %p17;
	selp.f32 	%f215, %f214, %f215, %p18;
	selp.b64 	%rd273, %rd272, %rd273, %p18;
$L__BB0_130:
	setp.lt.f32 	%p19, %f215, %f216;
	@%p19 bra 	$L__BB0_132;
	setp.lt.f32 	%p20, %f216, %f215;
	setp.lt.s64 	%p21, %rd273, %rd274;
	or.pred  	%p22, %p20, %p21;
	selp.f32 	%f216, %f215, %f216, %p22;
	selp.b64 	%rd274, %rd273, %rd274, %p22;
$L__BB0_132:
	setp.lt.f32 	%p23, %f216, %f217;
	@%p23 bra 	$L__BB0_134;
	setp.lt.f32 	%p24, %f217, %f216;
	setp.lt.s64 	%p25, %rd274, %rd275;
	or.pred  	%p26, %p24, %p25;
	selp.f32 	%f217, %f216, %f217, %p26;
	selp.b64 	%rd275, %rd274, %rd275, %p26;
$L__BB0_134:
	setp.lt.f32 	%p27, %f217, %f228;
	@%p27 bra 	$L__BB0_136;
	setp.lt.f32 	%p28, %f228, %f217;
	setp.lt.s64 	%p29, %rd275, %rd291;
	or.pred  	%p30, %p28, %p29;
	selp.f32 	%f228, %f217, %f228, %p30;
	selp.b64 	%rd291, %rd275, %rd291, %p30;
$L__BB0_136:
	add.s32 	%r394, %r393, 1280;
	add.s32 	%r43, %r393, 2560;
	setp.le.s32 	%p31, %r43, %r36;
	mov.u32 	%r393, %r394;
	mov.f32 	%f213, %f228;
	mov.u64 	%rd271, %rd291;
	@%p31 bra 	$L__BB0_126;
$L__BB0_137:
	setp.le.s32 	%p32, %r36, %r394;
	@%p32 bra 	$L__BB0_160;
	sub.s32 	%r21, %r36, %r394;
	setp.ge.s32 	%p33, %r17, %r21;
	@%p33 bra 	$L__BB0_160;
	not.b32 	%r44, %r17;
	add.s32 	%r45, %r36, %r44;
	sub.s32 	%r22, %r45, %r394;
	and.b32  	%r46, %r22, 768;
	setp.eq.s32 	%p34, %r46, 768;
	mov.u32 	%r397, %r17;
	@%p34 bra 	$L__BB0_145;
	add.s32 	%r47, %r17, %r394;
	cvt.u64.u32 	%rd209, %r47;
	add.s64 	%rd279, %rd195, %rd209;
	mul.wide.u32 	%rd210, %r47, 4;
	add.s64 	%rd278, %rd1, %rd210;
	shr.u32 	%r48, %r22, 8;
	add.s32 	%r49, %r48, 1;
	and.b32  	%r50, %r49, 3;
	neg.s32 	%r395, %r50;
	mov.u32 	%r397, %r17;
$L__BB0_141:
	.pragma "nounroll";
	mov.u64 	%rd129, %rd291;
	mov.f32 	%f114, %f228;
	ld.global.f32 	%f115, [%rd278];
	setp.lt.f32 	%p35, %f114, %f115;
	mov.f32 	%f228, %f115;
	mov.u64 	%rd291, %rd279;
	@%p35 bra 	$L__BB0_144;
	setp.lt.f32 	%p36, %f115, %f114;
	mov.f32 	%f228, %f114;
	mov.u64 	%rd291, %rd129;
	@%p36 bra 	$L__BB0_144;
	setp.lt.s64 	%p37, %rd129, %rd279;
	selp.f32 	%f228, %f114, %f115, %p37;
	min.s64 	%rd291, %rd129, %rd279;
$L__BB0_144:
	add.s32 	%r397, %r397, 256;
	add.s64 	%rd279, %rd279, 256;
	add.s64 	%rd278, %rd278, 1024;
	add.s32 	%r395, %r395, 1;
	setp.ne.s32 	%p38, %r395, 0;
	@%p38 bra 	$L__BB0_141;
$L__BB0_145:
	setp.lt.u32 	%p39, %r22, 768;
	@%p39 bra 	$L__BB0_160;
	add.s32 	%r398, %r397, %r394;
	cvt.u64.u32 	%rd211, %r398;
	add.s64 	%rd286, %rd195, %rd211;
	cvt.u64.u32 	%rd212, %r397;
	cvt.u64.u32 	%rd213, %r394;
	add.s64 	%rd214, %rd212, %rd213;
	shl.b64 	%rd215, %rd214, 2;
	add.s64 	%rd216, %rd215, %rd1;
	add.s64 	%rd285, %rd216, 3072;
	mul.wide.u32 	%rd217, %r398, 4;
	add.s64 	%rd284, %rd1, %rd217;
	add.s32 	%r399, %r397, 512;
$L__BB0_147:
	mov.u32 	%r32, %r399;
	ld.global.f32 	%f121, [%rd284];
	setp.lt.f32 	%p40, %f228, %f121;
	mov.f32 	%f225, %f121;
	mov.u64 	%rd288, %rd286;
	@%p40 bra 	$L__BB0_150;
	setp.lt.f32 	%p41, %f121, %f228;
	mov.f32 	%f225, %f228;
	mov.u64 	%rd288, %rd291;
	@%p41 bra 	$L__BB0_150;
	setp.lt.s64 	%p42, %rd291, %rd286;
	selp.f32 	%f225, %f228, %f121, %p42;
	min.s64 	%rd288, %rd291, %rd286;
$L__BB0_150:
	add.s32 	%r51, %r398, 256;
	cvt.u64.u32 	%rd218, %r51;
	add.s64 	%rd145, %rd195, %rd218;
	ld.global.f32 	%f124, [%rd285+-2048];
	setp.lt.f32 	%p43, %f225, %f124;
	mov.f32 	%f226, %f124;
	mov.u64 	%rd289, %rd145;
	@%p43 bra 	$L__BB0_153;
	setp.lt.f32 	%p44, %f124, %f225;
	mov.f32 	%f226, %f225;
	mov.u64 	%rd289, %rd288;
	@%p44 bra 	$L__BB0_153;
	setp.lt.s64 	%p45, %rd288, %rd145;
	selp.f32 	%f226, %f225, %f124, %p45;
	min.s64 	%rd289, %rd288, %rd145;
$L__BB0_153:
	add.s32 	%r52, %r398, 512;
	cvt.u64.u32 	%rd219, %r52;
	add.s64 	%rd148, %rd195, %rd219;
	ld.global.f32 	%f127, [%rd285+-1024];
	setp.lt.f32 	%p46, %f226, %f127;
	mov.f32 	%f227, %f127;
	mov.u64 	%rd290, %rd148;
	@%p46 bra 	$L__BB0_156;
	setp.lt.f32 	%p47, %f127, %f226;
	mov.f32 	%f227, %f226;
	mov.u64 	%rd290, %rd289;
	@%p47 bra 	$L__BB0_156;
	setp.lt.s64 	%p48, %rd289, %rd148;
	selp.f32 	%f227, %f226, %f127, %p48;
	min.s64 	%rd290, %rd289, %rd148;
$L__BB0_156:
	add.s32 	%r53, %r398, 768;
	cvt.u64.u32 	%rd220, %r53;
	add.s64 	%rd151, %rd195, %rd220;
	ld.global.f32 	%f130, [%rd285];
	setp.lt.f32 	%p49, %f227, %f130;
	mov.f32 	%f228, %f130;
	mov.u64 	%rd291, %rd151;
	@%p49 bra 	$L__BB0_159;
	setp.lt.f32 	%p50, %f130, %f227;
	mov.f32 	%f228, %f227;
	mov.u64 	%rd291, %rd290;
	@%p50 bra 	$L__BB0_159;
	setp.lt.s64 	%p51, %rd290, %rd151;
	selp.f32 	%f228, %f227, %f130, %p51;
	min.s64 	%rd291, %rd290, %rd151;
$L__BB0_159:
	add.s64 	%rd286, %rd286, 1024;
	add.s64 	%rd285, %rd285, 4096;
	add.s64 	%rd284, %rd284, 4096;
	add.s32 	%r399, %r32, 1024;
	add.s32 	%r54, %r32, 512;
	add.s32 	%r398, %r398, 1024;
	setp.lt.s32 	%p52, %r54, %r21;
	@%p52 bra 	$L__BB0_147;
$L__BB0_160:
	// begin inline asm
	mov.u32 %r55, %laneid;
	// end inline asm
	mov.b32 	%r57, %f228;
	mov.b32 	%r73, 1;
	mov.b32 	%r74, 31;
	mov.b32 	%r75, -1;
	// begin inline asm
	shfl.sync.down.b32 %r56, %r57, %r73, %r74, %r75;
	// end inline asm
	mov.b32 	%f134, %r56;
	// begin inline asm
	shfl.sync.down.b32 %r61, %r62, %r73, %r74, %r75;
	// end inline asm
	mov.b64 	{%r67, %r72}, %rd291;
	// begin inline asm
	shfl.sync.down.b32 %r66, %r67, %r73, %r74, %r75;
	// end inline asm
	// begin inline asm
	shfl.sync.down.b32 %r71, %r72, %r73, %r74, %r75;
	// end inline asm
	mov.b64 	%rd158, {%r66, %r71};
	setp.gt.s32 	%p53, %r55, 30;
	mov.f32 	%f230, %f228;
	mov.u64 	%rd293, %rd291;
	@%p53 bra 	$L__BB0_164;
	setp.lt.f32 	%p54, %f228, %f134;
	mov.f32 	%f230, %f134;
	mov.u64 	%rd293, %rd158;
	@%p54 bra 	$L__BB0_164;
	setp.gt.f32 	%p55, %f228, %f134;
	mov.f32 	%f230, %f228;
	mov.u64 	%rd293, %rd291;
	@%p55 bra 	$L__BB0_164;
	setp.lt.s64 	%p56, %rd291, %rd158;
	selp.f32 	%f230, %f228, %f134, %p56;
	min.s64 	%rd293, %rd291, %rd158;
$L__BB0_164:
	mov.b32 	%r77, %f230;
	mov.b32 	%r93, 2;
	mov.b32 	%r94, 31;
	mov.b32 	%r95, -1;
	// begin inline asm
	shfl.sync.down.b32 %r76, %r77, %r93, %r94, %r95;
	// end inline asm
	mov.b32 	%f137, %r76;
	// begin inline asm
	shfl.sync.down.b32 %r81, %r82, %r93, %r94, %r95;
	// end inline asm
	mov.b64 	{%r87, %r92}, %rd293;
	// begin inline asm
	shfl.sync.down.b32 %r86, %r87, %r93, %r94, %r95;
	// end inline asm
	// begin inline asm
	shfl.sync.down.b32 %r91, %r92, %r93, %r94, %r95;
	// end inline asm
	mov.b64 	%rd161, {%r86, %r91};
	setp.gt.s32 	%p57, %r55, 29;
	mov.f32 	%f231, %f230;
	mov.u64 	%rd294, %rd293;
	@%p57 bra 	$L__BB0_168;
	setp.lt.f32 	%p58, %f230, %f137;
	mov.f32 	%f231, %f137;
	mov.u64 	%rd294, %rd161;
	@%p58 bra 	$L__BB0_168;
	setp.gt.f32 	%p59, %f230, %f137;
	mov.f32 	%f231, %f230;
	mov.u64 	%rd294, %rd293;
	@%p59 bra 	$L__BB0_168;
	setp.lt.s64 	%p60, %rd293, %rd161;
	selp.f32 	%f231, %f230, %f137, %p60;
	min.s64 	%rd294, %rd293, %rd161;
$L__BB0_168:
	mov.b32 	%r97, %f231;
	mov.b32 	%r113, 4;
	mov.b32 	%r114, 31;
	mov.b32 	%r115, -1;
	// begin inline asm
	shfl.sync.down.b32 %r96, %r97, %r113, %r114, %r115;
	// end inline asm
	mov.b32 	%f140, %r96;
	// begin inline asm
	shfl.sync.down.b32 %r101, %r102, %r113, %r114, %r115;
	// end inline asm
	mov.b64 	{%r107, %r112}, %rd294;
	// begin inline asm
	shfl.sync.down.b32 %r106, %r107, %r113, %r114, %r115;
	// end inline asm
	// begin inline asm
	shfl.sync.down.b32 %r111, %r112, %r113, %r114, %r115;
	// end inline asm
	mov.b64 	%rd164, {%r106, %r111};
	setp.gt.s32 	%p61, %r55, 27;
	mov.f32 	%f232, %f231;
	mov.u64 	%rd295, %rd294;
	@%p61 bra 	$L__BB0_172;
	setp.lt.f32 	%p62, %f231, %f140;
	mov.f32 	%f232, %f140;
	mov.u64 	%rd295, %rd164;
	@%p62 bra 	$L__BB0_172;
	setp.gt.f32 	%p63, %f231, %f140;
	mov.f32 	%f232, %f231;
	mov.u64 	%rd295, %rd294;
	@%p63 bra 	$L__BB0_172;
	setp.lt.s64 	%p64, %rd294, %rd164;
	selp.f32 	%f232, %f231, %f140, %p64;
	min.s64 	%rd295, %rd294, %rd164;
$L__BB0_172:
	mov.b32 	%r117, %f232;
	mov.b32 	%r133, 8;
	mov.b32 	%r134, 31;
	mov.b32 	%r135, -1;
	// begin inline asm
	shfl.sync.down.b32 %r116, %r117, %r133, %r134, %r135;
	// end inline asm
	mov.b32 	%f143, %r116;
	// begin inline asm
	shfl.sync.down.b32 %r121, %r122, %r133, %r134, %r135;
	// end inline asm
	mov.b64 	{%r127, %r132}, %rd295;
	// begin inline asm
	shfl.sync.down.b32 %r126, %r127, %r133, %r134, %r135;
	// end inline asm
	// begin inline asm
	shfl.sync.down.b32 %r131, %r132, %r133, %r134, %r135;
	// end inline asm
	mov.b64 	%rd167, {%r126, %r131};
	setp.gt.s32 	%p65, %r55, 23;
	mov.f32 	%f233, %f232;
	mov.u64 	%rd296, %rd295;
	@%p65 bra 	$L__BB0_176;
	setp.lt.f32 	%p66, %f232, %f143;
	mov.f32 	%f233, %f143;
	mov.u64 	%rd296, %rd167;
	@%p66 bra 	$L__BB0_176;
	setp.gt.f32 	%p67, %f232, %f143;
	mov.f32 	%f233, %f232;
	mov.u64 	%rd296, %rd295;
	@%p67 bra 	$L__BB0_176;
	setp.lt.s64 	%p68, %rd295, %rd167;
	selp.f32 	%f233, %f232, %f143, %p68;
	min.s64 	%rd296, %rd295, %rd167;
$L__BB0_176:
	mov.b32 	%r137, %f233;
	mov.b32 	%r153, 16;
	mov.b32 	%r154, 31;
	mov.b32 	%r155, -1;
	// begin inline asm
	shfl.sync.down.b32 %r136, %r137, %r153, %r154, %r155;
	// end inline asm
	mov.b32 	%f146, %r136;
	// begin inline asm
	shfl.sync.down.b32 %r141, %r142, %r153, %r154, %r155;
	// end inline asm
	mov.b64 	{%r147, %r152}, %rd296;
	// begin inline asm
	shfl.sync.down.b32 %r146, %r147, %r153, %r154, %r155;
	// end inline asm
	// begin inline asm
	shfl.sync.down.b32 %r151, %r152, %r153, %r154, %r155;
	// end inline asm
	mov.b64 	%rd170, {%r146, %r151};
	setp.gt.s32 	%p69, %r55, 15;
	mov.f32 	%f241, %f233;
	mov.u64 	%rd304, %rd296;
	@%p69 bra 	$L__BB0_180;
	setp.lt.f32 	%p70, %f233, %f146;
	mov.f32 	%f241, %f146;
	mov.u64 	%rd304, %rd170;
	@%p70 bra 	$L__BB0_180;
	setp.gt.f32 	%p71, %f233, %f146;
	mov.f32 	%f241, %f233;
	mov.u64 	%rd304, %rd296;
	@%p71 bra 	$L__BB0_180;
	setp.lt.s64 	%p72, %rd296, %rd170;
	selp.f32 	%f241, %f233, %f146, %p72;
	min.s64 	%rd304, %rd296, %rd170;
$L__BB0_180:
	setp.ne.s32 	%p73, %r55, 0;
	@%p73 bra 	$L__BB0_182;
	shr.u32 	%r156, %r17, 1;
	and.b32  	%r157, %r156, 496;
	mov.u32 	%r158, _ZN6thrust24THRUST_300001_SM_1000_NS8cuda_cub4core6detail5shmemE;
	add.s32 	%r159, %r158, %r157;
	st.shared.f32 	[%r159+8], %f241;
	st.shared.u64 	[%r159+16], %rd304;
$L__BB0_182:
	bar.sync 	0;
	setp.ne.s32 	%p74, %r17, 0;
	@%p74 bra 	$L__BB0_204;
	ld.shared.f32 	%f149, [_ZN6thrust24THRUST_300001_SM_1000_NS8cuda_cub4core6detail5shmemE+24];
	ld.shared.u64 	%rd173, [_ZN6thrust24THRUST_300001_SM_1000_NS8cuda_cub4core6detail5shmemE+32];
	setp.lt.f32 	%p75, %f241, %f149;
	mov.f32 	%f235, %f149;
	mov.u64 	%rd298, %rd173;
	@%p75 bra 	$L__BB0_186;
	setp.lt.f32 	%p76, %f149, %f241;
	mov.f32 	%f235, %f241;
	mov.u64 	%rd298, %rd304;
	@%p76 bra 	$L__BB0_186;
	setp.lt.s64 	%p77, %rd304, %rd173;
	selp.f32 	%f235, %f241, %f149, %p77;
	min.s64 	%rd298, %rd304, %rd173;
$L__BB0_186:
	ld.shared.f32 	%f152, [_ZN6thrust24THRUST_300001_SM_1000_NS8cuda_cub4core6detail5shmemE+40];
	ld.shared.u64 	%rd176, [_ZN6thrust24THRUST_300001_SM_1000_NS8cuda_cub4core6detail5shmemE+48];
	setp.lt.f32 	%p78, %f235, %f152;
	mov.f32 	%f236, %f152;
	mov.u64 	%rd299, %rd176;
	@%p78 bra 	$L__BB0_189;
	setp.lt.f32 	%p79, %f152, %f235;
	mov.f32 	%f236, %f235;
	mov.u64 	%rd299, %rd298;
	@%p79 bra 	$L__BB0_189;
	setp.lt.s64 	%p80, %rd298, %rd176;
	selp.f32 	%f236, %f235, %f152, %p80;
	min.s64 	%rd299, %rd298, %rd176;
$L__BB0_189:
	ld.shared.f32 	%f155, [_ZN6thrust24THRUST_300001_SM_1000_NS8cuda_cub4core6detail5shmemE+56];
	ld.shared.u64 	%rd179, [_ZN6thrust24THRUST_300001_SM_1000_NS8cuda_cub4core6detail5shmemE+64];
	setp.lt.f32 	%p81, %f236, %f155;
	mov.f32 	%f237, %f155;
	mov.u64 	%rd300, %rd179;
	@%p81 bra 	$L__BB0_192;
	setp.lt.f32 	%p82, %f155, %f236;
	mov.f32 	%f237, %f236;
	mov.u64 	%rd300, %rd299;
	@%p82 bra 	$L__BB0_192;
	setp.lt.s64 	%p83, %rd299, %rd179;
	selp.f32 	%f237, %f236, %f155, %p83;
	min.s64 	%rd300, %rd299, %rd179;
$L__BB0_192:
	ld.shared.f32 	%f158, [_ZN6thrust24THRUST_300001_SM_1000_NS8cuda_cub4core6detail5shmemE+72];
	ld.shared.u64 	%rd182, [_ZN6thrust24THRUST_300001_SM_1000_NS8cuda_cub4core6detail5shmemE+80];
	setp.lt.f32 	%p84, %f237, %f158;
	mov.f32 	%f238, %f158;
	mov.u64 	%rd301, %rd182;
	@%p84 bra 	$L__BB0_195;
	setp.lt.f32 	%p85, %f158, %f237;
	mov.f32 	%f238, %f237;
	mov.u64 	%rd301, %rd300;
	@%p85 bra 	$L__BB0_195;
	setp.lt.s64 	%p86, %rd300, %rd182;
	selp.f32 	%f238, %f237, %f158, %p86;
	min.s64 	%rd301, %rd300, %rd182;
$L__BB0_195:
	ld.shared.f32 	%f161, [_ZN6thrust24THRUST_300001_SM_1000_NS8cuda_cub4core6detail5shmemE+88];
	ld.shared.u64 	%rd185, [_ZN6thrust24THRUST_300001_SM_1000_NS8cuda_cub4core6detail5shmemE+96];
	setp.lt.f32 	%p87, %f238, %f161;
	mov.f32 	%f239, %f161;
	mov.u64 	%rd302, %rd185;
	@%p87 bra 	$L__BB0_198;
	setp.lt.f32 	%p88, %f161, %f238;
	mov.f32 	%f239, %f238;
	mov.u64 	%rd302, %rd301;
	@%p88 bra 	$L__BB0_198;
	setp.lt.s64 	%p89, %rd301, %rd185;
	selp.f32 	%f239, %f238, %f161, %p89;
	min.s64 	%rd302, %rd301, %rd185;
$L__BB0_198:
	ld.shared.f32 	%f164, [_ZN6thrust24THRUST_300001_SM_1000_NS8cuda_cub4core6detail5shmemE+104];
	ld.shared.u64 	%rd188, [_ZN6thrust24THRUST_300001_SM_1000_NS8cuda_cub4core6detail5shmemE+112];
	setp.lt.f32 	%p90, %f239, %f164;
	mov.f32 	%f240, %f164;
	mov.u64 	%rd303, %rd188;
	@%p90 bra 	$L__BB0_201;
	setp.lt.f32 	%p91, %f164, %f239;
	mov.f32 	%f240, %f239;
	mov.u64 	%rd303, %rd302;
	@%p91 bra 	$L__BB0_201;
	setp.lt.s64 	%p92, %rd302, %rd188;
	selp.f32 	%f240, %f239, %f164, %p92;
	min.s64 	%rd303, %rd302, %rd188;
$L__BB0_201:
	ld.shared.f32 	%f167, [_ZN6thrust24THRUST_300001_SM_1000_NS8cuda_cub4core6detail5shmemE+120];
	ld.shared.u64 	%rd191, [_ZN6thrust24THRUST_300001_SM_1000_NS8cuda_cub4core6detail5shmemE+128];
	setp.lt.f32 	%p93, %f240, %f167;
	mov.f32 	%f241, %f167;
	mov.u64 	%rd304, %rd191;
	@%p93 bra 	$L__BB0_204;
	setp.lt.f32 	%p94, %f167, %f240;
	mov.f32 	%f241, %f240;
	mov.u64 	%rd304, %rd303;
	@%p94 bra 	$L__BB0_204;
	setp.lt.s64 	%p95, %rd303, %rd191;
	selp.f32 	%f241, %f240, %f167, %p95;
	min.s64 	%rd304, %rd303, %rd191;
$L__BB0_204:
	mov.u32 	%r387, %tid.x;
	setp.ne.s32 	%p212, %r387, 0;
	@%p212 bra 	$L__BB0_206;
	ld.param.u64 	%rd234, [_ZN6thrust24THRUST_300001_SM_1000_NS8cuda_cub4core6detail13_kernel_agentINS1_8__reduce11ReduceAgentINS0_12zip_iteratorIN4cuda3std3__45tupleIJNS0_6detail15normal_iteratorINS0_10device_ptrIfEEEENS0_17counting_iteratorIlNS0_11use_defaultESI_SI_EEEEEEEPNSB_IJflEEESM_iNS1_9__extrema9arg_max_fIflNSA_4lessIfEEEEEEJSL_SN_iSS_EEEvDpT0__param_1];
	cvta.to.global.u64 	%rd233, %rd234;
	st.global.f32 	[%rd233], %f241;
	st.global.u64 	[%rd233+8], %rd304;
$L__BB0_206:
	ret;

}
	// .globl	_ZN6thrust24THRUST_300001_SM_1000_NS8cuda_cub4core6detail13_kernel_agentINS1_8__reduce11ReduceAgentINS0_12zip_iteratorIN4cuda3std3__45tupleIJNS0_6detail15normal_iteratorINS0_10device_ptrIfEEEENS0_17counting_iteratorIlNS0_11use_defaultESI_SI_EEEEEEEPNSB_IJflEEESM_iNS1_9__extrema9arg_max_fIflNSA_4lessIfEEEEEEJSL_SN_iN3cub18CUB_300001_SM_100013GridEvenShareIiEENSV_9GridQueueIjEESS_EEEvDpT0_
.visible .entry _ZN6thrust24THRUST_300001_SM_1000_NS8cuda_cub4core6detail13_kernel_agentINS1_8__reduce11ReduceAgentINS0_12zip_iteratorIN4cuda3std3__45tupleIJNS0_6detail15normal_iteratorINS0_10device_ptrIfEEEENS0_17counting_iteratorIlNS0_11use_defaultESI_SI_EEEEEEEPNSB_IJflEEESM_iNS1_9__extrema9arg_max_fIflNSA_4lessIfEEEEEEJSL_SN_iN3cub18CUB_300001_SM_100013GridEvenShareIiEENSV_9GridQueueIjEESS_EEEvDpT0_(
	.param .align 8 .b8 _ZN6thrust24THRUST_300001_SM_1000_NS8cuda_cub4core6detail13_kernel_agentINS1_8__reduce11ReduceAgentINS0_12zip_iteratorIN4cuda3std3__45tupleIJNS0_6detail15normal_iteratorINS0_10device_ptrIfEEEENS0_17counting_iteratorIlNS0_11use_defaultESI_SI_EEEEEEEPNSB_IJflEEESM_iNS1_9__extrema9arg_max_fIflNSA_4lessIfEEEEEEJSL_SN_iN3cub18CUB_300001_SM_100013GridEvenShareIiEENSV_9GridQueueIjEESS_EEEvDpT0__param_0[16],
	.param .u64 .ptr .align 1 _ZN6thrust24THRUST_300001_SM_1000_NS8cuda_cub4core6detail13_kernel_agentINS1_8__reduce11ReduceAgentINS0_12zip_iteratorIN4cuda3std3__45tupleIJNS0_6detail15normal_iteratorINS0_10device_ptrIfEEEENS0_17counting_iteratorIlNS0_11use_defaultESI_SI_EEEEEEEPNSB_IJflEEESM_iNS1_9__extrema9arg_max_fIflNSA_4lessIfEEEEEEJSL_SN_iN3cub18CUB_300001_SM_100013GridEvenShareIiEENSV_9GridQueueIjEESS_EEEvDpT0__param_1,
	.param .u32 _ZN6thrust24THRUST_300001_SM_1000_NS8cuda_cub4core6detail13_kernel_agentINS1_8__reduce11ReduceAgentINS0_12zip_iteratorIN4cuda3std3__45tupleIJNS0_6detail15normal_iteratorINS0_10device_ptrIfEEEENS0_17counting_iteratorIlNS0_11use_defaultESI_SI_EEEEEEEPNSB_IJflEEESM_iNS1_9__extrema9arg_max_fIflNSA_4lessIfEEEEEEJSL_SN_iN3cub18CUB_300001_SM_100013GridEvenShareIiEENSV_9GridQueueIjEESS_EEEvDpT0__param_2,
	.param .align 4 .b8 _ZN6thrust24THRUST_300001_SM_1000_NS8cuda_cub4core6detail13_kernel_agentINS1_8__reduce11ReduceAgentINS0_12zip_iteratorIN4cuda3std3__45tupleIJNS0_6detail15normal_iteratorINS0_10device_ptrIfEEEENS0_17counting_iteratorIlNS0_11use_defaultESI_SI_EEEEEEEPNSB_IJflEEESM_iNS1_9__extrema9arg_max_fIflNSA_4lessIfEEEEEEJSL_SN_iN3cub18CUB_300001_SM_100013GridEvenShareIiEENSV_9GridQueueIjEESS_EEEvDpT0__param_3[40],
	.param .align 8 .b8 _ZN6thrust24THRUST_300001_SM_1000_NS8cuda_cub4core6detail13_kernel_agentINS1_8__reduce11ReduceAgentINS0_12zip_iteratorIN4cuda3std3__45tupleIJNS0_6detail15normal_iteratorINS0_10device_ptrIfEEEENS0_17counting_iteratorIlNS0_11use_defaultESI_SI_EEEEEEEPNSB_IJflEEESM_iNS1_9__extrema9arg_max_fIflNSA_4lessIfEEEEEEJSL_SN_iN3cub18CUB_300001_SM_100013GridEvenShareIiEENSV_9GridQueueIjEESS_EEEvDpT0__param_4[8],
	.param .align 1 .b8 _ZN6thrust24THRUST_300001_SM_1000_NS8cuda_cub4core6detail13_kernel_agentINS1_8__reduce11ReduceAgentINS0_12zip_iteratorIN4cuda3std3__45tupleIJNS0_6detail15normal_iteratorINS0_10device_ptrIfEEEENS0_17counting_iteratorIlNS0_11use_defaultESI_SI_EEEEEEEPNSB_IJflEEESM_iNS1_9__extrema9arg_max_fIflNSA_4lessIfEEEEEEJSL_SN_iN3cub18CUB_300001_SM_100013GridEvenShareIiEENSV_9GridQueueIjEESS_EEEvDpT0__param_5[1]
)
.maxntid 256
{
	.reg .pred 	%p<215>;
	.reg .b32 	%r<437>;
	.reg .b32 	%f<242>;
	.reg .b64 	%rd<286>;

	ld.param.u64 	%rd3, [_ZN6thrust24THRUST_300001_SM_1000_NS8cuda_cub4core6detail13_kernel_agentINS1_8__reduce11ReduceAgentINS0_12zip_iteratorIN4cuda3std3__45tupleIJNS0_6detail15normal_iteratorINS0_10device_ptrIfEEEENS0_17counting_iteratorIlNS0_11use_defaultESI_SI_EEEEEEEPNSB_IJflEEESM_iNS1_9__extrema9arg_max_fIflNSA_4lessIfEEEEEEJSL_SN_iN3cub18CUB_300001_SM_100013GridEvenShareIiEENSV_9GridQueueIjEESS_EEEvDpT0__param_0+8];
	ld.param.u64 	%rd181, [_ZN6thrust24THRUST_300001_SM_1000_NS8cuda_cub4core6detail13_kernel_agentINS1_8__reduce11ReduceAgentINS0_12zip_iteratorIN4cuda3std3__45tupleIJNS0_6detail15normal_iteratorINS0_10device_ptrIfEEEENS0_17counting_iteratorIlNS0_11use_defaultESI_SI_EEEEEEEPNSB_IJflEEESM_iNS1_9__extrema9arg_max_fIflNSA_4lessIfEEEEEEJSL_SN_iN3cub18CUB_300001_SM_100013GridEvenShareIiEENSV_9GridQueueIjEESS_EEEvDpT0__param_0];
	ld.param.u64 	%rd182, [_ZN6thrust24THRUST_300001_SM_1000_NS8cuda_cub4core6detail13_kernel_agentINS1_8__reduce11ReduceAgentINS0_12zip_iteratorIN4cuda3std3__45tupleIJNS0_6detail15normal_iteratorINS0_10device_ptrIfEEEENS0_17counting_iteratorIlNS0_11use_defaultESI_SI_EEEEEEEPNSB_IJflEEESM_iNS1_9__extrema9arg_max_fIflNSA_4lessIfEEEEEEJSL_SN_iN3cub18CUB_300001_SM_100013GridEvenShareIiEENSV_9GridQueueIjEESS_EEEvDpT0__param_4];
	ld.param.u32 	%r66, [_ZN6thrust24THRUST_300001_SM_1000_NS8cuda_cub4core6detail13_kernel_agentINS1_8__reduce11ReduceAgentINS0_12zip_iteratorIN4cuda3std3__45tupleIJNS0_6detail15normal_iteratorINS0_10device_ptrIfEEEENS0_17counting_iteratorIlNS0_11use_defaultESI_SI_EEEEEEEPNSB_IJflEEESM_iNS1_9__extrema9arg_max_fIflNSA_4lessIfEEEEEEJSL_SN_iN3cub18CUB_300001_SM_100013GridEvenShareIiEENSV_9GridQueueIjEESS_EEEvDpT0__param_2];
	cvta.to.global.u64 	%rd1, %rd182;
	cvta.to.global.u64 	%rd2, %rd181;
	mov.u32 	%r1, %ctaid.x;
	mul.lo.s32 	%r2, %r1, 1280;
	mov.u32 	%r67, %nctaid.x;
	mul.lo.s32 	%r3, %r67, 1280;
	add.s32 	%r68, %r2, 1280;
	setp.le.s32 	%p1, %r68, %r66;
	@%p1 bra 	$L__BB1_121;
	sub.s32 	%r4, %r66, %r2;
	mov.u32 	%r5, %tid.x;
	setp.ge.s32 	%p98, %r5, %r4;
	mov.f32 	%f188, 0f00000000;
	mov.b64 	%rd232, 0;
	mov.u32 	%r420, %r5;
	@%p98 bra 	$L__BB1_3;
	add.s32 	%r190, %r2, %r5;
	cvt.s64.s32 	%rd207, %r190;
	mul.wide.s32 	%rd208, %r190, 4;
	add.s64 	%rd209, %rd2, %rd208;
	add.s64 	%rd232, %rd3, %rd207;
	ld.global.f32 	%f188, [%rd209];
	add.s32 	%r420, %r5, 256;
$L__BB1_3:
	setp.ge.s32 	%p99, %r420, %r4;
	@%p99 bra 	$L__BB1_25;
	not.b32 	%r191, %r420;
	add.s32 	%r192, %r66, %r191;
	sub.s32 	%r8, %r192, %r2;
	and.b32  	%r193, %r8, 768;
	setp.eq.s32 	%p100, %r193, 768;
	@%p100 bra 	$L__BB1_10;
	add.s32 	%r418, %r420, %r2;
	shr.u32 	%r194, %r8, 8;
	add.s32 	%r195, %r194, 1;
	and.b32  	%r196, %r195, 3;
	neg.s32 	%r417, %r196;
$L__BB1_6:
	.pragma "nounroll";
	mov.u64 	%rd6, %rd232;
	mov.f32 	%f3, %f188;
	cvt.s64.s32 	%rd211, %r418;
	add.s64 	%rd7, %rd3, %rd211;
	mul.wide.s32 	%rd212, %r418, 4;
	add.s64 	%rd213, %rd2, %rd212;
	ld.global.f32 	%f4, [%rd213];
	setp.lt.f32 	%p101, %f3, %f4;
	mov.u64 	%rd232, %rd7;
	mov.f32 	%f188, %f4;
	@%p101 bra 	$L__BB1_9;
	setp.lt.f32 	%p102, %f4, %f3;
	mov.u64 	%rd232, %rd6;
	mov.f32 	%f188, %f3;
	@%p102 bra 	$L__BB1_9;
	setp.lt.s64 	%p103, %rd6, %rd7;
	min.s64 	%rd232, %rd6, %rd7;
	selp.f32 	%f188, %f3, %f4, %p103;
$L__BB1_9:
	add.s32 	%r420, %r420, 256;
	add.s32 	%r418, %r418, 256;
	add.s32 	%r417, %r417, 1;
	setp.ne.s32 	%p104, %r417, 0;
	@%p104 bra 	$L__BB1_6;
$L__BB1_10:
	setp.lt.u32 	%p105, %r8, 768;
	@%p105 bra 	$L__BB1_25;
	add.s32 	%r421, %r420, %r2;
	add.s32 	%r424, %r421, 256;
	add.s32 	%r423, %r421, 512;
	add.s32 	%r422, %r421, 768;
	add.s64 	%rd12, %rd2, 2048;
$L__BB1_12:
	cvt.s64.s32 	%rd214, %r424;
	add.s64 	%rd14, %rd3, %rd214;
	cvt.s64.s32 	%rd215, %r423;
	add.s64 	%rd15, %rd3, %rd215;
	cvt.s64.s32 	%rd216, %r422;
	add.s64 	%rd16, %rd3, %rd216;
	cvt.s64.s32 	%rd217, %r421;
	mul.wide.s32 	%rd218, %r421, 4;
	add.s64 	%rd17, %rd12, %rd218;
	add.s64 	%rd18, %rd3, %rd217;
	ld.global.f32 	%f10, [%rd17+-2048];
	setp.lt.f32 	%p106, %f188, %f10;
	mov.u64 	%rd229, %rd18;
	mov.f32 	%f185, %f10;
	@%p106 bra 	$L__BB1_15;
	setp.lt.f32 	%p107, %f10, %f188;
	mov.u64 	%rd229, %rd232;
	mov.f32 	%f185, %f188;
	@%p107 bra 	$L__BB1_15;
	setp.lt.s64 	%p108, %rd232, %rd18;
	min.s64 	%rd229, %rd232, %rd18;
	selp.f32 	%f185, %f188, %f10, %p108;
$L__BB1_15:
	ld.global.f32 	%f13, [%rd17+-1024];
	setp.lt.f32 	%p109, %f185, %f13;
	mov.u64 	%rd230, %rd14;
	mov.f32 	%f186, %f13;
	@%p109 bra 	$L__BB1_18;
	setp.lt.f32 	%p110, %f13, %f185;
	mov.u64 	%rd230, %rd229;
	mov.f32 	%f186, %f185;
	@%p110 bra 	$L__BB1_18;
	setp.lt.s64 	%p111, %rd229, %rd14;
	min.s64 	%rd230, %rd229, %rd14;
	selp.f32 	%f186, %f185, %f13, %p111;
$L__BB1_18:
	ld.global.f32 	%f16, [%rd17];
	setp.lt.f32 	%p112, %f186, %f16;
	mov.u64 	%rd231, %rd15;
	mov.f32 	%f187, %f16;
	@%p112 bra 	$L__BB1_21;
	setp.lt.f32 	%p113, %f16, %f186;
	mov.u64 	%rd231, %rd230;
	mov.f32 	%f187, %f186;
	@%p113 bra 	$L__BB1_21;
	setp.lt.s64 	%p114, %rd230, %rd15;
	min.s64 	%rd231, %rd230, %rd15;
	selp.f32 	%f187, %f186, %f16, %p114;
$L__BB1_21:
	ld.global.f32 	%f19, [%rd17+1024];
	setp.lt.f32 	%p115, %f187, %f19;
	mov.u64 	%rd232, %rd16;
	mov.f32 	%f188, %f19;
	@%p115 bra 	$L__BB1_24;
	setp.lt.f32 	%p116, %f19, %f187;
	mov.u64 	%rd232, %rd231;
	mov.f32 	%f188, %f187;
	@%p116 bra 	$L__BB1_24;
	setp.lt.s64 	%p117, %rd231, %rd16;
	min.s64 	%rd232, %rd231, %rd16;
	selp.f32 	%f188, %f187, %f19, %p117;
$L__BB1_24:
	add.s32 	%r420, %r420, 1024;
	add.s32 	%r424, %r424, 1024;
	add.s32 	%r423, %r423, 1024;
	add.s32 	%r422, %r422, 1024;
	add.s32 	%r421, %r421, 1024;
	setp.lt.s32 	%p118, %r420, %r4;
	@%p118 bra 	$L__BB1_12;
$L__BB1_25:
	setp.lt.s32 	%p119, %r4, 256;
	@%p119 bra 	$L__BB1_70;
	// begin inline asm
	mov.u32 %r310, %laneid;
	// end inline asm
	mov.b32 	%r312, %f188;
	mov.b32 	%r328, 1;
	mov.b32 	%r329, 31;
	mov.b32 	%r330, -1;
	// begin inline asm
	shfl.sync.down.b32 %r311, %r312, %r328, %r329, %r330;
	// end inline asm
	mov.b32 	%f23, %r311;
	// begin inline asm
	shfl.sync.down.b32 %r316, %r317, %r328, %r329, %r330;
	// end inline asm
	mov.b64 	{%r322, %r327}, %rd232;
	// begin inline asm
	shfl.sync.down.b32 %r321, %r322, %r328, %r329, %r330;
	// end inline asm
	// begin inline asm
	shfl.sync.down.b32 %r326, %r327, %r328, %r329, %r330;
	// end inline asm
	mov.b64 	%rd28, {%r321, %r326};
	setp.gt.s32 	%p171, %r310, 30;
	mov.u64 	%rd234, %rd232;
	mov.f32 	%f190, %f188;
	@%p171 bra 	$L__BB1_30;
	setp.lt.f32 	%p172, %f188, %f23;
	mov.u64 	%rd234, %rd28;
	mov.f32 	%f190, %f23;
	@%p172 bra 	$L__BB1_30;
	setp.gt.f32 	%p173, %f188, %f23;
	mov.u64 	%rd234, %rd232;
	mov.f32 	%f190, %f188;
	@%p173 bra 	$L__BB1_30;
	setp.lt.s64 	%p174, %rd232, %rd28;
	min.s64 	%rd234, %rd232, %rd28;
	selp.f32 	%f190, %f188, %f23, %p174;
$L__BB1_30:
	mov.b32 	%r332, %f190;
	mov.b32 	%r348, 2;
	mov.b32 	%r349, 31;
	mov.b32 	%r350, -1;
	// begin inline asm
	shfl.sync.down.b32 %r331, %r332, %r348, %r349, %r350;
	// end inline asm
	mov.b32 	%f26, %r331;
	// begin inline asm
	shfl.sync.down.b32 %r336, %r337, %r348, %r349, %r350;
	// end inline asm
	mov.b64 	{%r342, %r347}, %rd234;
	// begin inline asm
	shfl.sync.down.b32 %r341, %r342, %r348, %r349, %r350;
	// end inline asm
	// begin inline asm
	shfl.sync.down.b32 %r346, %r347, %r348, %r349, %r350;
	// end inline asm
	mov.b64 	%rd31, {%r341, %r346};
	setp.gt.s32 	%p175, %r310, 29;
	mov.u64 	%rd235, %rd234;
	mov.f32 	%f191, %f190;
	@%p175 bra 	$L__BB1_34;
	setp.lt.f32 	%p176, %f190, %f26;
	mov.u64 	%rd235, %rd31;
	mov.f32 	%f191, %f26;
	@%p176 bra 	$L__BB1_34;
	setp.gt.f32 	%p177, %f190, %f26;
	mov.u64 	%rd235, %rd234;
	mov.f32 	%f191, %f190;
	@%p177 bra 	$L__BB1_34;
	setp.lt.s64 	%p178, %rd234, %rd31;
	min.s64 	%rd235, %rd234, %rd31;
	selp.f32 	%f191, %f190, %f26, %p178;
$L__BB1_34:
	mov.b32 	%r352, %f191;
	mov.b32 	%r368, 4;
	mov.b32 	%r369, 31;
	mov.b32 	%r370, -1;
	// begin inline asm
	shfl.sync.down.b32 %r351, %r352, %r368, %r369, %r370;
	// end inline asm
	mov.b32 	%f29, %r351;
	// begin inline asm
	shfl.sync.down.b32 %r356, %r357, %r368, %r369, %r370;
	// end inline asm
	mov.b64 	{%r362, %r367}, %rd235;
	// begin inline asm
	shfl.sync.down.b32 %r361, %r362, %r368, %r369, %r370;
	// end inline asm
	// begin inline asm
	shfl.sync.down.b32 %r366, %r367, %r368, %r369, %r370;
	// end inline asm
	mov.b64 	%rd34, {%r361, %r366};
	setp.gt.s32 	%p179, %r310, 27;
	mov.u64 	%rd236, %rd235;
	mov.f32 	%f192, %f191;
	@%p179 bra 	$L__BB1_38;
	setp.lt.f32 	%p180, %f191, %f29;
	mov.u64 	%rd236, %rd34;
	mov.f32 	%f192, %f29;
	@%p180 bra 	$L__BB1_38;
	setp.gt.f32 	%p181, %f191, %f29;
	mov.u64 	%rd236, %rd235;
	mov.f32 	%f192, %f191;
	@%p181 bra 	$L__BB1_38;
	setp.lt.s64 	%p182, %rd235, %rd34;
	min.s64 	%rd236, %rd235, %rd34;
	selp.f32 	%f192, %f191, %f29, %p182;
$L__BB1_38:
	mov.b32 	%r372, %f192;
	mov.b32 	%r388, 8;
	mov.b32 	%r389, 31;
	mov.b32 	%r390, -1;
	// begin inline asm
	shfl.sync.down.b32 %r371, %r372, %r388, %r389, %r390;
	// end inline asm
	mov.b32 	%f32, %r371;
	// begin inline asm
	shfl.sync.down.b32 %r376, %r377, %r388, %r389, %r390;
	// end inline asm
	mov.b64 	{%r382, %r387}, %rd236;
	// begin inline asm
	shfl.sync.down.b32 %r381, %r382, %r388, %r389, %r390;
	// end inline asm
	// begin inline asm
	shfl.sync.down.b32 %r386, %r387, %r388, %r389, %r390;
	// end inline asm
	mov.b64 	%rd37, {%r381, %r386};
	setp.gt.s32 	%p183, %r310, 23;
	mov.u64 	%rd237, %rd236;
	mov.f32 	%f193, %f192;
	@%p183 bra 	$L__BB1_42;
	setp.lt.f32 	%p184, %f192, %f32;
	mov.u64 	%rd237, %rd37;
	mov.f32 	%f193, %f32;
	@%p184 bra 	$L__BB1_42;
	setp.gt.f32 	%p185, %f192, %f32;
	mov.u64 	%rd237, %rd236;
	mov.f32 	%f193, %f192;
	@%p185 bra 	$L__BB1_42;
	setp.lt.s64 	%p186, %rd236, %rd37;
	min.s64 	%rd237, %rd236, %rd37;
	selp.f32 	%f193, %f192, %f32, %p186;
$L__BB1_42:
	mov.b32 	%r392, %f193;
	mov.b32 	%r408, 16;
	mov.b32 	%r409, 31;
	mov.b32 	%r410, -1;
	// begin inline asm
	shfl.sync.down.b32 %r391, %r392, %r408, %r409, %r410;
	// end inline asm
	mov.b32 	%f35, %r391;
	// begin inline asm
	shfl.sync.down.b32 %r396, %r397, %r408, %r409, %r410;
	// end inline asm
	mov.b64 	{%r402, %r407}, %rd237;
	// begin inline asm
	shfl.sync.down.b32 %r401, %r402, %r408, %r409, %r410;
	// end inline asm
	// begin inline asm
	shfl.sync.down.b32 %r406, %r407, %r408, %r409, %r410;
	// end inline asm
	mov.b64 	%rd40, {%r401, %r406};
	setp.gt.s32 	%p187, %r310, 15;
	mov.u64 	%rd285, %rd237;
	mov.f32 	%f241, %f193;
	@%p187 bra 	$L__BB1_46;
	setp.lt.f32 	%p188, %f193, %f35;
	mov.u64 	%rd285, %rd40;
	mov.f32 	%f241, %f35;
	@%p188 bra 	$L__BB1_46;
	setp.gt.f32 	%p189, %f193, %f35;
	mov.u64 	%rd285, %rd237;
	mov.f32 	%f241, %f193;
	@%p189 bra 	$L__BB1_46;
	setp.lt.s64 	%p190, %rd237, %rd40;
	min.s64 	%rd285, %rd237, %rd40;
	selp.f32 	%f241, %f193, %f35, %p190;
$L__BB1_46:
	setp.ne.s32 	%p191, %r310, 0;
	@%p191 bra 	$L__BB1_48;
	shr.u32 	%r411, %r5, 1;
	and.b32  	%r412, %r411, 496;
	mov.u32 	%r413, _ZN6thrust24THRUST_300001_SM_1000_NS8cuda_cub4core6detail5shmemE;
	add.s32 	%r414, %r413, %r412;
	st.shared.f32 	[%r414+8], %f241;
	st.shared.u64 	[%r414+16], %rd285;
$L__BB1_48:
	bar.sync 	0;
	setp.ne.s32 	%p192, %r5, 0;
	@%p192 bra 	$L__BB1_208;
	ld.shared.f32 	%f38, [_ZN6thrust24THRUST_300001_SM_1000_NS8cuda_cub4core6detail5shmemE+24];
	ld.shared.u64 	%rd43, [_ZN6thrust24THRUST_300001_SM_1000_NS8cuda_cub4core6detail5shmemE+32];
	setp.lt.f32 	%p193, %f241, %f38;
	mov.u64 	%rd239, %rd43;
	mov.f32 	%f195, %f38;
	@%p193 bra 	$L__BB1_52;
	setp.lt.f32 	%p194, %f38, %f241;
	mov.u64 	%rd239, %rd285;
	mov.f32 	%f195, %f241;
	@%p194 bra 	$L__BB1_52;
	setp.lt.s64 	%p195, %rd285, %rd43;
	min.s64 	%rd239, %rd285, %rd43;
	selp.f32 	%f195, %f241, %f38, %p195;
$L__BB1_52:
	ld.shared.f32 	%f41, [_ZN6thrust24THRUST_300001_SM_1000_NS8cuda_cub4core6detail5shmemE+40];
	ld.shared.u64 	%rd46, [_ZN6thrust24THRUST_300001_SM_1000_NS8cuda_cub4core6detail5shmemE+48];
	setp.lt.f32 	%p196, %f195, %f41;
	mov.u64 	%rd240, %rd46;
	mov.f32 	%f196, %f41;
	@%p196 bra 	$L__BB1_55;
	setp.lt.f32 	%p197, %f41, %f195;
	mov.u64 	%rd240, %rd239;
	mov.f32 	%f196, %f195;
	@%p197 bra 	$L__BB1_55;
	setp.lt.s64 	%p198, %rd239, %rd46;
	min.s64 	%rd240, %rd239, %rd46;
	selp.f32 	%f196, %f195, %f41, %p198;
$L__BB1_55:
	ld.shared.f32 	%f44, [_ZN6thrust24THRUST_300001_SM_1000_NS8cuda_cub4core6detail5shmemE+56];
	ld.shared.u64 	%rd49, [_ZN6thrust24THRUST_300001_SM_1000_NS8cuda_cub4core6detail5shmemE+64];
	setp.lt.f32 	%p199, %f196, %f44;
	mov.u64 	%rd241, %rd49;
	mov.f32 	%f197, %f44;
	@%p199 bra 	$L__BB1_58;
	setp.lt.f32 	%p200, %f44, %f196;
	mov.u64 	%rd241, %rd240;
	mov.f32 	%f197, %f196;
	@%p200 bra 	$L__BB1_58;
	setp.lt.s64 	%p201, %rd240, %rd49;
	min.s64 	%rd241, %rd240, %rd49;
	selp.f32 	%f197, %f196, %f44, %p201;
$L__BB1_58:
	ld.shared.f32 	%f47, [_ZN6thrust24THRUST_300001_SM_1000_NS8cuda_cub4core6detail5shmemE+72];
	ld.shared.u64 	%rd52, [_ZN6thrust24THRUST_300001_SM_1000_NS8cuda_cub4core6detail5shmemE+80];
	setp.lt.f32 	%p202, %f197, %f47;
	mov.u64 	%rd242, %rd52;
	mov.f32 	%f198, %f47;
	@%p202 bra 	$L__BB1_61;
	setp.lt.f32 	%p203, %f47, %f197;
	mov.u64 	%rd242, %rd241;
	mov.f32 	%f198, %f197;
	@%p203 bra 	$L__BB1_61;
	setp.lt.s64 	%p204, %rd241, %rd52;
	min.s64 	%rd242, %rd241, %rd52;
	selp.f32 	%f198, %f197, %f47, %p204;
$L__BB1_61:
	ld.shared.f32 	%f50, [_ZN6thrust24THRUST_300001_SM_1000_NS8cuda_cub4core6detail5shmemE+88];
	ld.shared.u64 	%rd55, [_ZN6thrust24THRUST_300001_SM_1000_NS8cuda_cub4core6detail5shmemE+96];
	setp.lt.f32 	%p205, %f198, %f50;
	mov.f32 	%f199, %f50;
	mov.u64 	%rd243, %rd55;
	@%p205 bra 	$L__BB1_64;
	setp.lt.f32 	%p206, %f50, %f198;
	mov.f32 	%f199, %f198;
	mov.u64 	%rd243, %rd242;
	@%p206 bra 	$L__BB1_64;
	setp.lt.s64 	%p207, %rd242, %rd55;
	selp.f32 	%f199, %f198, %f50, %p207;
	min.s64 	%rd243, %rd242, %rd55;
$L__BB1_64:
	ld.shared.f32 	%f53, [_ZN6thrust24THRUST_300001_SM_1000_NS8cuda_cub4core6detail5shmemE+104];
	ld.shared.u64 	%rd58, [_ZN6thrust24THRUST_300001_SM_1000_NS8cuda_cub4core6detail5shmemE+112];
	setp.lt.f32 	%p208, %f199, %f53;
	mov.f32 	%f200, %f53;
	mov.u64 	%rd244, %rd58;
	@%p208 bra 	$L__BB1_67;
	setp.lt.f32 	%p209, %f53, %f199;
	mov.f32 	%f200, %f199;
	mov.u64 	%rd244, %rd243;
	@%p209 bra 	$L__BB1_67;
	setp.lt.s64 	%p210, %rd243, %rd58;
	selp.f32 	%f200, %f199, %f53, %p210;
	min.s64 	%rd244, %rd243, %rd58;
$L__BB1_67:
	ld.shared.f32 	%f56, [_ZN6thrust24THRUST_300001_SM_1000_NS8cuda_cub4core6detail5shmemE+120];
	ld.shared.u64 	%rd61, [_ZN6thrust24THRUST_300001_SM_1000_NS8cuda_cub4core6detail5shmemE+128];
	setp.lt.f32 	%p211, %f200, %f56;
	mov.f32 	%f241, %f56;
	mov.u64 	%rd285, %rd61;
	@%p211 bra 	$L__BB1_208;
	setp.lt.f32 	%p212, %f56, %f200;
	mov.f32 	%f241, %f200;
	mov.u64 	%rd285, %rd244;
	@%p212 bra 	$L__BB1_208;
	setp.lt.s64 	%p213, %rd244, %rd61;
	selp.f32 	%f241, %f200, %f56, %p213;
	min.s64 	%rd285, %rd244, %rd61;
	bra.uni 	$L__BB1_208;
$L__BB1_70:
	// begin inline asm
	mov.u32 %r197, %laneid;
	// end inline asm
	and.b32  	%r218, %r5, 992;
	add.s32 	%r219, %r218, 32;
	setp.gt.s32 	%p120, %r219, %r4;
	not.b32 	%r220, %r218;
	add.s32 	%r221, %r4, %r220;
	selp.b32 	%r216, %r221, 31, %p120;
	mov.b32 	%r199, %f188;
	mov.b32 	%r215, 1;
	mov.b32 	%r217, -1;
	// begin inline asm
	shfl.sync.down.b32 %r198, %r199, %r215, %r216, %r217;
	// end inline asm
	mov.b32 	%f58, %r198;
	// begin inline asm
	shfl.sync.down.b32 %r203, %r204, %r215, %r216, %r217;
	// end inline asm
	mov.b64 	{%r209, %r214}, %rd232;
	// begin inline asm
	shfl.sync.down.b32 %r208, %r209, %r215, %r216, %r217;
	// end inline asm
	// begin inline asm
	shfl.sync.down.b32 %r213, %r214, %r215, %r216, %r217;
	// end inline asm
	mov.b64 	%rd63, {%r208, %r213};
	setp.ge.s32 	%p121, %r197, %r216;
	mov.f32 	%f201, %f188;
	mov.u64 	%rd245, %rd232;
	@%p121 bra 	$L__BB1_74;
	setp.lt.f32 	%p122, %f188, %f58;
	mov.f32 	%f201, %f58;
	mov.u64 	%rd245, %rd63;
	@%p122 bra 	$L__BB1_74;
	setp.gt.f32 	%p123, %f188, %f58;
	mov.f32 	%f201, %f188;
	mov.u64 	%rd245, %rd232;
	@%p123 bra 	$L__BB1_74;
	setp.lt.s64 	%p124, %rd232, %rd63;
	selp.f32 	%f201, %f188, %f58, %p124;
	min.s64 	%rd245, %rd232, %rd63;
$L__BB1_74:
	mov.b32 	%r223, %f201;
	mov.b32 	%r239, 2;
	mov.b32 	%r241, -1;
	// begin inline asm
	shfl.sync.down.b32 %r222, %r223, %r239, %r216, %r241;
	// end inline asm
	mov.b32 	%f61, %r222;
	// begin inline asm
	shfl.sync.down.b32 %r227, %r228, %r239, %r216, %r241;
	// end inline asm
	mov.b64 	{%r233, %r238}, %rd245;
	// begin inline asm
	shfl.sync.down.b32 %r232, %r233, %r239, %r216, %r241;
	// end inline asm
	// begin inline asm
	shfl.sync.down.b32 %r237, %r238, %r239, %r216, %r241;
	// end inline asm
	mov.b64 	%rd66, {%r232, %r237};
	add.s32 	%r242, %r197, 2;
	setp.gt.s32 	%p125, %r242, %r216;
	mov.f32 	%f202, %f201;
	mov.u64 	%rd246, %rd245;
	@%p125 bra 	$L__BB1_78;
	setp.lt.f32 	%p126, %f201, %f61;
	mov.f32 	%f202, %f61;
	mov.u64 	%rd246, %rd66;
	@%p126 bra 	$L__BB1_78;
	setp.gt.f32 	%p127, %f201, %f61;
	mov.f32 	%f202, %f201;
	mov.u64 	%rd246, %rd245;
	@%p127 bra 	$L__BB1_78;
	setp.lt.s64 	%p128, %rd245, %rd66;
	selp.f32 	%f202, %f201, %f61, %p128;
	min.s64 	%rd246, %rd245, %rd66;
$L__BB1_78:
	mov.b32 	%r244, %f202;
	mov.b32 	%r260, 4;
	mov.b32 	%r262, -1;
	// begin inline asm
	shfl.sync.down.b32 %r243, %r244, %r260, %r216, %r262;
	// end inline asm
	mov.b32 	%f64, %r243;
	// begin inline asm
	shfl.sync.down.b32 %r248, %r249, %r260, %r216, %r262;
	// end inline asm
	mov.b64 	{%r254, %r259}, %rd246;
	// begin inline asm
	shfl.sync.down.b32 %r253, %r254, %r260, %r216, %r262;
	// end inline asm
	// begin inline asm
	shfl.sync.down.b32 %r258, %r259, %r260, %r216, %r262;
	// end inline asm
	mov.b64 	%rd69, {%r253, %r258};
	add.s32 	%r263, %r197, 4;
	setp.gt.s32 	%p129, %r263, %r216;
	mov.f32 	%f203, %f202;
	mov.u64 	%rd247, %rd246;
	@%p129 bra 	$L__BB1_82;
	setp.lt.f32 	%p130, %f202, %f64;
	mov.f32 	%f203, %f64;
	mov.u64 	%rd247, %rd69;
	@%p130 bra 	$L__BB1_82;
	setp.gt.f32 	%p131, %f202, %f64;
	mov.f32 	%f203, %f202;
	mov.u64 	%rd247, %rd246;
	@%p131 bra 	$L__BB1_82;
	setp.lt.s64 	%p132, %rd246, %rd69;
	selp.f32 	%f203, %f202, %f64, %p132;
	min.s64 	%rd247, %rd246, %rd69;
$L__BB1_82:
	mov.b32 	%r265, %f203;
	mov.b32 	%r281, 8;
	mov.b32 	%r283, -1;
	// begin inline asm
	shfl.sync.down.b32 %r264, %r265, %r281, %r216, %r283;
	// end inline asm
	mov.b32 	%f67, %r264;
	// begin inline asm
	shfl.sync.down.b32 %r269, %r270, %r281, %r216, %r283;
	// end inline asm
	mov.b64 	{%r275, %r280}, %rd247;
	// begin inline asm
	shfl.sync.down.b32 %r274, %r275, %r281, %r216, %r283;
	// end inline asm
	// begin inline asm
	shfl.sync.down.b32 %r279, %r280, %r281, %r216, %r283;
	// end inline asm
	mov.b64 	%rd72, {%r274, %r279};
	add.s32 	%r284, %r197, 8;
	setp.gt.s32 	%p133, %r284, %r216;
	mov.f32 	%f204, %f203;
	mov.u64 	%rd248, %rd247;
	@%p133 bra 	$L__BB1_86;
	setp.lt.f32 	%p134, %f203, %f67;
	mov.f32 	%f204, %f67;
	mov.u64 	%rd248, %rd72;
	@%p134 bra 	$L__BB1_86;
	setp.gt.f32 	%p135, %f203, %f67;
	mov.f32 	%f204, %f203;
	mov.u64 	%rd248, %rd247;
	@%p135 bra 	$L__BB1_86;
	setp.lt.s64 	%p136, %rd247, %rd72;
	selp.f32 	%f204, %f203, %f67, %p136;
	min.s64 	%rd248, %rd247, %rd72;
$L__BB1_86:
	mov.b32 	%r286, %f204;
	mov.b32 	%r302, 16;
	mov.b32 	%r304, -1;
	// begin inline asm
	shfl.sync.down.b32 %r285, %r286, %r302, %r216, %r304;
	// end inline asm
	mov.b32 	%f70, %r285;
	// begin inline asm
	shfl.sync.down.b32 %r290, %r291, %r302, %r216, %r304;
	// end inline asm
	mov.b64 	{%r296, %r301}, %rd248;
	// begin inline asm
	shfl.sync.down.b32 %r295, %r296, %r302, %r216, %r304;
	// end inline asm
	// begin inline asm
	shfl.sync.down.b32 %r300, %r301, %r302, %r216, %r304;
	// end inline asm
	mov.b64 	%rd75, {%r295, %r300};
	add.s32 	%r305, %r197, 16;
	setp.gt.s32 	%p137, %r305, %r216;
	mov.f32 	%f241, %f204;
	mov.u64 	%rd285, %rd248;
	@%p137 bra 	$L__BB1_90;
	setp.lt.f32 	%p138, %f204, %f70;
	mov.f32 	%f241, %f70;
	mov.u64 	%rd285, %rd75;
	@%p138 bra 	$L__BB1_90;
	setp.gt.f32 	%p139, %f204, %f70;
	mov.f32 	%f241, %f204;
	mov.u64 	%rd285, %rd248;
	@%p139 bra 	$L__BB1_90;
	setp.lt.s64 	%p140, %rd248, %rd75;
	selp.f32 	%f241, %f204, %f70, %p140;
	min.s64 	%rd285, %rd248, %rd75;
$L__BB1_90:
	setp.ne.s32 	%p141, %r197, 0;
	@%p141 bra 	$L__BB1_92;
	shr.u32 	%r306, %r5, 1;
	and.b32  	%r307, %r306, 496;
	mov.u32 	%r308, _ZN6thrust24THRUST_300001_SM_1000_NS8cuda_cub4core6detail5shmemE;
	add.s32 	%r309, %r308, %r307;
	st.shared.f32 	[%r309+8], %f241;
	st.shared.u64 	[%r309+16], %rd285;
$L__BB1_92:
	bar.sync 	0;
	setp.ne.s32 	%p142, %r5, 0;
	@%p142 bra 	$L__BB1_208;
	setp.lt.s32 	%p143, %r4, 33;
	mov.f32 	%f206, %f241;
	mov.u64 	%rd250, %rd285;
	@%p143 bra 	$L__BB1_97;
	ld.shared.f32 	%f73, [_ZN6thrust24THRUST_300001_SM_1000_NS8cuda_cub4core6detail5shmemE+24];
	ld.shared.u64 	%rd78, [_ZN6thrust24THRUST_300001_SM_1000_NS8cuda_cub4core6detail5shmemE+32];
	setp.lt.f32 	%p144, %f241, %f73;
	mov.f32 	%f206, %f73;
	mov.u64 	%rd250, %rd78;
	@%p144 bra 	$L__BB1_97;
	setp.lt.f32 	%p145, %f73, %f241;
	mov.f32 	%f206, %f241;
	mov.u64 	%rd250, %rd285;
	@%p145 bra 	$L__BB1_97;
	setp.lt.s64 	%p146, %rd285, %rd78;
	selp.f32 	%f206, %f241, %f73, %p146;
	min.s64 	%rd250, %rd285, %rd78;
$L__BB1_97:
	setp.lt.s32 	%p147, %r4, 65;
	mov.f32 	%f207, %f206;
	mov.u64 	%rd251, %rd250;
	@%p147 bra 	$L__BB1_101;
	ld.shared.f32 	%f76, [_ZN6thrust24THRUST_300001_SM_1000_NS8cuda_cub4core6detail5shmemE+40];
	ld.shared.u64 	%rd81, [_ZN6thrust24THRUST_300001_SM_1000_NS8cuda_cub4core6detail5shmemE+48];
	setp.lt.f32 	%p148, %f206, %f76;
	mov.f32 	%f207, %f76;
	mov.u64 	%rd251, %rd81;
	@%p148 bra 	$L__BB1_101;
	setp.lt.f32 	%p149, %f76, %f206;
	mov.f32 	%f207, %f206;
	mov.u64 	%rd251, %rd250;
	@%p149 bra 	$L__BB1_101;
	setp.lt.s64 	%p150, %rd250, %rd81;
	selp.f32 	%f207, %f206, %f76, %p150;
	min.s64 	%rd251, %rd250, %rd81;
$L__BB1_101:
	setp.lt.s32 	%p151, %r4, 97;
	mov.f32 	%f208, %f207;
	mov.u64 	%rd252, %rd251;
	@%p151 bra 	$L__BB1_105;
	ld.shared.f32 	%f79, [_ZN6thrust24THRUST_300001_SM_1000_NS8cuda_cub4core6detail5shmemE+56];
	ld.shared.u64 	%rd84, [_ZN6thrust24THRUST_300001_SM_1000_NS8cuda_cub4core6detail5shmemE+64];
	setp.lt.f32 	%p152, %f207, %f79;
	mov.f32 	%f208, %f79;
	mov.u64 	%rd252, %rd84;
	@%p152 bra 	$L__BB1_105;
	setp.lt.f32 	%p153, %f79, %f207;
	mov.f32 	%f208, %f207;
	mov.u64 	%rd252, %rd251;
	@%p153 bra 	$L__BB1_105;
	setp.lt.s64 	%p154, %rd251, %rd84;
	selp.f32 	%f208, %f207, %f79, %p154;
	min.s64 	%rd252, %rd251, %rd84;
$L__BB1_105:
	setp.lt.s32 	%p155, %r4, 129;
	mov.f32 	%f209, %f208;
	mov.u64 	%rd253, %rd252;
	@%p155 bra 	$L__BB1_109;
	ld.shared.f32 	%f82, [_ZN6thrust24THRUST_300001_SM_1000_NS8cuda_cub4core6detail5shmemE+72];
	ld.shared.u64 	%rd87, [_ZN6thrust24THRUST_300001_SM_1000_NS8cuda_cub4core6detail5shmemE+80];
	setp.lt.f32 	%p156, %f208, %f82;
	mov.f32 	%f209, %f82;
	mov.u64 	%rd253, %rd87;
	@%p156 bra 	$L__BB1_109;
	setp.lt.f32 	%p157, %f82, %f208;
	mov.f32 	%f209, %f208;
	mov.u64 	%rd253, %rd252;
	@%p157 bra 	$L__BB1_109;
	setp.lt.s64 	%p158, %rd252, %rd87;
	selp.f32 	%f209, %f208, %f82, %p158;
	min.s64 	%rd253, %rd252, %rd87;
$L__BB1_109:
	setp.lt.s32 	%p159, %r4, 161;
	mov.f32 	%f210, %f209;
	mov.u64 	%rd254, %rd253;
	@%p159 bra 	$L__BB1_113;
	ld.shared.f32 	%f85, [_ZN6thrust24THRUST_300001_SM_1000_NS8cuda_cub4core6detail5shmemE+88];
	ld.shared.u64 	%rd90, [_ZN6thrust24THRUST_300001_SM_1000_NS8cuda_cub4core6detail5shmemE+96];
	setp.lt.f32 	%p160, %f209, %f85;
	mov.f32 	%f210, %f85;
	mov.u64 	%rd254, %rd90;
	@%p160 bra 	$L__BB1_113;
	setp.lt.f32 	%p161, %f85, %f209;
	mov.f32 	%f210, %f209;
	mov.u64 	%rd254, %rd253;
	@%p161 bra 	$L__BB1_113;
	setp.lt.s64 	%p162, %rd253, %rd90;
	selp.f32 	%f210, %f209, %f85, %p162;
	min.s64 	%rd254, %rd253, %rd90;
$L__BB1_113:
	setp.lt.s32 	%p163, %r4, 193;
	mov.f32 	%f211, %f210;
	mov.u64 	%rd255, %rd254;
	@%p163 bra 	$L__BB1_117;
	ld.shared.f32 	%f88, [_ZN6thrust24THRUST_300001_SM_1000_NS8cuda_cub4core6detail5shmemE+104];
	ld.shared.u64 	%rd93, [_ZN6thrust24THRUST_300001_SM_1000_NS8cuda_cub4core6detail5shmemE+112];
	setp.lt.f32 	%p164, %f210, %f88;
	mov.f32 	%f211, %f88;
	mov.u64 	%rd255, %rd93;
	@%p164 bra 	$L__BB1_117;
	setp.lt.f32 	%p165, %f88, %f210;
	mov.f32 	%f211, %f210;
	mov.u64 	%rd255, %rd254;
	@%p165 bra 	$L__BB1_117;
	setp.lt.s64 	%p166, %rd254, %rd93;
	selp.f32 	%f211, %f210, %f88, %p166;
	min.s64 	%rd255, %rd254, %rd93;
$L__BB1_117:
	setp.lt.s32 	%p167, %r4, 225;
	mov.f32 	%f241, %f211;
	mov.u64 	%rd285, %rd255;
	@%p167 bra 	$L__BB1_208;
	ld.shared.f32 	%f91, [_ZN6thrust24THRUST_300001_SM_1000_NS8cuda_cub4core6detail5shmemE+120];
	ld.shared.u64 	%rd96, [_ZN6thrust24THRUST_300001_SM_1000_NS8cuda_cub4core6detail5shmemE+128];
	setp.lt.f32 	%p168, %f211, %f91;
	mov.f32 	%f241, %f91;
	mov.u64 	%rd285, %rd96;
	@%p168 bra 	$L__BB1_208;
	setp.lt.f32 	%p169, %f91, %f211;
	mov.f32 	%f241, %f211;
	mov.u64 	%rd285, %rd255;
	@%p169 bra 	$L__BB1_208;
	setp.lt.s64 	%p170, %rd255, %rd96;
	selp.f32 	%f241, %f211, %f91, %p170;
	min.s64 	%rd285, %rd255, %rd96;
	bra.uni 	$L__BB1_208;
$L__BB1_121:
	mov.u32 	%r35, %tid.x;
	cvt.s64.s32 	%rd183, %r2;
	add.s64 	%rd98, %rd3, %rd183;
	cvt.u64.u32 	%rd99, %r35;
	add.s64 	%rd184, %rd99, %rd183;
	shl.b64 	%rd185, %rd184, 2;
	add.s64 	%rd186, %rd2, %rd185;
	ld.global.f32 	%f170, [%rd186];
	add.s32 	%r69, %r35, 256;
	cvt.u64.u32 	%rd187, %r69;
	ld.global.f32 	%f171, [%rd186+1024];
	add.s32 	%r70, %r35, 512;
	cvt.u64.u32 	%rd188, %r70;
	ld.global.f32 	%f172, [%rd186+2048];
	add.s32 	%r71, %r35, 768;
	cvt.u64.u32 	%rd189, %r71;
	ld.global.f32 	%f173, [%rd186+3072];
	or.b32  	%r72, %r35, 1024;
	cvt.u64.u32 	%rd100, %r72;
	add.s64 	%rd273, %rd98, %rd100;
	ld.global.f32 	%f229, [%rd186+4096];
	setp.geu.f32 	%p2, %f170, %f171;
	selp.f32 	%f174, %f170, %f171, %p2;
	selp.b64 	%rd190, %rd99, %rd187, %p2;
	setp.geu.f32 	%p3, %f174, %f172;
	selp.f32 	%f175, %f174, %f172, %p3;
	selp.b64 	%rd191, %rd190, %rd188, %p3;
	setp.geu.f32 	%p4, %f175, %f173;
	selp.f32 	%f94, %f175, %f173, %p4;
	selp.b64 	%rd102, %rd191, %rd189, %p4;
	setp.lt.f32 	%p5, %f94, %f229;
	@%p5 bra 	$L__BB1_123;
	setp.lt.f32 	%p6, %f229, %f94;
	setp.lt.u64 	%p7, %rd102, %rd100;
	or.pred  	%p8, %p6, %p7;
	selp.f32 	%f229, %f94, %f229, %p8;
	add.s64 	%rd192, %rd98, %rd102;
	selp.b64 	%rd273, %rd192, %rd273, %p8;
$L__BB1_123:
	setp.le.s32 	%p9, %r66, %r3;
	@%p9 bra 	$L__BB1_164;
	setp.ne.s32 	%p10, %r35, 0;
	@%p10 bra 	$L__BB1_126;
	atom.global.add.u32 	%r73, [%rd1+4], 1280;
	add.s32 	%r74, %r73, %r3;
	st.shared.u32 	[_ZN6thrust24THRUST_300001_SM_1000_NS8cuda_cub4core6detail5shmemE+152], %r74;
$L__BB1_126:
	bar.sync 	0;
	ld.shared.u32 	%r427, [_ZN6thrust24THRUST_300001_SM_1000_NS8cuda_cub4core6detail5shmemE+152];
	add.s32 	%r75, %r427, 1280;
	setp.gt.s32 	%p11, %r75, %r66;
	@%p11 bra 	$L__BB1_141;
	mov.f32 	%f213, %f229;
	mov.u64 	%rd257, %rd273;
$L__BB1_128:
	cvt.s64.s32 	%rd193, %r427;
	add.s64 	%rd194, %rd99, %rd193;
	shl.b64 	%rd195, %rd194, 2;
	add.s64 	%rd196, %rd2, %rd195;
	add.s64 	%rd258, %rd194, %rd3;
	ld.global.f32 	%f214, [%rd196];
	add.s64 	%rd259, %rd258, 256;
	ld.global.f32 	%f215, [%rd196+1024];
	add.s64 	%rd260, %rd258, 512;
	ld.global.f32 	%f216, [%rd196+2048];
	add.s64 	%rd261, %rd258, 768;
	ld.global.f32 	%f217, [%rd196+3072];
	add.s64 	%rd273, %rd258, 1024;
	ld.global.f32 	%f229, [%rd196+4096];
	setp.lt.f32 	%p12, %f213, %f214;
	@%p12 bra 	$L__BB1_130;
	setp.lt.f32 	%p13, %f214, %f213;
	setp.lt.s64 	%p14, %rd257, %rd258;
	or.pred  	%p15, %p13, %p14;
	selp.f32 	%f214, %f213, %f214, %p15;
	selp.b64 	%rd258, %rd257, %rd258, %p15;
$L__BB1_130:
	setp.lt.f32 	%p16, %f214, %f215;
	@%p16 bra 	$L__BB1_132;
	setp.lt.f32 	%p17, %f215, %f214;
	setp.lt.s64 	%p18, %rd258, %rd259;
	or.pred  	%p19, %p17, %p18;
	selp.f32 	%f215, %f214, %f215, %p19;
	selp.b64 	%rd259, %rd258, %rd259, %p19;
$L__BB1_132:
	setp.lt.f32 	%p20, %f215, %f216;
	@%p20 bra 	$L__BB1_134;
	setp.lt.f32 	%p21, %f216, %f215;
	setp.lt.s64 	%p22, %rd259, %rd260;
	or.pred  	%p23, %p21, %p22;
	selp.f32 	%f216, %f215, %f216, %p23;
	selp.b64 	%rd260, %rd259, %rd260, %p23;
$L__BB1_134:
	setp.lt.f32 	%p24, %f216, %f217;
	@%p24 bra 	$L__BB1_136;
	setp.lt.f32 	%p25, %f217, %f216;
	setp.lt.s64 	%p26, %rd260, %rd261;
	or.pred  	%p27, %p25, %p26;
	selp.f32 	%f217, %f216, %f217, %p27;
	selp.b64 	%rd261, %rd260, %rd261, %p27;
$L__BB1_136:
	setp.lt.f32 	%p28, %f217, %f229;
	@%p28 bra 	$L__BB1_138;
	setp.lt.f32 	%p29, %f229, %f217;
	setp.lt.s64 	%p30, %rd261, %rd273;
	or.pred  	%p31, %p29, %p30;
	selp.f32 	%f229, %f217, %f229, %p31;
	selp.b64 	%rd273, %rd261, %rd273, %p31;
$L__BB1_138:
	setp.ne.s32 	%p32, %r35, 0;
	bar.sync 	0;
	@%p32 bra 	$L__BB1_140;
	atom.global.add.u32 	%r76, [%rd1+4], 1280;
	add.s32 	%r77, %r76, %r3;
	st.shared.u32 	[_ZN6thrust24THRUST_300001_SM_1000_NS8cuda_cub4core6detail5shmemE+152], %r77;
$L__BB1_140:
	bar.sync 	0;
	ld.shared.u32 	%r427, [_ZN6thrust24THRUST_300001_SM_1000_NS8cuda_cub4core6detail5shmemE+152];
	add.s32 	%r78, %r427, 1280;
	setp.le.s32 	%p33, %r78, %r66;
	mov.f32 	%f213, %f229;
	mov.u64 	%rd257, %rd273;
	@%p33 bra 	$L__BB1_128;
$L__BB1_141:
	setp.le.s32 	%p34, %r66, %r427;
	@%p34 bra 	$L__BB1_164;
	sub.s32 	%r40, %r66, %r427;
	setp.ge.s32 	%p35, %r35, %r40;
	@%p35 bra 	$L__BB1_164;
	not.b32 	%r79, %r35;
	add.s32 	%r80, %r66, %r79;
	sub.s32 	%r41, %r80, %r427;
	and.b32  	%r81, %r41, 768;
	setp.eq.s32 	%p36, %r81, 768;
	mov.u32 	%r431, %r35;
	@%p36 bra 	$L__BB1_149;
	add.s32 	%r429, %r35, %r427;
	shr.u32 	%r82, %r41, 8;
	add.s32 	%r83, %r82, 1;
	and.b32  	%r84, %r83, 3;
	neg.s32 	%r428, %r84;
	mov.u32 	%r431, %r35;
$L__BB1_145:
	.pragma "nounroll";
	mov.u64 	%rd122, %rd273;
	mov.f32 	%f114, %f229;
	cvt.s64.s32 	%rd198, %r429;
	add.s64 	%rd123, %rd3, %rd198;
	mul.wide.s32 	%rd199, %r429, 4;
	add.s64 	%rd200, %rd2, %rd199;
	ld.global.f32 	%f115, [%rd200];
	setp.lt.f32 	%p37, %f114, %f115;
	mov.f32 	%f229, %f115;
	mov.u64 	%rd273, %rd123;
	@%p37 bra 	$L__BB1_148;
	setp.lt.f32 	%p38, %f115, %f114;
	mov.f32 	%f229, %f114;
	mov.u64 	%rd273, %rd122;
	@%p38 bra 	$L__BB1_148;
	setp.lt.s64 	%p39, %rd122, %rd123;
	selp.f32 	%f229, %f114, %f115, %p39;
	min.s64 	%rd273, %rd122, %rd123;
$L__BB1_148:
	add.s32 	%r431, %r431, 256;
	add.s32 	%r429, %r429, 256;
	add.s32 	%r428, %r428, 1;
	setp.ne.s32 	%p40, %r428, 0;
	@%p40 bra 	$L__BB1_145;
$L__BB1_149:
	setp.lt.u32 	%p41, %r41, 768;
	@%p41 bra 	$L__BB1_164;
	add.s32 	%r432, %r431, %r427;
	add.s32 	%r435, %r432, 256;
	add.s32 	%r434, %r432, 512;
	add.s32 	%r433, %r432, 768;
	add.s64 	%rd128, %rd2, 2048;
$L__BB1_151:
	cvt.s64.s32 	%rd201, %r435;
	add.s64 	%rd130, %rd3, %rd201;
	cvt.s64.s32 	%rd202, %r434;
	add.s64 	%rd131, %rd3, %rd202;
	cvt.s64.s32 	%rd203, %r433;
	add.s64 	%rd132, %rd3, %rd203;
	cvt.s64.s32 	%rd204, %r432;
	mul.wide.s32 	%rd205, %r432, 4;
	add.s64 	%rd133, %rd128, %rd205;
	add.s64 	%rd134, %rd3, %rd204;
	ld.global.f32 	%f121, [%rd133+-2048];
	setp.lt.f32 	%p42, %f229, %f121;
	mov.f32 	%f225, %f121;
	mov.u64 	%rd269, %rd134;
	@%p42 bra 	$L__BB1_154;
	setp.lt.f32 	%p43, %f121, %f229;
	mov.f32 	%f225, %f229;
	mov.u64 	%rd269, %rd273;
	@%p43 bra 	$L__BB1_154;
	setp.lt.s64 	%p44, %rd273, %rd134;
	selp.f32 	%f225, %f229, %f121, %p44;
	min.s64 	%rd269, %rd273, %rd134;
$L__BB1_154:
	ld.global.f32 	%f124, [%rd133+-1024];
	setp.lt.f32 	%p45, %f225, %f124;
	mov.f32 	%f226, %f124;
	mov.u64 	%rd270, %rd130;
	@%p45 bra 	$L__BB1_157;
	setp.lt.f32 	%p46, %f124, %f225;
	mov.f32 	%f226, %f225;
	mov.u64 	%rd270, %rd269;
	@%p46 bra 	$L__BB1_157;
	setp.lt.s64 	%p47, %rd269, %rd130;
	selp.f32 	%f226, %f225, %f124, %p47;
	min.s64 	%rd270, %rd269, %rd130;
$L__BB1_157:
	ld.global.f32 	%f127, [%rd133];
	setp.lt.f32 	%p48, %f226, %f127;
	mov.f32 	%f227, %f127;
	mov.u64 	%rd271, %rd131;
	@%p48 bra 	$L__BB1_160;
	setp.lt.f32 	%p49, %f127, %f226;
	mov.f32 	%f227, %f226;
	mov.u64 	%rd271, %rd270;
	@%p49 bra 	$L__BB1_160;
	setp.lt.s64 	%p50, %rd270, %rd131;
	selp.f32 	%f227, %f226, %f127, %p50;
	min.s64 	%rd271, %rd270, %rd131;
$L__BB1_160:
	ld.global.f32 	%f130, [%rd133+1024];
	setp.lt.f32 	%p51, %f227, %f130;
	mov.f32 	%f229, %f130;
	mov.u64 	%rd273, %rd132;
	@%p51 bra 	$L__BB1_163;
	setp.lt.f32 	%p52, %f130, %f227;
	mov.f32 	%f229, %f227;
	mov.u64 	%rd273, %rd271;
	@%p52 bra 	$L__BB1_163;
	setp.lt.s64 	%p53, %rd271, %rd132;
	selp.f32 	%f229, %f227, %f130, %p53;
	min.s64 	%rd273, %rd271, %rd132;
$L__BB1_163:
	add.s32 	%r431, %r431, 1024;
	add.s32 	%r435, %r435, 1024;
	add.s32 	%r434, %r434, 1024;
	add.s32 	%r433, %r433, 1024;
	add.s32 	%r432, %r432, 1024;
	setp.lt.s32 	%p54, %r431, %r40;
	@%p54 bra 	$L__BB1_151;
$L__BB1_164:
	// begin inline asm
	mov.u32 %r85, %laneid;
	// end inline asm
	mov.b32 	%r87, %f229;
	mov.b32 	%r103, 1;
	mov.b32 	%r104, 31;
	mov.b32 	%r105, -1;
	// begin inline asm
	shfl.sync.down.b32 %r86, %r87, %r103, %r104, %r105;
	// end inline asm
	mov.b32 	%f134, %r86;
	// begin inline asm
	shfl.sync.down.b32 %r91, %r92, %r103, %r104, %r105;
	// end inline asm
	mov.b64 	{%r97, %r102}, %rd273;
	// begin inline asm
	shfl.sync.down.b32 %r96, %r97, %r103, %r104, %r105;
	// end inline asm
	// begin inline asm
	shfl.sync.down.b32 %r101, %r102, %r103, %r104, %r105;
	// end inline asm
	mov.b64 	%rd144, {%r96, %r101};
	setp.gt.s32 	%p55, %r85, 30;
	mov.f32 	%f230, %f229;
	mov.u64 	%rd274, %rd273;
	@%p55 bra 	$L__BB1_168;
	setp.lt.f32 	%p56, %f229, %f134;
	mov.f32 	%f230, %f134;
	mov.u64 	%rd274, %rd144;
	@%p56 bra 	$L__BB1_168;
	setp.gt.f32 	%p57, %f229, %f134;
	mov.f32 	%f230, %f229;
	mov.u64 	%rd274, %rd273;
	@%p57 bra 	$L__BB1_168;
	setp.lt.s64 	%p58, %rd273, %rd144;
	selp.f32 	%f230, %f229, %f134, %p58;
	min.s64 	%rd274, %rd273, %rd144;
$L__BB1_168:
	mov.b32 	%r107, %f230;
	mov.b32 	%r123, 2;
	mov.b32 	%r124, 31;
	mov.b32 	%r125, -1;
	// begin inline asm
	shfl.sync.down.b32 %r106, %r107, %r123, %r124, %r125;
	// end inline asm
	mov.b32 	%f137, %r106;
	// begin inline asm
	shfl.sync.down.b32 %r111, %r112, %r123, %r124, %r125;
	// end inline asm
	mov.b64 	{%r117, %r122}, %rd274;
	// begin inline asm
	shfl.sync.down.b32 %r116, %r117, %r123, %r124, %r125;
	// end inline asm
	// begin inline asm
	shfl.sync.down.b32 %r121, %r122, %r123, %r124, %r125;
	// end inline asm
	mov.b64 	%rd147, {%r116, %r121};
	setp.gt.s32 	%p59, %r85, 29;
	mov.f32 	%f231, %f230;
	mov.u64 	%rd275, %rd274;
	@%p59 bra 	$L__BB1_172;
	setp.lt.f32 	%p60, %f230, %f137;
	mov.f32 	%f231, %f137;
	mov.u64 	%rd275, %rd147;
	@%p60 bra 	$L__BB1_172;
	setp.gt.f32 	%p61, %f230, %f137;
	mov.f32 	%f231, %f230;
	mov.u64 	%rd275, %rd274;
	@%p61 bra 	$L__BB1_172;
	setp.lt.s64 	%p62, %rd274, %rd147;
	selp.f32 	%f231, %f230, %f137, %p62;
	min.s64 	%rd275, %rd274, %rd147;
$L__BB1_172:
	mov.b32 	%r127, %f231;
	mov.b32 	%r143, 4;
	mov.b32 	%r144, 31;
	mov.b32 	%r145, -1;
	// begin inline asm
	shfl.sync.down.b32 %r126, %r127, %r143, %r144, %r145;
	// end inline asm
	mov.b32 	%f140, %r126;
	// begin inline asm
	shfl.sync.down.b32 %r131, %r132, %r143, %r144, %r145;
	// end inline asm
	mov.b64 	{%r137, %r142}, %rd275;
	// begin inline asm
	shfl.sync.down.b32 %r136, %r137, %r143, %r144, %r145;
	// end inline asm
	// begin inline asm
	shfl.sync.down.b32 %r141, %r142, %r143, %r144, %r145;
	// end inline asm
	mov.b64 	%rd150, {%r136, %r141};
	setp.gt.s32 	%p63, %r85, 27;
	mov.f32 	%f232, %f231;
	mov.u64 	%rd276, %rd275;
	@%p63 bra 	$L__BB1_176;
	setp.lt.f32 	%p64, %f231, %f140;
	mov.f32 	%f232, %f140;
	mov.u64 	%rd276, %rd150;
	@%p64 bra 	$L__BB1_176;
	setp.gt.f32 	%p65, %f231, %f140;
	mov.f32 	%f232, %f231;
	mov.u64 	%rd276, %rd275;
	@%p65 bra 	$L__BB1_176;
	setp.lt.s64 	%p66, %rd275, %rd150;
	selp.f32 	%f232, %f231, %f140, %p66;
	min.s64 	%rd276, %rd275, %rd150;
$L__BB1_176:
	mov.b32 	%r147, %f232;
	mov.b32 	%r163, 8;
	mov.b32 	%r164, 31;
	mov.b32 	%r165, -1;
	// begin inline asm
	shfl.sync.down.b32 %r146, %r147, %r163, %r164, %r165;
	// end inline asm
	mov.b32 	%f143, %r146;
	// begin inline asm
	shfl.sync.down.b32 %r151, %r152, %r163, %r164, %r165;
	// end inline asm
	mov.b64 	{%r157, %r162}, %rd276;
	// begin inline asm
	shfl.sync.down.b32 %r156, %r157, %r163, %r164, %r165;
	// end inline asm
	// begin inline asm
	shfl.sync.down.b32 %r161, %r162, %r163, %r164, %r165;
	// end inline asm
	mov.b64 	%rd153, {%r156, %r161};
	setp.gt.s32 	%p67, %r85, 23;
	mov.f32 	%f233, %f232;
	mov.u64 	%rd277, %rd276;
	@%p67 bra 	$L__BB1_180;
	setp.lt.f32 	%p68, %f232, %f143;
	mov.f32 	%f233, %f143;
	mov.u64 	%rd277, %rd153;
	@%p68 bra 	$L__BB1_180;
	setp.gt.f32 	%p69, %f232, %f143;
	mov.f32 	%f233, %f232;
	mov.u64 	%rd277, %rd276;
	@%p69 bra 	$L__BB1_180;
	setp.lt.s64 	%p70, %rd276, %rd153;
	selp.f32 	%f233, %f232, %f143, %p70;
	min.s64 	%rd277, %rd276, %rd153;
$L__BB1_180:
	mov.b32 	%r167, %f233;
	mov.b32 	%r183, 16;
	mov.b32 	%r184, 31;
	mov.b32 	%r185, -1;
	// begin inline asm
	shfl.sync.down.b32 %r166, %r167, %r183, %r184, %r185;
	// end inline asm
	mov.b32 	%f146, %r166;
	// begin inline asm
	shfl.sync.down.b32 %r171, %r172, %r183, %r184, %r185;
	// end inline asm
	mov.b64 	{%r177, %r182}, %rd277;
	// begin inline asm
	shfl.sync.down.b32 %r176, %r177, %r183, %r184, %r185;
	// end inline asm
	// begin inline asm
	shfl.sync.down.b32 %r181, %r182, %r183, %r184, %r185;
	// end inline asm
	mov.b64 	%rd156, {%r176, %r181};
	setp.gt.s32 	%p71, %r85, 15;
	mov.f32 	%f241, %f233;
	mov.u64 	%rd285, %rd277;
	@%p71 bra 	$L__BB1_184;
	setp.lt.f32 	%p72, %f233, %f146;
	mov.f32 	%f241, %f146;
	mov.u64 	%rd285, %rd156;
	@%p72 bra 	$L__BB1_184;
	setp.gt.f32 	%p73, %f233, %f146;
	mov.f32 	%f241, %f233;
	mov.u64 	%rd285, %rd277;
	@%p73 bra 	$L__BB1_184;
	setp.lt.s64 	%p74, %rd277, %rd156;
	selp.f32 	%f241, %f233, %f146, %p74;
	min.s64 	%rd285, %rd277, %rd156;
$L__BB1_184:
	setp.ne.s32 	%p75, %r85, 0;
	@%p75 bra 	$L__BB1_186;
	shr.u32 	%r186, %r35, 1;
	and.b32  	%r187, %r186, 496;
	mov.u32 	%r188, _ZN6thrust24THRUST_300001_SM_1000_NS8cuda_cub4core6detail5shmemE;
	add.s32 	%r189, %r188, %r187;
	st.shared.f32 	[%r189+8], %f241;
	st.shared.u64 	[%r189+16], %rd285;
$L__BB1_186:
	bar.sync 	0;
	setp.ne.s32 	%p76, %r35, 0;
	@%p76 bra 	$L__BB1_208;
	ld.shared.f32 	%f149, [_ZN6thrust24THRUST_300001_SM_1000_NS8cuda_cub4core6detail5shmemE+24];
	ld.shared.u64 	%rd159, [_ZN6thrust24THRUST_300001_SM_1000_NS8cuda_cub4core6detail5shmemE+32];
	setp.lt.f32 	%p77, %f241, %f149;
	mov.f32 	%f235, %f149;
	mov.u64 	%rd279, %rd159;
	@%p77 bra 	$L__BB1_190;
	setp.lt.f32 	%p78, %f149, %f241;
	mov.f32 	%f235, %f241;
	mov.u64 	%rd279, %rd285;
	@%p78 bra 	$L__BB1_190;
	setp.lt.s64 	%p79, %rd285, %rd159;
	selp.f32 	%f235, %f241, %f149, %p79;
	min.s64 	%rd279, %rd285, %rd159;
$L__BB1_190:
	ld.shared.f32 	%f152, [_ZN6thrust24THRUST_300001_SM_1000_NS8cuda_cub4core6detail5shmemE+40];
	ld.shared.u64 	%rd162, [_ZN6thrust24THRUST_300001_SM_1000_NS8cuda_cub4core6detail5shmemE+48];
	setp.lt.f32 	%p80, %f235, %f152;
	mov.f32 	%f236, %f152;
	mov.u64 	%rd280, %rd162;
	@%p80 bra 	$L__BB1_193;
	setp.lt.f32 	%p81, %f152, %f235;
	mov.f32 	%f236, %f235;
	mov.u64 	%rd280, %rd279;
	@%p81 bra 	$L__BB1_193;
	setp.lt.s64 	%p82, %rd279, %rd162;
	selp.f32 	%f236, %f235, %f152, %p82;
	min.s64 	%rd280, %rd279, %rd162;
$L__BB1_193:
	ld.shared.f32 	%f155, [_ZN6thrust24THRUST_300001_SM_1000_NS8cuda_cub4core6detail5shmemE+56];
	ld.shared.u64 	%rd165, [_ZN6thrust24THRUST_300001_SM_1000_NS8cuda_cub4core6detail5shmemE+64];
	setp.lt.f32 	%p83, %f236, %f155;
	mov.f32 	%f237, %f155;
	mov.u64 	%rd281, %rd165;
	@%p83 bra 	$L__BB1_196;
	setp.lt.f32 	%p84, %f155, %f236;
	mov.f32 	%f237, %f236;
	mov.u64 	%rd281, %rd280;
	@%p84 bra 	$L__BB1_196;
	setp.lt.s64 	%p85, %rd280, %rd165;
	selp.f32 	%f237, %f236, %f155, %p85;
	min.s64 	%rd281, %rd280, %rd165;
$L__BB1_196:
	ld.shared.f32 	%f158, [_ZN6thrust24THRUST_300001_SM_1000_NS8cuda_cub4core6detail5shmemE+72];
	ld.shared.u64 	%rd168, [_ZN6thrust24THRUST_300001_SM_1000_NS8cuda_cub4core6detail5shmemE+80];
	setp.lt.f32 	%p86, %f237, %f158;
	mov.f32 	%f238, %f158;
	mov.u64 	%rd282, %rd168;
	@%p86 bra 	$L__BB1_199;
	setp.lt.f32 	%p87, %f158, %f237;
	mov.f32 	%f238, %f237;
	mov.u64 	%rd282, %rd281;
	@%p87 bra 	$L__BB1_199;
	setp.lt.s64 	%p88, %rd281, %rd168;
	selp.f32 	%f238, %f237, %f158, %p88;
	min.s64 	%rd282, %rd281, %rd168;
$L__BB1_199:
	ld.shared.f32 	%f161, [_ZN6thrust24THRUST_300001_SM_1000_NS8cuda_cub4core6detail5shmemE+88];
	ld.shared.u64 	%rd171, [_ZN6thrust24THRUST_300001_SM_1000_NS8cuda_cub4core6detail5shmemE+96];
	setp.lt.f32 	%p89, %f238, %f161;
	mov.f32 	%f239, %f161;
	mov.u64 	%rd283, %rd171;
	@%p89 bra 	$L__BB1_202;
	setp.lt.f32 	%p90, %f161, %f238;
	mov.f32 	%f239, %f238;
	mov.u64 	%rd283, %rd282;
	@%p90 bra 	$L__BB1_202;
	setp.lt.s64 	%p91, %rd282, %rd171;
	selp.f32 	%f239, %f238, %f161, %p91;
	min.s64 	%rd283, %rd282, %rd171;
$L__BB1_202:
	ld.shared.f32 	%f164, [_ZN6thrust24THRUST_300001_SM_1000_NS8cuda_cub4core6detail5shmemE+104];
	ld.shared.u64 	%rd174, [_ZN6thrust24THRUST_300001_SM_1000_NS8cuda_cub4core6detail5shmemE+112];
	setp.lt.f32 	%p92, %f239, %f164;
	mov.f32 	%f240, %f164;
	mov.u64 	%rd284, %rd174;
	@%p92 bra 	$L__BB1_205;
	setp.lt.f32 	%p93, %f164, %f239;
	mov.f32 	%f240, %f239;
	mov.u64 	%rd284, %rd283;
	@%p93 bra 	$L__BB1_205;
	setp.lt.s64 	%p94, %rd283, %rd174;
	selp.f32 	%f240, %f239, %f164, %p94;
	min.s64 	%rd284, %rd283, %rd174;
$L__BB1_205:
	ld.shared.f32 	%f167, [_ZN6thrust24THRUST_300001_SM_1000_NS8cuda_cub4core6detail5shmemE+120];
	ld.shared.u64 	%rd177, [_ZN6thrust24THRUST_300001_SM_1000_NS8cuda_cub4core6detail5shmemE+128];
	setp.lt.f32 	%p95, %f240, %f167;
	mov.f32 	%f241, %f167;
	mov.u64 	%rd285, %rd177;
	@%p95 bra 	$L__BB1_208;
	setp.lt.f32 	%p96, %f167, %f240;
	mov.f32 	%f241, %f240;
	mov.u64 	%rd285, %rd284;
	@%p96 bra 	$L__BB1_208;
	setp.lt.s64 	%p97, %rd284, %rd177;
	selp.f32 	%f241, %f240, %f167, %p97;
	min.s64 	%rd285, %rd284, %rd177;
$L__BB1_208:
	mov.u32 	%r415, %tid.x;
	setp.ne.s32 	%p214, %r415, 0;
	@%p214 bra 	$L__BB1_210;
	ld.param.u64 	%rd222, [_ZN6thrust24THRUST_300001_SM_1000_NS8cuda_cub4core6detail13_kernel_agentINS1_8__reduce11ReduceAgentINS0_12zip_iteratorIN4cuda3std3__45tupleIJNS0_6detail15normal_iteratorINS0_10device_ptrIfEEEENS0_17counting_iteratorIlNS0_11use_defaultESI_SI_EEEEEEEPNSB_IJflEEESM_iNS1_9__extrema9arg_max_fIflNSA_4lessIfEEEEEEJSL_SN_iN3cub18CUB_300001_SM_100013GridEvenShareIiEENSV_9GridQueueIjEESS_EEEvDpT0__param_1];
	cvta.to.global.u64 	%rd219, %rd222;
	mul.wide.u32 	%rd220, %r1, 16;
	add.s64 	%rd221, %rd219, %rd220;
	st.global.f32 	[%rd221], %f241;
	st.global.u64 	[%rd221+8], %rd285;
$L__BB1_210:
	ret;

}
	// .globl	_ZN6thrust24THRUST_300001_SM_1000_NS8cuda_cub4core6detail13_kernel_agentINS1_8__reduce10DrainAgentIiEEJN3cub18CUB_300001_SM_10009GridQueueIjEEiEEEvDpT0_
.visible .entry _ZN6thrust24THRUST_300001_SM_1000_NS8cuda_cub4core6detail13_kernel_agentINS1_8__reduce10DrainAgentIiEEJN3cub18CUB_300001_SM_10009GridQueueIjEEiEEEvDpT0_(
	.param .align 8 .b8 _ZN6thrust24THRUST_300001_SM_1000_NS8cuda_cub4core6detail13_kernel_agentINS1_8__reduce10DrainAgentIiEEJN3cub18CUB_300001_SM_10009GridQueueIjEEiEEEvDpT0__param_0[8],
	.param .u32 _ZN6thrust24THRUST_300001_SM_1000_NS8cuda_cub4core6detail13_kernel_agentINS1_8__reduce10DrainAgentIiEEJN3cub18CUB_300001_SM_10009GridQueueIjEEiEEEvDpT0__param_1
)
.maxntid 1
{
	.reg .b32 	%r<3>;
	.reg .b64 	%rd<3>;

	ld.param.u64 	%rd1, [_ZN6thrust24THRUST_300001_SM_1000_NS8cuda_cub4core6detail13_kernel_agentINS1_8__reduce10DrainAgentIiEEJN3cub18CUB_300001_SM_10009GridQueueIjEEiEEEvDpT0__param_0];
	ld.param.u32 	%r1, [_ZN6thrust24THRUST_300001_SM_1000_NS8cuda_cub4core6detail13_kernel_agentINS1_8__reduce10DrainAgentIiEEJN3cub18CUB_300001_SM_10009GridQueueIjEEiEEEvDpT0__param_1];
	cvta.to.global.u64 	%rd2, %rd1;
	st.global.u32 	[%rd2], %r1;
	mov.b32 	%r2, 0;
	st.global.u32 	[%rd2+4], %r2;
	ret;

}
	// .globl	_ZN6thrust24THRUST_300001_SM_1000_NS8cuda_cub4core6detail13_kernel_agentINS1_8__reduce11ReduceAgentIPN4cuda3std3__45tupleIJflEEESC_SB_iNS1_9__extrema9arg_max_fIflNS9_4lessIfEEEEEEJSC_SC_iSH_EEEvDpT0_
.visible .entry _ZN6thrust24THRUST_300001_SM_1000_NS8cuda_cub4core6detail13_kernel_agentINS1_8__reduce11ReduceAgentIPN4cuda3std3__45tupleIJflEEESC_SB_iNS1_9__extrema9arg_max_fIflNS9_4lessIfEEEEEEJSC_SC_iSH_EEEvDpT0_(
	.param .u64 .ptr .align 1 _ZN6thrust24THRUST_300001_SM_1000_NS8cuda_cub4core6detail13_kernel_agentINS1_8__reduce11ReduceAgentIPN4cuda3std3__45tupleIJflEEESC_SB_iNS1_9__extrema9arg_max_fIflNS9_4lessIfEEEEEEJSC_SC_iSH_EEEvDpT0__param_0,
	.param .u64 .ptr .align 1 _ZN6thrust24THRUST_300001_SM_1000_NS8cuda_cub4core6detail13_kernel_agentINS1_8__reduce11ReduceAgentIPN4cuda3std3__45tupleIJflEEESC_SB_iNS1_9__extrema9arg_max_fIflNS9_4lessIfEEEEEEJSC_SC_iSH_EEEvDpT0__param_1,
	.param .u32 _ZN6thrust24THRUST_300001_SM_1000_NS8cuda_cub4core6detail13_kernel_agentINS1_8__reduce11ReduceAgentIPN4cuda3std3__45tupleIJflEEESC_SB_iNS1_9__extrema9arg_max_fIflNS9_4lessIfEEEEEEJSC_SC_iSH_EEEvDpT0__param_2,
	.param .align 1 .b8 _ZN6thrust24THRUST_300001_SM_1000_NS8cuda_cub4core6detail13_kernel_agentINS1_8__reduce11ReduceAgentIPN4cuda3std3__45tupleIJflEEESC_SB_iNS1_9__extrema9arg_max_fIflNS9_4lessIfEEEEEEJSC_SC_iSH_EEEvDpT0__param_3[1]
)
.maxntid 256
{
	.reg .pred 	%p<222>;
	.reg .b32 	%r<432>;
	.reg .b32 	%f<248>;
	.reg .b64 	%rd<356>;

	ld.param.u64 	%rd186, [_ZN6thrust24THRUST_300001_SM_1000_NS8cuda_cub4core6detail13_kernel_agentINS1_8__reduce11ReduceAgentIPN4cuda3std3__45tupleIJflEEESC_SB_iNS1_9__extrema9arg_max_fIflNS9_4lessIfEEEEEEJSC_SC_iSH_EEEvDpT0__param_0];
	ld.param.u64 	%rd187, [_ZN6thrust24THRUST_300001_SM_1000_NS8cuda_cub4core6detail13_kernel_agentINS1_8__reduce11ReduceAgentIPN4cuda3std3__45tupleIJflEEESC_SB_iNS1_9__extrema9arg_max_fIflNS9_4lessIfEEEEEEJSC_SC_iSH_EEEvDpT0__param_1];
	ld.param.u32 	%r37, [_ZN6thrust24THRUST_300001_SM_1000_NS8cuda_cub4core6detail13_kernel_agentINS1_8__reduce11ReduceAgentIPN4cuda3std3__45tupleIJflEEESC_SB_iNS1_9__extrema9arg_max_fIflNS9_4lessIfEEEEEEJSC_SC_iSH_EEEvDpT0__param_2];
	setp.eq.s32 	%p1, %r37, 0;
	@%p1 bra 	$L__BB3_211;
	setp.gt.s32 	%p2, %r37, 1279;
	@%p2 bra 	$L__BB3_121;
	mov.u32 	%r1, %tid.x;
	setp.ge.s32 	%p105, %r1, %r37;
	mov.f32 	%f191, 0f00000000;
	mov.b64 	%rd298, 0;
	mov.u32 	%r422, %r1;
	@%p105 bra 	$L__BB3_4;
	mul.wide.u32 	%rd263, %r1, 16;
	add.s64 	%rd260, %rd186, %rd263;
	// begin inline asm
	ld.global.nc.u64 %rd259, [%rd260];
	// end inline asm
	mov.b64 	{%r183, %r184}, %rd259;
	mov.b32 	%f191, %r183;
	add.s64 	%rd262, %rd260, 8;
	// begin inline asm
	ld.global.nc.u64 %rd298, [%rd262];
	// end inline asm
	add.s32 	%r422, %r1, 256;
$L__BB3_4:
	setp.ge.s32 	%p106, %r422, %r37;
	@%p106 bra 	$L__BB3_25;
	not.b32 	%r185, %r422;
	add.s32 	%r4, %r37, %r185;
	and.b32  	%r186, %r4, 768;
	setp.eq.s32 	%p107, %r186, 768;
	@%p107 bra 	$L__BB3_11;
	mul.wide.u32 	%rd265, %r422, 16;
	add.s64 	%rd289, %rd186, %rd265;
	shr.u32 	%r187, %r4, 8;
	add.s32 	%r188, %r187, 1;
	and.b32  	%r189, %r188, 3;
	neg.s32 	%r420, %r189;
$L__BB3_7:
	.pragma "nounroll";
	mov.u64 	%rd5, %rd298;
	mov.f32 	%f3, %f191;
	// begin inline asm
	ld.global.nc.u64 %rd266, [%rd289];
	// end inline asm
	mov.b64 	{%r190, %r191}, %rd266;
	mov.b32 	%f4, %r190;
	add.s64 	%rd269, %rd289, 8;
	// begin inline asm
	ld.global.nc.u64 %rd268, [%rd269];
	// end inline asm
	setp.lt.f32 	%p108, %f3, %f4;
	mov.u64 	%rd298, %rd268;
	mov.f32 	%f191, %f4;
	@%p108 bra 	$L__BB3_10;
	setp.lt.f32 	%p109, %f4, %f3;
	mov.u64 	%rd298, %rd5;
	mov.f32 	%f191, %f3;
	@%p109 bra 	$L__BB3_10;
	setp.lt.s64 	%p110, %rd5, %rd268;
	min.s64 	%rd298, %rd5, %rd268;
	selp.f32 	%f191, %f3, %f4, %p110;
$L__BB3_10:
	add.s32 	%r422, %r422, 256;
	add.s64 	%rd289, %rd289, 4096;
	add.s32 	%r420, %r420, 1;
	setp.ne.s32 	%p111, %r420, 0;
	@%p111 bra 	$L__BB3_7;
$L__BB3_11:
	setp.lt.u32 	%p112, %r4, 768;
	@%p112 bra 	$L__BB3_25;
$L__BB3_12:
	mul.wide.s32 	%rd274, %r422, 16;
	add.s64 	%rd271, %rd186, %rd274;
	// begin inline asm
	ld.global.nc.u64 %rd270, [%rd271];
	// end inline asm
	mov.b64 	{%r192, %r193}, %rd270;
	mov.b32 	%f10, %r192;
	add.s64 	%rd273, %rd271, 8;
	// begin inline asm
	ld.global.nc.u64 %rd272, [%rd273];
	// end inline asm
	setp.lt.f32 	%p113, %f191, %f10;
	mov.u64 	%rd295, %rd272;
	mov.f32 	%f188, %f10;
	@%p113 bra 	$L__BB3_15;
	setp.lt.f32 	%p114, %f10, %f191;
	mov.u64 	%rd295, %rd298;
	mov.f32 	%f188, %f191;
	@%p114 bra 	$L__BB3_15;
	setp.lt.s64 	%p115, %rd298, %rd272;
	min.s64 	%rd295, %rd298, %rd272;
	selp.f32 	%f188, %f191, %f10, %p115;
$L__BB3_15:
	add.s64 	%rd276, %rd271, 4096;
	// begin inline asm
	ld.global.nc.u64 %rd275, [%rd276];
	// end inline asm
	mov.b64 	{%r194, %r195}, %rd275;
	mov.b32 	%f13, %r194;
	add.s64 	%rd278, %rd271, 4104;
	// begin inline asm
	ld.global.nc.u64 %rd277, [%rd278];
	// end inline asm
	setp.lt.f32 	%p116, %f188, %f13;
	mov.u64 	%rd296, %rd277;
	mov.f32 	%f189, %f13;
	@%p116 bra 	$L__BB3_18;
	setp.lt.f32 	%p117, %f13, %f188;
	mov.u64 	%rd296, %rd295;
	mov.f32 	%f189, %f188;
	@%p117 bra 	$L__BB3_18;
	setp.lt.s64 	%p118, %rd295, %rd277;
	min.s64 	%rd296, %rd295, %rd277;
	selp.f32 	%f189, %f188, %f13, %p118;
$L__BB3_18:
	add.s64 	%rd280, %rd271, 8192;
	// begin inline asm
	ld.global.nc.u64 %rd279, [%rd280];
	// end inline asm
	mov.b64 	{%r196, %r197}, %rd279;
	mov.b32 	%f16, %r196;
	add.s64 	%rd282, %rd271, 8200;
	// begin inline asm
	ld.global.nc.u64 %rd281, [%rd282];
	// end inline asm
	setp.lt.f32 	%p119, %f189, %f16;
	mov.u64 	%rd297, %rd281;
	mov.f32 	%f190, %f16;
	@%p119 bra 	$L__BB3_21;
	setp.lt.f32 	%p120, %f16, %f189;
	mov.u64 	%rd297, %rd296;
	mov.f32 	%f190, %f189;
	@%p120 bra 	$L__BB3_21;
	setp.lt.s64 	%p121, %rd296, %rd281;
	min.s64 	%rd297, %rd296, %rd281;
	selp.f32 	%f190, %f189, %f16, %p121;
$L__BB3_21:
	add.s64 	%rd284, %rd271, 12288;
	// begin inline asm
	ld.global.nc.u64 %rd283, [%rd284];
	// end inline asm
	mov.b64 	{%r198, %r199}, %rd283;
	mov.b32 	%f19, %r198;
	add.s64 	%rd286, %rd271, 12296;
	// begin inline asm
	ld.global.nc.u64 %rd285, [%rd286];
	// end inline asm
	setp.lt.f32 	%p122, %f190, %f19;
	mov.u64 	%rd298, %rd285;
	mov.f32 	%f191, %f19;
	@%p122 bra 	$L__BB3_24;
	setp.lt.f32 	%p123, %f19, %f190;
	mov.u64 	%rd298, %rd297;
	mov.f32 	%f191, %f190;
	@%p123 bra 	$L__BB3_24;
	setp.lt.s64 	%p124, %rd297, %rd285;
	min.s64 	%rd298, %rd297, %rd285;
	selp.f32 	%f191, %f190, %f19, %p124;
$L__BB3_24:
	add.s32 	%r422, %r422, 1024;
	setp.lt.s32 	%p125, %r422, %r37;
	@%p125 bra 	$L__BB3_12;
$L__BB3_25:
	setp.lt.s32 	%p126, %r37, 256;
	@%p126 bra 	$L__BB3_70;
	// begin inline asm
	mov.u32 %r313, %laneid;
	// end inline asm
	mov.b32 	%r315, %f191;
	mov.b32 	%r331, 1;
	mov.b32 	%r332, 31;
	mov.b32 	%r333, -1;
	// begin inline asm
	shfl.sync.down.b32 %r314, %r315, %r331, %r332, %r333;
	// end inline asm
	mov.b32 	%f23, %r314;
	// begin inline asm
	shfl.sync.down.b32 %r319, %r320, %r331, %r332, %r333;
	// end inline asm
	mov.b64 	{%r325, %r330}, %rd298;
	// begin inline asm
	shfl.sync.down.b32 %r324, %r325, %r331, %r332, %r333;
	// end inline asm
	// begin inline asm
	shfl.sync.down.b32 %r329, %r330, %r331, %r332, %r333;
	// end inline asm
	mov.b64 	%rd27, {%r324, %r329};
	setp.gt.s32 	%p178, %r313, 30;
	mov.u64 	%rd300, %rd298;
	mov.f32 	%f193, %f191;
	@%p178 bra 	$L__BB3_30;
	setp.lt.f32 	%p179, %f191, %f23;
	mov.u64 	%rd300, %rd27;
	mov.f32 	%f193, %f23;
	@%p179 bra 	$L__BB3_30;
	setp.gt.f32 	%p180, %f191, %f23;
	mov.u64 	%rd300, %rd298;
	mov.f32 	%f193, %f191;
	@%p180 bra 	$L__BB3_30;
	setp.lt.s64 	%p181, %rd298, %rd27;
	min.s64 	%rd300, %rd298, %rd27;
	selp.f32 	%f193, %f191, %f23, %p181;
$L__BB3_30:
	mov.b32 	%r335, %f193;
	mov.b32 	%r351, 2;
	mov.b32 	%r352, 31;
	mov.b32 	%r353, -1;
	// begin inline asm
	shfl.sync.down.b32 %r334, %r335, %r351, %r352, %r353;
	// end inline asm
	mov.b32 	%f26, %r334;
	// begin inline asm
	shfl.sync.down.b32 %r339, %r340, %r351, %r352, %r353;
	// end inline asm
	mov.b64 	{%r345, %r350}, %rd300;
	// begin inline asm
	shfl.sync.down.b32 %r344, %r345, %r351, %r352, %r353;
	// end inline asm
	// begin inline asm
	shfl.sync.down.b32 %r349, %r350, %r351, %r352, %r353;
	// end inline asm
	mov.b64 	%rd30, {%r344, %r349};
	setp.gt.s32 	%p182, %r313, 29;
	mov.u64 	%rd301, %rd300;
	mov.f32 	%f194, %f193;
	@%p182 bra 	$L__BB3_34;
	setp.lt.f32 	%p183, %f193, %f26;
	mov.u64 	%rd301, %rd30;
	mov.f32 	%f194, %f26;
	@%p183 bra 	$L__BB3_34;
	setp.gt.f32 	%p184, %f193, %f26;
	mov.u64 	%rd301, %rd300;
	mov.f32 	%f194, %f193;
	@%p184 bra 	$L__BB3_34;
	setp.lt.s64 	%p185, %rd300, %rd30;
	min.s64 	%rd301, %rd300, %rd30;
	selp.f32 	%f194, %f193, %f26, %p185;
$L__BB3_34:
	mov.b32 	%r355, %f194;
	mov.b32 	%r371, 4;
	mov.b32 	%r372, 31;
	mov.b32 	%r373, -1;
	// begin inline asm
	shfl.sync.down.b32 %r354, %r355, %r371, %r372, %r373;
	// end inline asm
	mov.b32 	%f29, %r354;
	// begin inline asm
	shfl.sync.down.b32 %r359, %r360, %r371, %r372, %r373;
	// end inline asm
	mov.b64 	{%r365, %r370}, %rd301;
	// begin inline asm
	shfl.sync.down.b32 %r364, %r365, %r371, %r372, %r373;
	// end inline asm
	// begin inline asm
	shfl.sync.down.b32 %r369, %r370, %r371, %r372, %r373;
	// end inline asm
	mov.b64 	%rd33, {%r364, %r369};
	setp.gt.s32 	%p186, %r313, 27;
	mov.u64 	%rd302, %rd301;
	mov.f32 	%f195, %f194;
	@%p186 bra 	$L__BB3_38;
	setp.lt.f32 	%p187, %f194, %f29;
	mov.u64 	%rd302, %rd33;
	mov.f32 	%f195, %f29;
	@%p187 bra 	$L__BB3_38;
	setp.gt.f32 	%p188, %f194, %f29;
	mov.u64 	%rd302, %rd301;
	mov.f32 	%f195, %f194;
	@%p188 bra 	$L__BB3_38;
	setp.lt.s64 	%p189, %rd301, %rd33;
	min.s64 	%rd302, %rd301, %rd33;
	selp.f32 	%f195, %f194, %f29, %p189;
$L__BB3_38:
	mov.b32 	%r375, %f195;
	mov.b32 	%r391, 8;
	mov.b32 	%r392, 31;
	mov.b32 	%r393, -1;
	// begin inline asm
	shfl.sync.down.b32 %r374, %r375, %r391, %r392, %r393;
	// end inline asm
	mov.b32 	%f32, %r374;
	// begin inline asm
	shfl.sync.down.b32 %r379, %r380, %r391, %r392, %r393;
	// end inline asm
	mov.b64 	{%r385, %r390}, %rd302;
	// begin inline asm
	shfl.sync.down.b32 %r384, %r385, %r391, %r392, %r393;
	// end inline asm
	// begin inline asm
	shfl.sync.down.b32 %r389, %r390, %r391, %r392, %r393;
	// end inline asm
	mov.b64 	%rd36, {%r384, %r389};
	setp.gt.s32 	%p190, %r313, 23;
	mov.u64 	%rd303, %rd302;
	mov.f32 	%f196, %f195;
	@%p190 bra 	$L__BB3_42;
	setp.lt.f32 	%p191, %f195, %f32;
	mov.u64 	%rd303, %rd36;
	mov.f32 	%f196, %f32;
	@%p191 bra 	$L__BB3_42;
	setp.gt.f32 	%p192, %f195, %f32;
	mov.u64 	%rd303, %rd302;
	mov.f32 	%f196, %f195;
	@%p192 bra 	$L__BB3_42;
	setp.lt.s64 	%p193, %rd302, %rd36;
	min.s64 	%rd303, %rd302, %rd36;
	selp.f32 	%f196, %f195, %f32, %p193;
$L__BB3_42:
	mov.b32 	%r395, %f196;
	mov.b32 	%r411, 16;
	mov.b32 	%r412, 31;
	mov.b32 	%r413, -1;
	// begin inline asm
	shfl.sync.down.b32 %r394, %r395, %r411, %r412, %r413;
	// end inline asm
	mov.b32 	%f35, %r394;
	// begin inline asm
	shfl.sync.down.b32 %r399, %r400, %r411, %r412, %r413;
	// end inline asm
	mov.b64 	{%r405, %r410}, %rd303;
	// begin inline asm
	shfl.sync.down.b32 %r404, %r405, %r411, %r412, %r413;
	// end inline asm
	// begin inline asm
	shfl.sync.down.b32 %r409, %r410, %r411, %r412, %r413;
	// end inline asm
	mov.b64 	%rd39, {%r404, %r409};
	setp.gt.s32 	%p194, %r313, 15;
	mov.u64 	%rd355, %rd303;
	mov.f32 	%f247, %f196;
	@%p194 bra 	$L__BB3_46;
	setp.lt.f32 	%p195, %f196, %f35;
	mov.u64 	%rd355, %rd39;
	mov.f32 	%f247, %f35;
	@%p195 bra 	$L__BB3_46;
	setp.gt.f32 	%p196, %f196, %f35;
	mov.u64 	%rd355, %rd303;
	mov.f32 	%f247, %f196;
	@%p196 bra 	$L__BB3_46;
	setp.lt.s64 	%p197, %rd303, %rd39;
	min.s64 	%rd355, %rd303, %rd39;
	selp.f32 	%f247, %f196, %f35, %p197;
$L__BB3_46:
	setp.ne.s32 	%p198, %r313, 0;
	@%p198 bra 	$L__BB3_48;
	shr.u32 	%r414, %r1, 1;
	and.b32  	%r415, %r414, 496;
	mov.u32 	%r416, _ZN6thrust24THRUST_300001_SM_1000_NS8cuda_cub4core6detail5shmemE;
	add.s32 	%r417, %r416, %r415;
	st.shared.f32 	[%r417+8], %f247;
	st.shared.u64 	[%r417+16], %rd355;
$L__BB3_48:
	bar.sync 	0;
	setp.ne.s32 	%p199, %r1, 0;
	@%p199 bra 	$L__BB3_209;
	ld.shared.f32 	%f38, [_ZN6thrust24THRUST_300001_SM_1000_NS8cuda_cub4core6detail5shmemE+24];
	ld.shared.u64 	%rd42, [_ZN6thrust24THRUST_300001_SM_1000_NS8cuda_cub4core6detail5shmemE+32];
	setp.lt.f32 	%p200, %f247, %f38;
	mov.u64 	%rd305, %rd42;
	mov.f32 	%f198, %f38;
	@%p200 bra 	$L__BB3_52;
	setp.lt.f32 	%p201, %f38, %f247;
	mov.u64 	%rd305, %rd355;
	mov.f32 	%f198, %f247;
	@%p201 bra 	$L__BB3_52;
	setp.lt.s64 	%p202, %rd355, %rd42;
	min.s64 	%rd305, %rd355, %rd42;
	selp.f32 	%f198, %f247, %f38, %p202;
$L__BB3_52:
	ld.shared.f32 	%f41, [_ZN6thrust24THRUST_300001_SM_1000_NS8cuda_cub4core6detail5shmemE+40];
	ld.shared.u64 	%rd45, [_ZN6thrust24THRUST_300001_SM_1000_NS8cuda_cub4core6detail5shmemE+48];
	setp.lt.f32 	%p203, %f198, %f41;
	mov.u64 	%rd306, %rd45;
	mov.f32 	%f199, %f41;
	@%p203 bra 	$L__BB3_55;
	setp.lt.f32 	%p204, %f41, %f198;
	mov.u64 	%rd306, %rd305;
	mov.f32 	%f199, %f198;
	@%p204 bra 	$L__BB3_55;
	setp.lt.s64 	%p205, %rd305, %rd45;
	min.s64 	%rd306, %rd305, %rd45;
	selp.f32 	%f199, %f198, %f41, %p205;
$L__BB3_55:
	ld.shared.f32 	%f44, [_ZN6thrust24THRUST_300001_SM_1000_NS8cuda_cub4core6detail5shmemE+56];
	ld.shared.u64 	%rd48, [_ZN6thrust24THRUST_300001_SM_1000_NS8cuda_cub4core6detail5shmemE+64];
	setp.lt.f32 	%p206, %f199, %f44;
	mov.u64 	%rd307, %rd48;
	mov.f32 	%f200, %f44;
	@%p206 bra 	$L__BB3_58;
	setp.lt.f32 	%p207, %f44, %f199;
	mov.u64 	%rd307, %rd306;
	mov.f32 	%f200, %f199;
	@%p207 bra 	$L__BB3_58;
	setp.lt.s64 	%p208, %rd306, %rd48;
	min.s64 	%rd307, %rd306, %rd48;
	selp.f32 	%f200, %f199, %f44, %p208;
$L__BB3_58:
	ld.shared.f32 	%f47, [_ZN6thrust24THRUST_300001_SM_1000_NS8cuda_cub4core6detail5shmemE+72];
	ld.shared.u64 	%rd51, [_ZN6thrust24THRUST_300001_SM_1000_NS8cuda_cub4core6detail5shmemE+80];
	setp.lt.f32 	%p209, %f200, %f47;
	mov.u64 	%rd308, %rd51;
	mov.f32 	%f201, %f47;
	@%p209 bra 	$L__BB3_61;
	setp.lt.f32 	%p210, %f47, %f200;
	mov.u64 	%rd308, %rd307;
	mov.f32 	%f201, %f200;
	@%p210 bra 	$L__BB3_61;
	setp.lt.s64 	%p211, %rd307, %rd51;
	min.s64 	%rd308, %rd307, %rd51;
	selp.f32 	%f201, %f200, %f47, %p211;
$L__BB3_61:
	ld.shared.f32 	%f50, [_ZN6thrust24THRUST_300001_SM_1000_NS8cuda_cub4core6detail5shmemE+88];
	ld.shared.u64 	%rd54, [_ZN6thrust24THRUST_300001_SM_1000_NS8cuda_cub4core6detail5shmemE+96];
	setp.lt.f32 	%p212, %f201, %f50;
	mov.u64 	%rd309, %rd54;
	mov.f32 	%f202, %f50;
	@%p212 bra 	$L__BB3_64;
	setp.lt.f32 	%p213, %f50, %f201;
	mov.u64 	%rd309, %rd308;
	mov.f32 	%f202, %f201;
	@%p213 bra 	$L__BB3_64;
	setp.lt.s64 	%p214, %rd308, %rd54;
	min.s64 	%rd309, %rd308, %rd54;
	selp.f32 	%f202, %f201, %f50, %p214;
$L__BB3_64:
	ld.shared.f32 	%f53, [_ZN6thrust24THRUST_300001_SM_1000_NS8cuda_cub4core6detail5shmemE+104];
	ld.shared.u64 	%rd57, [_ZN6thrust24THRUST_300001_SM_1000_NS8cuda_cub4core6detail5shmemE+112];
	setp.lt.f32 	%p215, %f202, %f53;
	mov.u64 	%rd310, %rd57;
	mov.f32 	%f203, %f53;
	@%p215 bra 	$L__BB3_67;
	setp.lt.f32 	%p216, %f53, %f202;
	mov.u64 	%rd310, %rd309;
	mov.f32 	%f203, %f202;
	@%p216 bra 	$L__BB3_67;
	setp.lt.s64 	%p217, %rd309, %rd57;
	min.s64 	%rd310, %rd309, %rd57;
	selp.f32 	%f203, %f202, %f53, %p217;
$L__BB3_67:
	ld.shared.f32 	%f56, [_ZN6thrust24THRUST_300001_SM_1000_NS8cuda_cub4core6detail5shmemE+120];
	ld.shared.u64 	%rd60, [_ZN6thrust24THRUST_300001_SM_1000_NS8cuda_cub4core6detail5shmemE+128];
	setp.lt.f32 	%p218, %f203, %f56;
	mov.f32 	%f247, %f56;
	mov.u64 	%rd355, %rd60;
	@%p218 bra 	$L__BB3_209;
	setp.lt.f32 	%p219, %f56, %f203;
	mov.f32 	%f247, %f203;
	mov.u64 	%rd355, %rd310;
	@%p219 bra 	$L__BB3_209;
	setp.lt.s64 	%p220, %rd310, %rd60;
	min.s64 	%rd355, %rd310, %rd60;
	selp.f32 	%f247, %f203, %f56, %p220;
	bra.uni 	$L__BB3_209;
$L__BB3_70:
	// begin inline asm
	mov.u32 %r200, %laneid;
	// end inline asm
	and.b32  	%r221, %r1, 992;
	add.s32 	%r222, %r221, 32;
	setp.gt.s32 	%p127, %r222, %r37;
	not.b32 	%r223, %r221;
	add.s32 	%r224, %r37, %r223;
	selp.b32 	%r219, %r224, 31, %p127;
	mov.b32 	%r202, %f191;
	mov.b32 	%r218, 1;
	mov.b32 	%r220, -1;
	// begin inline asm
	shfl.sync.down.b32 %r201, %r202, %r218, %r219, %r220;
	// end inline asm
	mov.b32 	%f58, %r201;
	// begin inline asm
	shfl.sync.down.b32 %r206, %r207, %r218, %r219, %r220;
	// end inline asm
	mov.b64 	{%r212, %r217}, %rd298;
	// begin inline asm
	shfl.sync.down.b32 %r211, %r212, %r218, %r219, %r220;
	// end inline asm
	// begin inline asm
	shfl.sync.down.b32 %r216, %r217, %r218, %r219, %r220;
	// end inline asm
	mov.b64 	%rd62, {%r211, %r216};
	setp.ge.s32 	%p128, %r200, %r219;
	mov.u64 	%rd311, %rd298;
	mov.f32 	%f204, %f191;
	@%p128 bra 	$L__BB3_74;
	setp.lt.f32 	%p129, %f191, %f58;
	mov.u64 	%rd311, %rd62;
	mov.f32 	%f204, %f58;
	@%p129 bra 	$L__BB3_74;
	setp.gt.f32 	%p130, %f191, %f58;
	mov.u64 	%rd311, %rd298;
	mov.f32 	%f204, %f191;
	@%p130 bra 	$L__BB3_74;
	setp.lt.s64 	%p131, %rd298, %rd62;
	min.s64 	%rd311, %rd298, %rd62;
	selp.f32 	%f204, %f191, %f58, %p131;
$L__BB3_74:
	mov.b32 	%r226, %f204;
	mov.b32 	%r242, 2;
	mov.b32 	%r244, -1;
	// begin inline asm
	shfl.sync.down.b32 %r225, %r226, %r242, %r219, %r244;
	// end inline asm
	mov.b32 	%f61, %r225;
	// begin inline asm
	shfl.sync.down.b32 %r230, %r231, %r242, %r219, %r244;
	// end inline asm
	mov.b64 	{%r236, %r241}, %rd311;
	// begin inline asm
	shfl.sync.down.b32 %r235, %r236, %r242, %r219, %r244;
	// end inline asm
	// begin inline asm
	shfl.sync.down.b32 %r240, %r241, %r242, %r219, %r244;
	// end inline asm
	mov.b64 	%rd65, {%r235, %r240};
	add.s32 	%r245, %r200, 2;
	setp.gt.s32 	%p132, %r245, %r219;
	mov.u64 	%rd312, %rd311;
	mov.f32 	%f205, %f204;
	@%p132 bra 	$L__BB3_78;
	setp.lt.f32 	%p133, %f204, %f61;
	mov.u64 	%rd312, %rd65;
	mov.f32 	%f205, %f61;
	@%p133 bra 	$L__BB3_78;
	setp.gt.f32 	%p134, %f204, %f61;
	mov.u64 	%rd312, %rd311;
	mov.f32 	%f205, %f204;
	@%p134 bra 	$L__BB3_78;
	setp.lt.s64 	%p135, %rd311, %rd65;
	min.s64 	%rd312, %rd311, %rd65;
	selp.f32 	%f205, %f204, %f61, %p135;
$L__BB3_78:
	mov.b32 	%r247, %f205;
	mov.b32 	%r263, 4;
	mov.b32 	%r265, -1;
	// begin inline asm
	shfl.sync.down.b32 %r246, %r247, %r263, %r219, %r265;
	// end inline asm
	mov.b32 	%f64, %r246;
	// begin inline asm
	shfl.sync.down.b32 %r251, %r252, %r263, %r219, %r265;
	// end inline asm
	mov.b64 	{%r257, %r262}, %rd312;
	// begin inline asm
	shfl.sync.down.b32 %r256, %r257, %r263, %r219, %r265;
	// end inline asm
	// begin inline asm
	shfl.sync.down.b32 %r261, %r262, %r263, %r219, %r265;
	// end inline asm
	mov.b64 	%rd68, {%r256, %r261};
	add.s32 	%r266, %r200, 4;
	setp.gt.s32 	%p136, %r266, %r219;
	mov.f32 	%f206, %f205;
	mov.u64 	%rd313, %rd312;
	@%p136 bra 	$L__BB3_82;
	setp.lt.f32 	%p137, %f205, %f64;
	mov.f32 	%f206, %f64;
	mov.u64 	%rd313, %rd68;
	@%p137 bra 	$L__BB3_82;
	setp.gt.f32 	%p138, %f205, %f64;
	mov.f32 	%f206, %f205;
	mov.u64 	%rd313, %rd312;
	@%p138 bra 	$L__BB3_82;
	setp.lt.s64 	%p139, %rd312, %rd68;
	selp.f32 	%f206, %f205, %f64, %p139;
	min.s64 	%rd313, %rd312, %rd68;
$L__BB3_82:
	mov.b32 	%r268, %f206;
	mov.b32 	%r284, 8;
	mov.b32 	%r286, -1;
	// begin inline asm
	shfl.sync.down.b32 %r267, %r268, %r284, %r219, %r286;
	// end inline asm
	mov.b32 	%f67, %r267;
	// begin inline asm
	shfl.sync.down.b32 %r272, %r273, %r284, %r219, %r286;
	// end inline asm
	mov.b64 	{%r278, %r283}, %rd313;
	// begin inline asm
	shfl.sync.down.b32 %r277, %r278, %r284, %r219, %r286;
	// end inline asm
	// begin inline asm
	shfl.sync.down.b32 %r282, %r283, %r284, %r219, %r286;
	// end inline asm
	mov.b64 	%rd71, {%r277, %r282};
	add.s32 	%r287, %r200, 8;
	setp.gt.s32 	%p140, %r287, %r219;
	mov.f32 	%f207, %f206;
	mov.u64 	%rd314, %rd313;
	@%p140 bra 	$L__BB3_86;
	setp.lt.f32 	%p141, %f206, %f67;
	mov.f32 	%f207, %f67;
	mov.u64 	%rd314, %rd71;
	@%p141 bra 	$L__BB3_86;
	setp.gt.f32 	%p142, %f206, %f67;
	mov.f32 	%f207, %f206;
	mov.u64 	%rd314, %rd313;
	@%p142 bra 	$L__BB3_86;
	setp.lt.s64 	%p143, %rd313, %rd71;
	selp.f32 	%f207, %f206, %f67, %p143;
	min.s64 	%rd314, %rd313, %rd71;
$L__BB3_86:
	mov.b32 	%r289, %f207;
	mov.b32 	%r305, 16;
	mov.b32 	%r307, -1;
	// begin inline asm
	shfl.sync.down.b32 %r288, %r289, %r305, %r219, %r307;
	// end inline asm
	mov.b32 	%f70, %r288;
	// begin inline asm
	shfl.sync.down.b32 %r293, %r294, %r305, %r219, %r307;
	// end inline asm
	mov.b64 	{%r299, %r304}, %rd314;
	// begin inline asm
	shfl.sync.down.b32 %r298, %r299, %r305, %r219, %r307;
	// end inline asm
	// begin inline asm
	shfl.sync.down.b32 %r303, %r304, %r305, %r219, %r307;
	// end inline asm
	mov.b64 	%rd74, {%r298, %r303};
	add.s32 	%r308, %r200, 16;
	setp.gt.s32 	%p144, %r308, %r219;
	mov.f32 	%f247, %f207;
	mov.u64 	%rd355, %rd314;
	@%p144 bra 	$L__BB3_90;
	setp.lt.f32 	%p145, %f207, %f70;
	mov.f32 	%f247, %f70;
	mov.u64 	%rd355, %rd74;
	@%p145 bra 	$L__BB3_90;
	setp.gt.f32 	%p146, %f207, %f70;
	mov.f32 	%f247, %f207;
	mov.u64 	%rd355, %rd314;
	@%p146 bra 	$L__BB3_90;
	setp.lt.s64 	%p147, %rd314, %rd74;
	selp.f32 	%f247, %f207, %f70, %p147;
	min.s64 	%rd355, %rd314, %rd74;
$L__BB3_90:
	setp.ne.s32 	%p148, %r200, 0;
	@%p148 bra 	$L__BB3_92;
	shr.u32 	%r309, %r1, 1;
	and.b32  	%r310, %r309, 496;
	mov.u32 	%r311, _ZN6thrust24THRUST_300001_SM_1000_NS8cuda_cub4core6detail5shmemE;
	add.s32 	%r312, %r311, %r310;
	st.shared.f32 	[%r312+8], %f247;
	st.shared.u64 	[%r312+16], %rd355;
$L__BB3_92:
	bar.sync 	0;
	setp.ne.s32 	%p149, %r1, 0;
	@%p149 bra 	$L__BB3_209;
	setp.lt.s32 	%p150, %r37, 33;
	mov.f32 	%f209, %f247;
	mov.u64 	%rd316, %rd355;
	@%p150 bra 	$L__BB3_97;
	ld.shared.f32 	%f73, [_ZN6thrust24THRUST_300001_SM_1000_NS8cuda_cub4core6detail5shmemE+24];
	ld.shared.u64 	%rd77, [_ZN6thrust24THRUST_300001_SM_1000_NS8cuda_cub4core6detail5shmemE+32];
	setp.lt.f32 	%p151, %f247, %f73;
	mov.f32 	%f209, %f73;
	mov.u64 	%rd316, %rd77;
	@%p151 bra 	$L__BB3_97;
	setp.lt.f32 	%p152, %f73, %f247;
	mov.f32 	%f209, %f247;
	mov.u64 	%rd316, %rd355;
	@%p152 bra 	$L__BB3_97;
	setp.lt.s64 	%p153, %rd355, %rd77;
	selp.f32 	%f209, %f247, %f73, %p153;
	min.s64 	%rd316, %rd355, %rd77;
$L__BB3_97:
	setp.lt.s32 	%p154, %r37, 65;
	mov.f32 	%f210, %f209;
	mov.u64 	%rd317, %rd316;
	@%p154 bra 	$L__BB3_101;
	ld.shared.f32 	%f76, [_ZN6thrust24THRUST_300001_SM_1000_NS8cuda_cub4core6detail5shmemE+40];
	ld.shared.u64 	%rd80, [_ZN6thrust24THRUST_300001_SM_1000_NS8cuda_cub4core6detail5shmemE+48];
	setp.lt.f32 	%p155, %f209, %f76;
	mov.f32 	%f210, %f76;
	mov.u64 	%rd317, %rd80;
	@%p155 bra 	$L__BB3_101;
	setp.lt.f32 	%p156, %f76, %f209;
	mov.f32 	%f210, %f209;
	mov.u64 	%rd317, %rd316;
	@%p156 bra 	$L__BB3_101;
	setp.lt.s64 	%p157, %rd316, %rd80;
	selp.f32 	%f210, %f209, %f76, %p157;
	min.s64 	%rd317, %rd316, %rd80;
$L__BB3_101:
	setp.lt.s32 	%p158, %r37, 97;
	mov.f32 	%f211, %f210;
	mov.u64 	%rd318, %rd317;
	@%p158 bra 	$L__BB3_105;
	ld.shared.f32 	%f79, [_ZN6thrust24THRUST_300001_SM_1000_NS8cuda_cub4core6detail5shmemE+56];
	ld.shared.u64 	%rd83, [_ZN6thrust24THRUST_300001_SM_1000_NS8cuda_cub4core6detail5shmemE+64];
	setp.lt.f32 	%p159, %f210, %f79;
	mov.f32 	%f211, %f79;
	mov.u64 	%rd318, %rd83;
	@%p159 bra 	$L__BB3_105;
	setp.lt.f32 	%p160, %f79, %f210;
	mov.f32 	%f211, %f210;
	mov.u64 	%rd318, %rd317;
	@%p160 bra 	$L__BB3_105;
	setp.lt.s64 	%p161, %rd317, %rd83;
	selp.f32 	%f211, %f210, %f79, %p161;
	min.s64 	%rd318, %rd317, %rd83;
$L__BB3_105:
	setp.lt.s32 	%p162, %r37, 129;
	mov.f32 	%f212, %f211;
	mov.u64 	%rd319, %rd318;
	@%p162 bra 	$L__BB3_109;
	ld.shared.f32 	%f82, [_ZN6thrust24THRUST_300001_SM_1000_NS8cuda_cub4core6detail5shmemE+72];
	ld.shared.u64 	%rd86, [_ZN6thrust24THRUST_300001_SM_1000_NS8cuda_cub4core6detail5shmemE+80];
	setp.lt.f32 	%p163, %f211, %f82;
	mov.f32 	%f212, %f82;
	mov.u64 	%rd319, %rd86;
	@%p163 bra 	$L__BB3_109;
	setp.lt.f32 	%p164, %f82, %f211;
	mov.f32 	%f212, %f211;
	mov.u64 	%rd319, %rd318;
	@%p164 bra 	$L__BB3_109;
	setp.lt.s64 	%p165, %rd318, %rd86;
	selp.f32 	%f212, %f211, %f82, %p165;
	min.s64 	%rd319, %rd318, %rd86;
$L__BB3_109:
	setp.lt.s32 	%p166, %r37, 161;
	mov.f32 	%f213, %f212;
	mov.u64 	%rd320, %rd319;
	@%p166 bra 	$L__BB3_113;
	ld.shared.f32 	%f85, [_ZN6thrust24THRUST_300001_SM_1000_NS8cuda_cub4core6detail5shmemE+88];
	ld.shared.u64 	%rd89, [_ZN6thrust24THRUST_300001_SM_1000_NS8cuda_cub4core6detail5shmemE+96];
	setp.lt.f32 	%p167, %f212, %f85;
	mov.f32 	%f213, %f85;
	mov.u64 	%rd320, %rd89;
	@%p167 bra 	$L__BB3_113;
	setp.lt.f32 	%p168, %f85, %f212;
	mov.f32 	%f213, %f212;
	mov.u64 	%rd320, %rd319;
	@%p168 bra 	$L__BB3_113;
	setp.lt.s64 	%p169, %rd319, %rd89;
	selp.f32 	%f213, %f212, %f85, %p169;
	min.s64 	%rd320, %rd319, %rd89;
$L__BB3_113:
	setp.lt.s32 	%p170, %r37, 193;
	mov.f32 	%f214, %f213;
	mov.u64 	%rd321, %rd320;
	@%p170 bra 	$L__BB3_117;
	ld.shared.f32 	%f88, [_ZN6thrust24THRUST_300001_SM_1000_NS8cuda_cub4core6detail5shmemE+104];
	ld.shared.u64 	%rd92, [_ZN6thrust24THRUST_300001_SM_1000_NS8cuda_cub4core6detail5shmemE+112];
	setp.lt.f32 	%p171, %f213, %f88;
	mov.f32 	%f214, %f88;
	mov.u64 	%rd321, %rd92;
	@%p171 bra 	$L__BB3_117;
	setp.lt.f32 	%p172, %f88, %f213;
	mov.f32 	%f214, %f213;
	mov.u64 	%rd321, %rd320;
	@%p172 bra 	$L__BB3_117;
	setp.lt.s64 	%p173, %rd320, %rd92;
	selp.f32 	%f214, %f213, %f88, %p173;
	min.s64 	%rd321, %rd320, %rd92;
$L__BB3_117:
	setp.lt.s32 	%p174, %r37, 225;
	mov.f32 	%f247, %f214;
	mov.u64 	%rd355, %rd321;
	@%p174 bra 	$L__BB3_209;
	ld.shared.f32 	%f91, [_ZN6thrust24THRUST_300001_SM_1000_NS8cuda_cub4core6detail5shmemE+120];
	ld.shared.u64 	%rd95, [_ZN6thrust24THRUST_300001_SM_1000_NS8cuda_cub4core6detail5shmemE+128];
	setp.lt.f32 	%p175, %f214, %f91;
	mov.f32 	%f247, %f91;
	mov.u64 	%rd355, %rd95;
	@%p175 bra 	$L__BB3_209;
	setp.lt.f32 	%p176, %f91, %f214;
	mov.f32 	%f247, %f214;
	mov.u64 	%rd355, %rd321;
	@%p176 bra 	$L__BB3_209;
	setp.lt.s64 	%p177, %rd321, %rd95;
	selp.f32 	%f247, %f214, %f91, %p177;
	min.s64 	%rd355, %rd321, %rd95;
	bra.uni 	$L__BB3_209;
$L__BB3_121:
	mov.u32 	%r16, %tid.x;
	mul.wide.u32 	%rd208, %r16, 16;
	add.s64 	%rd189, %rd186, %rd208;
	// begin inline asm
	ld.global.nc.u64 %rd188, [%rd189];
	// end inline asm
	mov.b64 	{%r38, %r39}, %rd188;
	mov.b32 	%f93, %r38;
	add.s64 	%rd191, %rd189, 8;
	// begin inline asm
	ld.global.nc.u64 %rd190, [%rd191];
	// end inline asm
	add.s64 	%rd193, %rd189, 4096;
	// begin inline asm
	ld.global.nc.u64 %rd192, [%rd193];
	// end inline asm
	mov.b64 	{%r40, %r41}, %rd192;
	mov.b32 	%f215, %r40;
	add.s64 	%rd195, %rd189, 4104;
	// begin inline asm
	ld.global.nc.u64 %rd322, [%rd195];
	// end inline asm
	add.s64 	%rd197, %rd189, 8192;
	// begin inline asm
	ld.global.nc.u64 %rd196, [%rd197];
	// end inline asm
	mov.b64 	{%r42, %r43}, %rd196;
	mov.b32 	%f216, %r42;
	add.s64 	%rd199, %rd189, 8200;
	// begin inline asm
	ld.global.nc.u64 %rd323, [%rd199];
	// end inline asm
	add.s64 	%rd201, %rd189, 12288;
	// begin inline asm
	ld.global.nc.u64 %rd200, [%rd201];
	// end inline asm
	mov.b64 	{%r44, %r45}, %rd200;
	mov.b32 	%f217, %r44;
	add.s64 	%rd203, %rd189, 12296;
	// begin inline asm
	ld.global.nc.u64 %rd324, [%rd203];
	// end inline asm
	add.s64 	%rd205, %rd189, 16384;
	// begin inline asm
	ld.global.nc.u64 %rd204, [%rd205];
	// end inline asm
	mov.b64 	{%r46, %r47}, %rd204;
	mov.b32 	%f234, %r46;
	add.s64 	%rd207, %rd189, 16392;
	// begin inline asm
	ld.global.nc.u64 %rd342, [%rd207];
	// end inline asm
	setp.lt.f32 	%p3, %f93, %f215;
	@%p3 bra 	$L__BB3_123;
	setp.lt.f32 	%p4, %f215, %f93;
	setp.lt.s64 	%p5, %rd190, %rd322;
	or.pred  	%p6, %p4, %p5;
	selp.f32 	%f215, %f93, %f215, %p6;
	selp.b64 	%rd322, %rd190, %rd322, %p6;
$L__BB3_123:
	setp.lt.f32 	%p7, %f215, %f216;
	@%p7 bra 	$L__BB3_125;
	setp.lt.f32 	%p8, %f216, %f215;
	setp.lt.s64 	%p9, %rd322, %rd323;
	or.pred  	%p10, %p8, %p9;
	selp.f32 	%f216, %f215, %f216, %p10;
	selp.b64 	%rd323, %rd322, %rd323, %p10;
$L__BB3_125:
	setp.lt.f32 	%p11, %f216, %f217;
	@%p11 bra 	$L__BB3_127;
	setp.lt.f32 	%p12, %f217, %f216;
	setp.lt.s64 	%p13, %rd323, %rd324;
	or.pred  	%p14, %p12, %p13;
	selp.f32 	%f217, %f216, %f217, %p14;
	selp.b64 	%rd324, %rd323, %rd324, %p14;
$L__BB3_127:
	setp.lt.f32 	%p15, %f217, %f234;
	@%p15 bra 	$L__BB3_129;
	setp.lt.f32 	%p16, %f234, %f217;
	setp.lt.s64 	%p17, %rd324, %rd342;
	or.pred  	%p18, %p16, %p17;
	selp.f32 	%f234, %f217, %f234, %p18;
	selp.b64 	%rd342, %rd324, %rd342, %p18;
$L__BB3_129:
	setp.lt.u32 	%p19, %r37, 2560;
	mov.b32 	%r425, 1280;
	@%p19 bra 	$L__BB3_142;
	mov.b32 	%r424, 1280;
	mov.f32 	%f219, %f234;
	mov.u64 	%rd326, %rd342;
$L__BB3_131:
	add.s32 	%r50, %r424, %r16;
	mul.wide.u32 	%rd229, %r50, 16;
	add.s64 	%rd210, %rd186, %rd229;
	// begin inline asm
	ld.global.nc.u64 %rd209, [%rd210];
	// end inline asm
	mov.b64 	{%r51, %r52}, %rd209;
	mov.b32 	%f220, %r51;
	add.s64 	%rd212, %rd210, 8;
	// begin inline asm
	ld.global.nc.u64 %rd327, [%rd212];
	// end inline asm
	add.s64 	%rd214, %rd210, 4096;
	// begin inline asm
	ld.global.nc.u64 %rd213, [%rd214];
	// end inline asm
	mov.b64 	{%r53, %r54}, %rd213;
	mov.b32 	%f221, %r53;
	add.s64 	%rd216, %rd210, 4104;
	// begin inline asm
	ld.global.nc.u64 %rd328, [%rd216];
	// end inline asm
	add.s64 	%rd218, %rd210, 8192;
	// begin inline asm
	ld.global.nc.u64 %rd217, [%rd218];
	// end inline asm
	mov.b64 	{%r55, %r56}, %rd217;
	mov.b32 	%f222, %r55;
	add.s64 	%rd220, %rd210, 8200;
	// begin inline asm
	ld.global.nc.u64 %rd329, [%rd220];
	// end inline asm
	add.s64 	%rd222, %rd210, 12288;
	// begin inline asm
	ld.global.nc.u64 %rd221, [%rd222];
	// end inline asm
	mov.b64 	{%r57, %r58}, %rd221;
	mov.b32 	%f223, %r57;
	add.s64 	%rd224, %rd210, 12296;
	// begin inline asm
	ld.global.nc.u64 %rd330, [%rd224];
	// end inline asm
	add.s64 	%rd226, %rd210, 16384;
	// begin inline asm
	ld.global.nc.u64 %rd225, [%rd226];
	// end inline asm
	mov.b64 	{%r59, %r60}, %rd225;
	mov.b32 	%f234, %r59;
	add.s64 	%rd228, %rd210, 16392;
	// begin inline asm
	ld.global.nc.u64 %rd342, [%rd228];
	// end inline asm
	setp.lt.f32 	%p20, %f219, %f220;
	@%p20 bra 	$L__BB3_133;
	setp.lt.f32 	%p21, %f220, %f219;
	setp.lt.s64 	%p22, %rd326, %rd327;
	or.pred  	%p23, %p21, %p22;
	selp.f32 	%f220, %f219, %f220, %p23;
	selp.b64 	%rd327, %rd326, %rd327, %p23;
$L__BB3_133:
	setp.lt.f32 	%p24, %f220, %f221;
	@%p24 bra 	$L__BB3_135;
	setp.lt.f32 	%p25, %f221, %f220;
	setp.lt.s64 	%p26, %rd327, %rd328;
	or.pred  	%p27, %p25, %p26;
	selp.f32 	%f221, %f220, %f221, %p27;
	selp.b64 	%rd328, %rd327, %rd328, %p27;
$L__BB3_135:
	setp.lt.f32 	%p28, %f221, %f222;
	@%p28 bra 	$L__BB3_137;
	setp.lt.f32 	%p29, %f222, %f221;
	setp.lt.s64 	%p30, %rd328, %rd329;
	or.pred  	%p31, %p29, %p30;
	selp.f32 	%f222, %f221, %f222, %p31;
	selp.b64 	%rd329, %rd328, %rd329, %p31;
$L__BB3_137:
	setp.lt.f32 	%p32, %f222, %f223;
	@%p32 bra 	$L__BB3_139;
	setp.lt.f32 	%p33, %f223, %f222;
	setp.lt.s64 	%p34, %rd329, %rd330;
	or.pred  	%p35, %p33, %p34;
	selp.f32 	%f223, %f222, %f223, %p35;
	selp.b64 	%rd330, %rd329, %rd330, %p35;
$L__BB3_139:
	setp.lt.f32 	%p36, %f223, %f234;
	@%p36 bra 	$L__BB3_141;
	setp.lt.f32 	%p37, %f234, %f223;
	setp.lt.s64 	%p38, %rd330, %rd342;
	or.pred  	%p39, %p37, %p38;
	selp.f32 	%f234, %f223, %f234, %p39;
	selp.b64 	%rd342, %rd330, %rd342, %p39;
$L__BB3_141:
	add.s32 	%r425, %r424, 1280;
	add.s32 	%r61, %r424, 2560;
	setp.le.s32 	%p40, %r61, %r37;
	mov.u32 	%r424, %r425;
	mov.f32 	%f219, %f234;
	mov.u64 	%rd326, %rd342;
	@%p40 bra 	$L__BB3_131;
$L__BB3_142:
	setp.le.s32 	%p41, %r37, %r425;
	@%p41 bra 	$L__BB3_165;
	sub.s32 	%r20, %r37, %r425;
	setp.ge.s32 	%p42, %r16, %r20;
	@%p42 bra 	$L__BB3_165;
	not.b32 	%r62, %r16;
	add.s32 	%r63, %r37, %r62;
	sub.s32 	%r21, %r63, %r425;
	and.b32  	%r64, %r21, 768;
	setp.eq.s32 	%p43, %r64, 768;
	mov.u32 	%r429, %r16;
	@%p43 bra 	$L__BB3_150;
	add.s32 	%r427, %r16, %r425;
	shr.u32 	%r65, %r21, 8;
	add.s32 	%r66, %r65, 1;
	and.b32  	%r67, %r66, 3;
	neg.s32 	%r426, %r67;
	mov.u32 	%r429, %r16;
$L__BB3_146:
	.pragma "nounroll";
	mov.u64 	%rd127, %rd342;
	mov.f32 	%f123, %f234;
	mul.wide.u32 	%rd235, %r427, 16;
	add.s64 	%rd232, %rd186, %rd235;
	// begin inline asm
	ld.global.nc.u64 %rd231, [%rd232];
	// end inline asm
	mov.b64 	{%r68, %r69}, %rd231;
	mov.b32 	%f124, %r68;
	add.s64 	%rd234, %rd232, 8;
	// begin inline asm
	ld.global.nc.u64 %rd233, [%rd234];
	// end inline asm
	setp.lt.f32 	%p44, %f123, %f124;
	mov.f32 	%f234, %f124;
	mov.u64 	%rd342, %rd233;
	@%p44 bra 	$L__BB3_149;
	setp.lt.f32 	%p45, %f124, %f123;
	mov.f32 	%f234, %f123;
	mov.u64 	%rd342, %rd127;
	@%p45 bra 	$L__BB3_149;
	setp.lt.s64 	%p46, %rd127, %rd233;
	selp.f32 	%f234, %f123, %f124, %p46;
	min.s64 	%rd342, %rd127, %rd233;
$L__BB3_149:
	add.s32 	%r429, %r429, 256;
	add.s32 	%r427, %r427, 256;
	add.s32 	%r426, %r426, 1;
	setp.ne.s32 	%p47, %r426, 0;
	@%p47 bra 	$L__BB3_146;
$L__BB3_150:
	setp.lt.u32 	%p48, %r21, 768;
	@%p48 bra 	$L__BB3_165;
	cvt.u64.u32 	%rd236, %r429;
	cvt.u64.u32 	%rd237, %r425;
	add.s64 	%rd238, %rd236, %rd237;
	shl.b64 	%rd239, %rd238, 4;
	add.s64 	%rd240, %rd239, %rd186;
	add.s64 	%rd337, %rd240, 12296;
	add.s32 	%r430, %r429, %r425;
$L__BB3_152:
	mul.wide.u32 	%rd245, %r430, 16;
	add.s64 	%rd242, %rd186, %rd245;
	// begin inline asm
	ld.global.nc.u64 %rd241, [%rd242];
	// end inline asm
	mov.b64 	{%r70, %r71}, %rd241;
	mov.b32 	%f130, %r70;
	add.s64 	%rd244, %rd242, 8;
	// begin inline asm
	ld.global.nc.u64 %rd243, [%rd244];
	// end inline asm
	setp.lt.f32 	%p49, %f234, %f130;
	mov.f32 	%f231, %f130;
	mov.u64 	%rd339, %rd243;
	@%p49 bra 	$L__BB3_155;
	setp.lt.f32 	%p50, %f130, %f234;
	mov.f32 	%f231, %f234;
	mov.u64 	%rd339, %rd342;
	@%p50 bra 	$L__BB3_155;
	setp.lt.s64 	%p51, %rd342, %rd243;
	selp.f32 	%f231, %f234, %f130, %p51;
	min.s64 	%rd339, %rd342, %rd243;
$L__BB3_155:
	add.s64 	%rd247, %rd337, -8200;
	// begin inline asm
	ld.global.nc.u64 %rd246, [%rd247];
	// end inline asm
	mov.b64 	{%r72, %r73}, %rd246;
	mov.b32 	%f133, %r72;
	add.s64 	%rd249, %rd337, -8192;
	// begin inline asm
	ld.global.nc.u64 %rd248, [%rd249];
	// end inline asm
	setp.lt.f32 	%p52, %f231, %f133;
	mov.f32 	%f232, %f133;
	mov.u64 	%rd340, %rd248;
	@%p52 bra 	$L__BB3_158;
	setp.lt.f32 	%p53, %f133, %f231;
	mov.f32 	%f232, %f231;
	mov.u64 	%rd340, %rd339;
	@%p53 bra 	$L__BB3_158;
	setp.lt.s64 	%p54, %rd339, %rd248;
	selp.f32 	%f232, %f231, %f133, %p54;
	min.s64 	%rd340, %rd339, %rd248;
$L__BB3_158:
	add.s64 	%rd251, %rd337, -4104;
	// begin inline asm
	ld.global.nc.u64 %rd250, [%rd251];
	// end inline asm
	mov.b64 	{%r74, %r75}, %rd250;
	mov.b32 	%f136, %r74;
	add.s64 	%rd253, %rd337, -4096;
	// begin inline asm
	ld.global.nc.u64 %rd252, [%rd253];
	// end inline asm
	setp.lt.f32 	%p55, %f232, %f136;
	mov.f32 	%f233, %f136;
	mov.u64 	%rd341, %rd252;
	@%p55 bra 	$L__BB3_161;
	setp.lt.f32 	%p56, %f136, %f232;
	mov.f32 	%f233, %f232;
	mov.u64 	%rd341, %rd340;
	@%p56 bra 	$L__BB3_161;
	setp.lt.s64 	%p57, %rd340, %rd252;
	selp.f32 	%f233, %f232, %f136, %p57;
	min.s64 	%rd341, %rd340, %rd252;
$L__BB3_161:
	add.s64 	%rd255, %rd337, -8;
	// begin inline asm
	ld.global.nc.u64 %rd254, [%rd255];
	// end inline asm
	mov.b64 	{%r76, %r77}, %rd254;
	mov.b32 	%f139, %r76;
	// begin inline asm
	ld.global.nc.u64 %rd256, [%rd337];
	// end inline asm
	setp.lt.f32 	%p58, %f233, %f139;
	mov.f32 	%f234, %f139;
	mov.u64 	%rd342, %rd256;
	@%p58 bra 	$L__BB3_164;
	setp.lt.f32 	%p59, %f139, %f233;
	mov.f32 	%f234, %f233;
	mov.u64 	%rd342, %rd341;
	@%p59 bra 	$L__BB3_164;
	setp.lt.s64 	%p60, %rd341, %rd256;
	selp.f32 	%f234, %f233, %f139, %p60;
	min.s64 	%rd342, %rd341, %rd256;
$L__BB3_164:
	add.s32 	%r429, %r429, 1024;
	add.s64 	%rd337, %rd337, 16384;
	add.s32 	%r430, %r430, 1024;
	setp.lt.s32 	%p61, %r429, %r20;
	@%p61 bra 	$L__BB3_152;
$L__BB3_165:
	// begin inline asm
	mov.u32 %r78, %laneid;
	// end inline asm
	mov.b32 	%r80, %f234;
	mov.b32 	%r96, 1;
	mov.b32 	%r97, 31;
	mov.b32 	%r98, -1;
	// begin inline asm
	shfl.sync.down.b32 %r79, %r80, %r96, %r97, %r98;
	// end inline asm
	mov.b32 	%f143, %r79;
	// begin inline asm
	shfl.sync.down.b32 %r84, %r85, %r96, %r97, %r98;
	// end inline asm
	mov.b64 	{%r90, %r95}, %rd342;
	// begin inline asm
	shfl.sync.down.b32 %r89, %r90, %r96, %r97, %r98;
	// end inline asm
	// begin inline asm
	shfl.sync.down.b32 %r94, %r95, %r96, %r97, %r98;
	// end inline asm
	mov.b64 	%rd150, {%r89, %r94};
	setp.gt.s32 	%p62, %r78, 30;
	mov.f32 	%f236, %f234;
	mov.u64 	%rd344, %rd342;
	@%p62 bra 	$L__BB3_169;
	setp.lt.f32 	%p63, %f234, %f143;
	mov.f32 	%f236, %f143;
	mov.u64 	%rd344, %rd150;
	@%p63 bra 	$L__BB3_169;
	setp.gt.f32 	%p64, %f234, %f143;
	mov.f32 	%f236, %f234;
	mov.u64 	%rd344, %rd342;
	@%p64 bra 	$L__BB3_169;
	setp.lt.s64 	%p65, %rd342, %rd150;
	selp.f32 	%f236, %f234, %f143, %p65;
	min.s64 	%rd344, %rd342, %rd150;
$L__BB3_169:
	mov.b32 	%r100, %f236;
	mov.b32 	%r116, 2;
	mov.b32 	%r117, 31;
	mov.b32 	%r118, -1;
	// begin inline asm
	shfl.sync.down.b32 %r99, %r100, %r116, %r117, %r118;
	// end inline asm
	mov.b32 	%f146, %r99;
	// begin inline asm
	shfl.sync.down.b32 %r104, %r105, %r116, %r117, %r118;
	// end inline asm
	mov.b64 	{%r110, %r115}, %rd344;
	// begin inline asm
	shfl.sync.down.b32 %r109, %r110, %r116, %r117, %r118;
	// end inline asm
	// begin inline asm
	shfl.sync.down.b32 %r114, %r115, %r116, %r117, %r118;
	// end inline asm
	mov.b64 	%rd153, {%r109, %r114};
	setp.gt.s32 	%p66, %r78, 29;
	mov.f32 	%f237, %f236;
	mov.u64 	%rd345, %rd344;
	@%p66 bra 	$L__BB3_173;
	setp.lt.f32 	%p67, %f236, %f146;
	mov.f32 	%f237, %f146;
	mov.u64 	%rd345, %rd153;
	@%p67 bra 	$L__BB3_173;
	setp.gt.f32 	%p68, %f236, %f146;
	mov.f32 	%f237, %f236;
	mov.u64 	%rd345, %rd344;
	@%p68 bra 	$L__BB3_173;
	setp.lt.s64 	%p69, %rd344, %rd153;
	selp.f32 	%f237, %f236, %f146, %p69;
	min.s64 	%rd345, %rd344, %rd153;
$L__BB3_173:
	mov.b32 	%r120, %f237;
	mov.b32 	%r136, 4;
	mov.b32 	%r137, 31;
	mov.b32 	%r138, -1;
	// begin inline asm
	shfl.sync.down.b32 %r119, %r120, %r136, %r137, %r138;
	// end inline asm
	mov.b32 	%f149, %r119;
	// begin inline asm
	shfl.sync.down.b32 %r124, %r125, %r136, %r137, %r138;
	// end inline asm
	mov.b64 	{%r130, %r135}, %rd345;
	// begin inline asm
	shfl.sync.down.b32 %r129, %r130, %r136, %r137, %r138;
	// end inline asm
	// begin inline asm
	shfl.sync.down.b32 %r134, %r135, %r136, %r137, %r138;
	// end inline asm
	mov.b64 	%rd156, {%r129, %r134};
	setp.gt.s32 	%p70, %r78, 27;
	mov.f32 	%f238, %f237;
	mov.u64 	%rd346, %rd345;
	@%p70 bra 	$L__BB3_177;
	setp.lt.f32 	%p71, %f237, %f149;
	mov.f32 	%f238, %f149;
	mov.u64 	%rd346, %rd156;
	@%p71 bra 	$L__BB3_177;
	setp.gt.f32 	%p72, %f237, %f149;
	mov.f32 	%f238, %f237;
	mov.u64 	%rd346, %rd345;
	@%p72 bra 	$L__BB3_177;
	setp.lt.s64 	%p73, %rd345, %rd156;
	selp.f32 	%f238, %f237, %f149, %p73;
	min.s64 	%rd346, %rd345, %rd156;
$L__BB3_177:
	mov.b32 	%r140, %f238;
	mov.b32 	%r156, 8;
	mov.b32 	%r157, 31;
	mov.b32 	%r158, -1;
	// begin inline asm
	shfl.sync.down.b32 %r139, %r140, %r156, %r157, %r158;
	// end inline asm
	mov.b32 	%f152, %r139;
	// begin inline asm
	shfl.sync.down.b32 %r144, %r145, %r156, %r157, %r158;
	// end inline asm
	mov.b64 	{%r150, %r155}, %rd346;
	// begin inline asm
	shfl.sync.down.b32 %r149, %r150, %r156, %r157, %r158;
	// end inline asm
	// begin inline asm
	shfl.sync.down.b32 %r154, %r155, %r156, %r157, %r158;
	// end inline asm
	mov.b64 	%rd159, {%r149, %r154};
	setp.gt.s32 	%p74, %r78, 23;
	mov.f32 	%f239, %f238;
	mov.u64 	%rd347, %rd346;
	@%p74 bra 	$L__BB3_181;
	setp.lt.f32 	%p75, %f238, %f152;
	mov.f32 	%f239, %f152;
	mov.u64 	%rd347, %rd159;
	@%p75 bra 	$L__BB3_181;
	setp.gt.f32 	%p76, %f238, %f152;
	mov.f32 	%f239, %f238;
	mov.u64 	%rd347, %rd346;
	@%p76 bra 	$L__BB3_181;
	setp.lt.s64 	%p77, %rd346, %rd159;
	selp.f32 	%f239, %f238, %f152, %p77;
	min.s64 	%rd347, %rd346, %rd159;
$L__BB3_181:
	mov.b32 	%r160, %f239;
	mov.b32 	%r176, 16;
	mov.b32 	%r177, 31;
	mov.b32 	%r178, -1;
	// begin inline asm
	shfl.sync.down.b32 %r159, %r160, %r176, %r177, %r178;
	// end inline asm
	mov.b32 	%f155, %r159;
	// begin inline asm
	shfl.sync.down.b32 %r164, %r165, %r176, %r177, %r178;
	// end inline asm
	mov.b64 	{%r170, %r175}, %rd347;
	// begin inline asm
	shfl.sync.down.b32 %r169, %r170, %r176, %r177, %r178;
	// end inline asm
	// begin inline asm
	shfl.sync.down.b32 %r174, %r175, %r176, %r177, %r178;
	// end inline asm
	mov.b64 	%rd162, {%r169, %r174};
	setp.gt.s32 	%p78, %r78, 15;
	mov.f32 	%f247, %f239;
	mov.u64 	%rd355, %rd347;
	@%p78 bra 	$L__BB3_185;
	setp.lt.f32 	%p79, %f239, %f155;
	mov.f32 	%f247, %f155;
	mov.u64 	%rd355, %rd162;
	@%p79 bra 	$L__BB3_185;
	setp.gt.f32 	%p80, %f239, %f155;
	mov.f32 	%f247, %f239;
	mov.u64 	%rd355, %rd347;
	@%p80 bra 	$L__BB3_185;
	setp.lt.s64 	%p81, %rd347, %rd162;
	selp.f32 	%f247, %f239, %f155, %p81;
	min.s64 	%rd355, %rd347, %rd162;
$L__BB3_185:
	setp.ne.s32 	%p82, %r78, 0;
	@%p82 bra 	$L__BB3_187;
	shr.u32 	%r179, %r16, 1;
	and.b32  	%r180, %r179, 496;
	mov.u32 	%r181, _ZN6thrust24THRUST_300001_SM_1000_NS8cuda_cub4core6detail5shmemE;
	add.s32 	%r182, %r181, %r180;
	st.shared.f32 	[%r182+8], %f247;
	st.shared.u64 	[%r182+16], %rd355;
$L__BB3_187:
	bar.sync 	0;
	setp.ne.s32 	%p83, %r16, 0;
	@%p83 bra 	$L__BB3_209;
	ld.shared.f32 	%f158, [_ZN6thrust24THRUST_300001_SM_1000_NS8cuda_cub4core6detail5shmemE+24];
	ld.shared.u64 	%rd165, [_ZN6thrust24THRUST_300001_SM_1000_NS8cuda_cub4core6detail5shmemE+32];
	setp.lt.f32 	%p84, %f247, %f158;
	mov.f32 	%f241, %f158;
	mov.u64 	%rd349, %rd165;
	@%p84 bra 	$L__BB3_191;
	setp.lt.f32 	%p85, %f158, %f247;
	mov.f32 	%f241, %f247;
	mov.u64 	%rd349, %rd355;
	@%p85 bra 	$L__BB3_191;
	setp.lt.s64 	%p86, %rd355, %rd165;
	selp.f32 	%f241, %f247, %f158, %p86;
	min.s64 	%rd349, %rd355, %rd165;
$L__BB3_191:
	ld.shared.f32 	%f161, [_ZN6thrust24THRUST_300001_SM_1000_NS8cuda_cub4core6detail5shmemE+40];
	ld.shared.u64 	%rd168, [_ZN6thrust24THRUST_300001_SM_1000_NS8cuda_cub4core6detail5shmemE+48];
	setp.lt.f32 	%p87, %f241, %f161;
	mov.f32 	%f242, %f161;
	mov.u64 	%rd350, %rd168;
	@%p87 bra 	$L__BB3_194;
	setp.lt.f32 	%p88, %f161, %f241;
	mov.f32 	%f242, %f241;
	mov.u64 	%rd350, %rd349;
	@%p88 bra 	$L__BB3_194;
	setp.lt.s64 	%p89, %rd349, %rd168;
	selp.f32 	%f242, %f241, %f161, %p89;
	min.s64 	%rd350, %rd349, %rd168;
$L__BB3_194:
	ld.shared.f32 	%f164, [_ZN6thrust24THRUST_300001_SM_1000_NS8cuda_cub4core6detail5shmemE+56];
	ld.shared.u64 	%rd171, [_ZN6thrust24THRUST_300001_SM_1000_NS8cuda_cub4core6detail5shmemE+64];
	setp.lt.f32 	%p90, %f242, %f164;
	mov.f32 	%f243, %f164;
	mov.u64 	%rd351, %rd171;
	@%p90 bra 	$L__BB3_197;
	setp.lt.f32 	%p91, %f164, %f242;
	mov.f32 	%f243, %f242;
	mov.u64 	%rd351, %rd350;
	@%p91 bra 	$L__BB3_197;
	setp.lt.s64 	%p92, %rd350, %rd171;
	selp.f32 	%f243, %f242, %f164, %p92;
	min.s64 	%rd351, %rd350, %rd171;
$L__BB3_197:
	ld.shared.f32 	%f167, [_ZN6thrust24THRUST_300001_SM_1000_NS8cuda_cub4core6detail5shmemE+72];
	ld.shared.u64 	%rd174, [_ZN6thrust24THRUST_300001_SM_1000_NS8cuda_cub4core6detail5shmemE+80];
	setp.lt.f32 	%p93, %f243, %f167;
	mov.f32 	%f244, %f167;
	mov.u64 	%rd352, %rd174;
	@%p93 bra 	$L__BB3_200;
	setp.lt.f32 	%p94, %f167, %f243;
	mov.f32 	%f244, %f243;
	mov.u64 	%rd352, %rd351;
	@%p94 bra 	$L__BB3_200;
	setp.lt.s64 	%p95, %rd351, %rd174;
	selp.f32 	%f244, %f243, %f167, %p95;
	min.s64 	%rd352, %rd351, %rd174;
$L__BB3_200:
	ld.shared.f32 	%f170, [_ZN6thrust24THRUST_300001_SM_1000_NS8cuda_cub4core6detail5shmemE+88];
	ld.shared.u64 	%rd177, [_ZN6thrust24THRUST_300001_SM_1000_NS8cuda_cub4core6detail5shmemE+96];
	setp.lt.f32 	%p96, %f244, %f170;
	mov.f32 	%f245, %f170;
	mov.u64 	%rd353, %rd177;
	@%p96 bra 	$L__BB3_203;
	setp.lt.f32 	%p97, %f170, %f244;
	mov.f32 	%f245, %f244;
	mov.u64 	%rd353, %rd352;
	@%p97 bra 	$L__BB3_203;
	setp.lt.s64 	%p98, %rd352, %rd177;
	selp.f32 	%f245, %f244, %f170, %p98;
	min.s64 	%rd353, %rd352, %rd177;
$L__BB3_203:
	ld.shared.f32 	%f173, [_ZN6thrust24THRUST_300001_SM_1000_NS8cuda_cub4core6detail5shmemE+104];
	ld.shared.u64 	%rd180, [_ZN6thrust24THRUST_300001_SM_1000_NS8cuda_cub4core6detail5shmemE+112];
	setp.lt.f32 	%p99, %f245, %f173;
	mov.f32 	%f246, %f173;
	mov.u64 	%rd354, %rd180;
	@%p99 bra 	$L__BB3_206;
	setp.lt.f32 	%p100, %f173, %f245;
	mov.f32 	%f246, %f245;
	mov.u64 	%rd354, %rd353;
	@%p100 bra 	$L__BB3_206;
	setp.lt.s64 	%p101, %rd353, %rd180;
	selp.f32 	%f246, %f245, %f173, %p101;
	min.s64 	%rd354, %rd353, %rd180;
$L__BB3_206:
	ld.shared.f32 	%f176, [_ZN6thrust24THRUST_300001_SM_1000_NS8cuda_cub4core6detail5shmemE+120];
	ld.shared.u64 	%rd183, [_ZN6thrust24THRUST_300001_SM_1000_NS8cuda_cub4core6detail5shmemE+128];
	setp.lt.f32 	%p102, %f246, %f176;
	mov.f32 	%f247, %f176;
	mov.u64 	%rd355, %rd183;
	@%p102 bra 	$L__BB3_209;
	setp.lt.f32 	%p103, %f176, %f246;
	mov.f32 	%f247, %f246;
	mov.u64 	%rd355, %rd354;
	@%p103 bra 	$L__BB3_209;
	setp.lt.s64 	%p104, %rd354, %rd183;
	selp.f32 	%f247, %f246, %f176, %p104;
	min.s64 	%rd355, %rd354, %rd183;
$L__BB3_209:
	mov.u32 	%r418, %tid.x;
	setp.ne.s32 	%p221, %r418, 0;
	@%p221 bra 	$L__BB3_211;
	cvta.to.global.u64 	%rd287, %rd187;
	st.global.f32 	[%rd287], %f247;
	st.global.u64 	[%rd287+8], %rd355;
$L__BB3_211:
	ret;

}
	// .globl	_ZN6thrust24THRUST_300001_SM_1000_NS8cuda_cub4core6detail13_kernel_agentINS1_8__reduce11ReduceAgentINS0_12zip_iteratorIN4cuda3std3__45tupleIJNS0_6detail15normal_iteratorINS0_10device_ptrIfEEEENS0_17counting_iteratorIlNS0_11use_defaultESI_SI_EEEEEEEPNSB_IJflEEESM_lNS1_9__extrema9arg_max_fIflNSA_4lessIfEEEEEEJSL_SN_lSS_EEEvDpT0_
.visible .entry _ZN6thrust24THRUST_300001_SM_1000_NS8cuda_cub4core6detail13_kernel_agentINS1_8__reduce11ReduceAgentINS0_12zip_iteratorIN4cuda3std3__45tupleIJNS0_6detail15normal_iteratorINS0_10device_ptrIfEEEENS0_17counting_iteratorIlNS0_11use_defaultESI_SI_EEEEEEEPNSB_IJflEEESM_lNS1_9__extrema9arg_max_fIflNSA_4lessIfEEEEEEJSL_SN_lSS_EEEvDpT0_(
	.param .align 8 .b8 _ZN6thrust24THRUST_300001_SM_1000_NS8cuda_cub4core6detail13_kernel_agentINS1_8__reduce11ReduceAgentINS0_12zip_iteratorIN4cuda3std3__45tupleIJNS0_6detail15normal_iteratorINS0_10device_ptrIfEEEENS0_17counting_iteratorIlNS0_11use_defaultESI_SI_EEEEEEEPNSB_IJflEEESM_lNS1_9__extrema9arg_max_fIflNSA_4lessIfEEEEEEJSL_SN_lSS_EEEvDpT0__param_0[16],
	.param .u64 .ptr .align 1 _ZN6thrust24THRUST_300001_SM_1000_NS8cuda_cub4core6detail13_kernel_agentINS1_8__reduce11ReduceAgentINS0_12zip_iteratorIN4cuda3std3__45tupleIJNS0_6detail15normal_iteratorINS0_10device_ptrIfEEEENS0_17counting_iteratorIlNS0_11use_defaultESI_SI_EEEEEEEPNSB_IJflEEESM_lNS1_9__extrema9arg_max_fIflNSA_4lessIfEEEEEEJSL_SN_lSS_EEEvDpT0__param_1,
	.param .u64 _ZN6thrust24THRUST_300001_SM_1000_NS8cuda_cub4core6detail13_kernel_agentINS1_8__reduce11ReduceAgentINS0_12zip_iteratorIN4cuda3std3__45tupleIJNS0_6detail15normal_iteratorINS0_10device_ptrIfEEEENS0_17counting_iteratorIlNS0_11use_defaultESI_SI_EEEEEEEPNSB_IJflEEESM_lNS1_9__extrema9arg_max_fIflNSA_4lessIfEEEEEEJSL_SN_lSS_EEEvDpT0__param_2,
	.param .align 1 .b8 _ZN6thrust24THRUST_300001_SM_1000_NS8cuda_cub4core6detail13_kernel_agentINS1_8__reduce11ReduceAgentINS0_12zip_iteratorIN4cuda3std3__45tupleIJNS0_6detail15normal_iteratorINS0_10device_ptrIfEEEENS0_17counting_iteratorIlNS0_11use_defaultESI_SI_EEEEEEEPNSB_IJflEEESM_lNS1_9__extrema9arg_max_fIflNSA_4lessIfEEEEEEJSL_SN_lSS_EEEvDpT0__param_3[1]
)
.maxntid 256
{
	.reg .pred 	%p<213>;
	.reg .b32 	%r<391>;
	.reg .b32 	%f<242>;
	.reg .b64 	%rd<307>;

	ld.param.u64 	%rd192, [_ZN6thrust24THRUST_300001_SM_1000_NS8cuda_cub4core6detail13_kernel_agentINS1_8__reduce11ReduceAgentINS0_12zip_iteratorIN4cuda3std3__45tupleIJNS0_6detail15normal_iteratorINS0_10device_ptrIfEEEENS0_17counting_iteratorIlNS0_11use_defaultESI_SI_EEEEEEEPNSB_IJflEEESM_lNS1_9__extrema9arg_max_fIflNSA_4lessIfEEEEEEJSL_SN_lSS_EEEvDpT0__param_0+8];
	ld.param.u64 	%rd191, [_ZN6thrust24THRUST_300001_SM_1000_NS8cuda_cub4core6detail13_kernel_agentINS1_8__reduce11ReduceAgentINS0_12zip_iteratorIN4cuda3std3__45tupleIJNS0_6detail15normal_iteratorINS0_10device_ptrIfEEEENS0_17counting_iteratorIlNS0_11use_defaultESI_SI_EEEEEEEPNSB_IJflEEESM_lNS1_9__extrema9arg_max_fIflNSA_4lessIfEEEEEEJSL_SN_lSS_EEEvDpT0__param_0];
	ld.param.u64 	%rd194, [_ZN6thrust24THRUST_300001_SM_1000_NS8cuda_cub4core6detail13_kernel_agentINS1_8__reduce11ReduceAgentINS0_12zip_iteratorIN4cuda3std3__45tupleIJNS0_6detail15normal_iteratorINS0_10device_ptrIfEEEENS0_17counting_iteratorIlNS0_11use_defaultESI_SI_EEEEEEEPNSB_IJflEEESM_lNS1_9__extrema9arg_max_fIflNSA_4lessIfEEEEEEJSL_SN_lSS_EEEvDpT0__param_2];
	setp.eq.s64 	%p1, %rd194, 0;
	@%p1 bra 	$L__BB4_206;
	cvta.to.global.u64 	%rd1, %rd191;
	setp.gt.s64 	%p2, %rd194, 1279;
	@%p2 bra 	$L__BB4_122;
	cvt.u32.u64 	%r1, %rd194;
	mov.u32 	%r2, %tid.x;
	setp.ge.s32 	%p96, %r2, %r1;
	mov.f32 	%f188, 0f00000000;
	mov.b64 	%rd249, 0;
	mov.u32 	%r385, %r2;
	@%p96 bra 	$L__BB4_4;
	cvt.u64.u32 	%rd225, %r2;
	mul.wide.u32 	%rd226, %r2, 4;
	add.s64 	%rd227, %rd1, %rd226;
	add.s64 	%rd249, %rd192, %rd225;
	ld.global.f32 	%f188, [%rd227];
	add.s32 	%r385, %r2, 256;
$L__BB4_4:
	setp.ge.s32 	%p97, %r385, %r1;
	@%p97 bra 	$L__BB4_26;
	not.b32 	%r154, %r385;
	add.s32 	%r5, %r154, %r1;
	and.b32  	%r155, %r5, 768;
	setp.eq.s32 	%p98, %r155, 768;
	@%p98 bra 	$L__BB4_11;
	cvt.u64.u32 	%rd229, %r385;
	add.s64 	%rd240, %rd192, %rd229;
	mul.wide.u32 	%rd230, %r385, 4;
	add.s64 	%rd239, %rd1, %rd230;
	shr.u32 	%r156, %r5, 8;
	add.s32 	%r157, %r156, 1;
	and.b32  	%r158, %r157, 3;
	neg.s32 	%r383, %r158;
$L__BB4_7:
	.pragma "nounroll";
	mov.u64 	%rd9, %rd249;
	mov.f32 	%f3, %f188;
	ld.global.f32 	%f4, [%rd239];
	setp.lt.f32 	%p99, %f3, %f4;
	mov.u64 	%rd249, %rd240;
	mov.f32 	%f188, %f4;
	@%p99 bra 	$L__BB4_10;
	setp.lt.f32 	%p100, %f4, %f3;
	mov.u64 	%rd249, %rd9;
	mov.f32 	%f188, %f3;
	@%p100 bra 	$L__BB4_10;
	setp.lt.s64 	%p101, %rd9, %rd240;
	min.s64 	%rd249, %rd9, %rd240;
	selp.f32 	%f188, %f3, %f4, %p101;
$L__BB4_10:
	add.s32 	%r385, %r385, 256;
	add.s64 	%rd240, %rd240, 256;
	add.s64 	%rd239, %rd239, 1024;
	add.s32 	%r383, %r383, 1;
	setp.ne.s32 	%p102, %r383, 0;
	@%p102 bra 	$L__BB4_7;
$L__BB4_11:
	setp.lt.u32 	%p103, %r5, 768;
	@%p103 bra 	$L__BB4_26;
	add.s32 	%r386, %r385, 512;
$L__BB4_13:
	mov.u32 	%r13, %r386;
	add.s32 	%r159, %r13, -512;
	cvt.s64.s32 	%rd231, %r159;
	mul.wide.s32 	%rd232, %r159, 4;
	add.s64 	%rd17, %rd1, %rd232;
	add.s64 	%rd18, %rd192, %rd231;
	ld.global.f32 	%f10, [%rd17];
	setp.lt.f32 	%p104, %f188, %f10;
	mov.u64 	%rd246, %rd18;
	mov.f32 	%f185, %f10;
	@%p104 bra 	$L__BB4_16;
	setp.lt.f32 	%p105, %f10, %f188;
	mov.u64 	%rd246, %rd249;
	mov.f32 	%f185, %f188;
	@%p105 bra 	$L__BB4_16;
	setp.lt.s64 	%p106, %rd249, %rd18;
	min.s64 	%rd246, %rd249, %rd18;
	selp.f32 	%f185, %f188, %f10, %p106;
$L__BB4_16:
	add.s32 	%r160, %r13, -256;
	cvt.s64.s32 	%rd233, %r160;
	add.s64 	%rd21, %rd192, %rd233;
	ld.global.f32 	%f13, [%rd17+1024];
	setp.lt.f32 	%p107, %f185, %f13;
	mov.u64 	%rd247, %rd21;
	mov.f32 	%f186, %f13;
	@%p107 bra 	$L__BB4_19;
	setp.lt.f32 	%p108, %f13, %f185;
	mov.u64 	%rd247, %rd246;
	mov.f32 	%f186, %f185;
	@%p108 bra 	$L__BB4_19;
	setp.lt.s64 	%p109, %rd246, %rd21;
	min.s64 	%rd247, %rd246, %rd21;
	selp.f32 	%f186, %f185, %f13, %p109;
$L__BB4_19:
	cvt.s64.s32 	%rd234, %r13;
	add.s64 	%rd24, %rd192, %rd234;
	ld.global.f32 	%f16, [%rd17+2048];
	setp.lt.f32 	%p110, %f186, %f16;
	mov.u64 	%rd248, %rd24;
	mov.f32 	%f187, %f16;
	@%p110 bra 	$L__BB4_22;
	setp.lt.f32 	%p111, %f16, %f186;
	mov.u64 	%rd248, %rd247;
	mov.f32 	%f187, %f186;
	@%p111 bra 	$L__BB4_22;
	setp.lt.s64 	%p112, %rd247, %rd24;
	min.s64 	%rd248, %rd247, %rd24;
	selp.f32 	%f187, %f186, %f16, %p112;
$L__BB4_22:
	add.s32 	%r161, %r13, 256;
	cvt.s64.s32 	%rd235, %r161;
	add.s64 	%rd27, %rd192, %rd235;
	ld.global.f32 	%f19, [%rd17+3072];
	setp.lt.f32 	%p113, %f187, %f19;
	mov.u64 	%rd249, %rd27;
	mov.f32 	%f188, %f19;
	@%p113 bra 	$L__BB4_25;
	setp.lt.f32 	%p114, %f19, %f187;
	mov.u64 	%rd249, %rd248;
	mov.f32 	%f188, %f187;
	@%p114 bra 	$L__BB4_25;
	setp.lt.s64 	%p115, %rd248, %rd27;
	min.s64 	%rd249, %rd248, %rd27;
	selp.f32 	%f188, %f187, %f19, %p115;
$L__BB4_25:
	add.s32 	%r386, %r13, 1024;
	add.s32 	%r162, %r13, 512;
	setp.lt.s32 	%p116, %r162, %r1;
	@%p116 bra 	$L__BB4_13;
$L__BB4_26:
	setp.lt.s32 	%p117, %r1, 256;
	@%p117 bra 	$L__BB4_71;
	// begin inline asm
	mov.u32 %r276, %laneid;
	// end inline asm
	mov.b32 	%r278, %f188;
	mov.b32 	%r294, 1;
	mov.b32 	%r295, 31;
	mov.b32 	%r296, -1;
	// begin inline asm
	shfl.sync.down.b32 %r277, %r278, %r294, %r295, %r296;
	// end inline asm
	mov.b32 	%f23, %r277;
	// begin inline asm
	shfl.sync.down.b32 %r282, %r283, %r294, %r295, %r296;
	// end inline asm
	mov.b64 	{%r288, %r293}, %rd249;
	// begin inline asm
	shfl.sync.down.b32 %r287, %r288, %r294, %r295, %r296;
	// end inline asm
	// begin inline asm
	shfl.sync.down.b32 %r292, %r293, %r294, %r295, %r296;
	// end inline asm
	mov.b64 	%rd31, {%r287, %r292};
	setp.gt.s32 	%p169, %r276, 30;
	mov.u64 	%rd251, %rd249;
	mov.f32 	%f190, %f188;
	@%p169 bra 	$L__BB4_31;
	setp.lt.f32 	%p170, %f188, %f23;
	mov.u64 	%rd251, %rd31;
	mov.f32 	%f190, %f23;
	@%p170 bra 	$L__BB4_31;
	setp.gt.f32 	%p171, %f188, %f23;
	mov.u64 	%rd251, %rd249;
	mov.f32 	%f190, %f188;
	@%p171 bra 	$L__BB4_31;
	setp.lt.s64 	%p172, %rd249, %rd31;
	min.s64 	%rd251, %rd249, %rd31;
	selp.f32 	%f190, %f188, %f23, %p172;
$L__BB4_31:
	mov.b32 	%r298, %f190;
	mov.b32 	%r314, 2;
	mov.b32 	%r315, 31;
	mov.b32 	%r316, -1;
	// begin inline asm
	shfl.sync.down.b32 %r297, %r298, %r314, %r315, %r316;
	// end inline asm
	mov.b32 	%f26, %r297;
	// begin inline asm
	shfl.sync.down.b32 %r302, %r303, %r314, %r315, %r316;
	// end inline asm
	mov.b64 	{%r308, %r313}, %rd251;
	// begin inline asm
	shfl.sync.down.b32 %r307, %r308, %r314, %r315, %r316;
	// end inline asm
	// begin inline asm
	shfl.sync.down.b32 %r312, %r313, %r314, %r315, %r316;
	// end inline asm
	mov.b64 	%rd34, {%r307, %r312};
	setp.gt.s32 	%p173, %r276, 29;
	mov.u64 	%rd252, %rd251;
	mov.f32 	%f191, %f190;
	@%p173 bra 	$L__BB4_35;
	setp.lt.f32 	%p174, %f190, %f26;
	mov.u64 	%rd252, %rd34;
	mov.f32 	%f191, %f26;
	@%p174 bra 	$L__BB4_35;
	setp.gt.f32 	%p175, %f190, %f26;
	mov.u64 	%rd252, %rd251;
	mov.f32 	%f191, %f190;
	@%p175 bra 	$L__BB4_35;
	setp.lt.s64 	%p176, %rd251, %rd34;
	min.s64 	%rd252, %rd251, %rd34;
	selp.f32 	%f191, %f190, %f26, %p176;
$L__BB4_35:
	mov.b32 	%r318, %f191;
	mov.b32 	%r334, 4;
	mov.b32 	%r335, 31;
	mov.b32 	%r336, -1;
	// begin inline asm
	shfl.sync.down.b32 %r317, %r318, %r334, %r335, %r336;
	// end inline asm
	mov.b32 	%f29, %r317;
	// begin inline asm
	shfl.sync.down.b32 %r322, %r323, %r334, %r335, %r336;
	// end inline asm
	mov.b64 	{%r328, %r333}, %rd252;
	// begin inline asm
	shfl.sync.down.b32 %r327, %r328, %r334, %r335, %r336;
	// end inline asm
	// begin inline asm
	shfl.sync.down.b32 %r332, %r333, %r334, %r335, %r336;
	// end inline asm
	mov.b64 	%rd37, {%r327, %r332};
	setp.gt.s32 	%p177, %r276, 27;
	mov.u64 	%rd253, %rd252;
	mov.f32 	%f192, %f191;
	@%p177 bra 	$L__BB4_39;
	setp.lt.f32 	%p178, %f191, %f29;
	mov.u64 	%rd253, %rd37;
	mov.f32 	%f192, %f29;
	@%p178 bra 	$L__BB4_39;
	setp.gt.f32 	%p179, %f191, %f29;
	mov.u64 	%rd253, %rd252;
	mov.f32 	%f192, %f191;
	@%p179 bra 	$L__BB4_39;
	setp.lt.s64 	%p180, %rd252, %rd37;
	min.s64 	%rd253, %rd252, %rd37;
	selp.f32 	%f192, %f191, %f29, %p180;
$L__BB4_39:
	mov.b32 	%r338, %f192;
	mov.b32 	%r354, 8;
	mov.b32 	%r355, 31;
	mov.b32 	%r356, -1;
	// begin inline asm
	shfl.sync.down.b32 %r337, %r338, %r354, %r355, %r356;
	// end inline asm
	mov.b32 	%f32, %r337;
	// begin inline asm
	shfl.sync.down.b32 %r342, %r343, %r354, %r355, %r356;
	// end inline asm
	mov.b64 	{%r348, %r353}, %rd253;
	// begin inline asm
	shfl.sync.down.b32 %r347, %r348, %r354, %r355, %r356;
	// end inline asm
	// begin inline asm
	shfl.sync.down.b32 %r352, %r353, %r354, %r355, %r356;
	// end inline asm
	mov.b64 	%rd40, {%r347, %r352};
	setp.gt.s32 	%p181, %r276, 23;
	mov.u64 	%rd254, %rd253;
	mov.f32 	%f193, %f192;
	@%p181 bra 	$L__BB4_43;
	setp.lt.f32 	%p182, %f192, %f32;
	mov.u64 	%rd254, %rd40;
	mov.f32 	%f193, %f32;
	@%p182 bra 	$L__BB4_43;
	setp.gt.f32 	%p183, %f192, %f32;
	mov.u64 	%rd254, %rd253;
	mov.f32 	%f193, %f192;
	@%p183 bra 	$L__BB4_43;
	setp.lt.s64 	%p184, %rd253, %rd40;
	min.s64 	%rd254, %rd253, %rd40;
	selp.f32 	%f193, %f192, %f32, %p184;
$L__BB4_43:
	mov.b32 	%r358, %f193;
	mov.b32 	%r374, 16;
	mov.b32 	%r375, 31;
	mov.b32 	%r376, -1;
	// begin inline asm
	shfl.sync.down.b32 %r357, %r358, %r374, %r375, %r376;
	// end inline asm
	mov.b32 	%f35, %r357;
	// begin inline asm
	shfl.sync.down.b32 %r362, %r363, %r374, %r375, %r376;
	// end inline asm
	mov.b64 	{%r368, %r373}, %rd254;
	// begin inline asm
	shfl.sync.down.b32 %r367, %r368, %r374, %r375, %r376;
	// end inline asm
	// begin inline asm
	shfl.sync.down.b32 %r372, %r373, %r374, %r375, %r376;
	// end inline asm
	mov.b64 	%rd43, {%r367, %r372};
	setp.gt.s32 	%p185, %r276, 15;
	mov.u64 	%rd306, %rd254;
	mov.f32 	%f241, %f193;
	@%p185 bra 	$L__BB4_47;
	setp.lt.f32 	%p186, %f193, %f35;
	mov.u64 	%rd306, %rd43;
	mov.f32 	%f241, %f35;
	@%p186 bra 	$L__BB4_47;
	setp.gt.f32 	%p187, %f193, %f35;
	mov.u64 	%rd306, %rd254;
	mov.f32 	%f241, %f193;
	@%p187 bra 	$L__BB4_47;
	setp.lt.s64 	%p188, %rd254, %rd43;
	min.s64 	%rd306, %rd254, %rd43;
	selp.f32 	%f241, %f193, %f35, %p188;
$L__BB4_47:
	setp.ne.s32 	%p189, %r276, 0;
	@%p189 bra 	$L__BB4_49;
	shr.u32 	%r377, %r2, 1;
	and.b32  	%r378, %r377, 496;
	mov.u32 	%r379, _ZN6thrust24THRUST_300001_SM_1000_NS8cuda_cub4core6detail5shmemE;
	add.s32 	%r380, %r379, %r378;
	st.shared.f32 	[%r380+8], %f241;
	st.shared.u64 	[%r380+16], %rd306;
$L__BB4_49:
	bar.sync 	0;
	setp.ne.s32 	%p190, %r2, 0;
	@%p190 bra 	$L__BB4_204;
	ld.shared.f32 	%f38, [_ZN6thrust24THRUST_300001_SM_1000_NS8cuda_cub4core6detail5shmemE+24];
	ld.shared.u64 	%rd46, [_ZN6thrust24THRUST_300001_SM_1000_NS8cuda_cub4core6detail5shmemE+32];
	setp.lt.f32 	%p191, %f241, %f38;
	mov.u64 	%rd256, %rd46;
	mov.f32 	%f195, %f38;
	@%p191 bra 	$L__BB4_53;
	setp.lt.f32 	%p192, %f38, %f241;
	mov.u64 	%rd256, %rd306;
	mov.f32 	%f195, %f241;
	@%p192 bra 	$L__BB4_53;
	setp.lt.s64 	%p193, %rd306, %rd46;
	min.s64 	%rd256, %rd306, %rd46;
	selp.f32 	%f195, %f241, %f38, %p193;
$L__BB4_53:
	ld.shared.f32 	%f41, [_ZN6thrust24THRUST_300001_SM_1000_NS8cuda_cub4core6detail5shmemE+40];
	ld.shared.u64 	%rd49, [_ZN6thrust24THRUST_300001_SM_1000_NS8cuda_cub4core6detail5shmemE+48];
	setp.lt.f32 	%p194, %f195, %f41;
	mov.u64 	%rd257, %rd49;
	mov.f32 	%f196, %f41;
	@%p194 bra 	$L__BB4_56;
	setp.lt.f32 	%p195, %f41, %f195;
	mov.u64 	%rd257, %rd256;
	mov.f32 	%f196, %f195;
	@%p195 bra 	$L__BB4_56;
	setp.lt.s64 	%p196, %rd256, %rd49;
	min.s64 	%rd257, %rd256, %rd49;
	selp.f32 	%f196, %f195, %f41, %p196;
$L__BB4_56:
	ld.shared.f32 	%f44, [_ZN6thrust24THRUST_300001_SM_1000_NS8cuda_cub4core6detail5shmemE+56];
	ld.shared.u64 	%rd52, [_ZN6thrust24THRUST_300001_SM_1000_NS8cuda_cub4core6detail5shmemE+64];
	setp.lt.f32 	%p197, %f196, %f44;
	mov.u64 	%rd258, %rd52;
	mov.f32 	%f197, %f44;
	@%p197 bra 	$L__BB4_59;
	setp.lt.f32 	%p198, %f44, %f196;
	mov.u64 	%rd258, %rd257;
	mov.f32 	%f197, %f196;
	@%p198 bra 	$L__BB4_59;
	setp.lt.s64 	%p199, %rd257, %rd52;
	min.s64 	%rd258, %rd257, %rd52;
	selp.f32 	%f197, %f196, %f44, %p199;
$L__BB4_59:
	ld.shared.f32 	%f47, [_ZN6thrust24THRUST_300001_SM_1000_NS8cuda_cub4core6detail5shmemE+72];
	ld.shared.u64 	%rd55, [_ZN6thrust24THRUST_300001_SM_1000_NS8cuda_cub4core6detail5shmemE+80];
	setp.lt.f32 	%p200, %f197, %f47;
	mov.u64 	%rd259, %rd55;
	mov.f32 	%f198, %f47;
	@%p200 bra 	$L__BB4_62;
	setp.lt.f32 	%p201, %f47, %f197;
	mov.u64 	%rd259, %rd258;
	mov.f32 	%f198, %f197;
	@%p201 bra 	$L__BB4_62;
	setp.lt.s64 	%p202, %rd258, %rd55;
	min.s64 	%rd259, %rd258, %rd55;
	selp.f32 	%f198, %f197, %f47, %p202;
$L__BB4_62:
	ld.shared.f32 	%f50, [_ZN6thrust24THRUST_300001_SM_1000_NS8cuda_cub4core6detail5shmemE+88];
	ld.shared.u64 	%rd58, [_ZN6thrust24THRUST_300001_SM_1000_NS8cuda_cub4core6detail5shmemE+96];
	setp.lt.f32 	%p203, %f198, %f50;
	mov.u64 	%rd260, %rd58;
	mov.f32 	%f199, %f50;
	@%p203 bra 	$L__BB4_65;
	setp.lt.f32 	%p204, %f50, %f198;
	mov.u64 	%rd260, %rd259;
	mov.f32 	%f199, %f198;
	@%p204 bra 	$L__BB4_65;
	setp.lt.s64 	%p205, %rd259, %rd58;
	min.s64 	%rd260, %rd259, %rd58;
	selp.f32 	%f199, %f198, %f50, %p205;
$L__BB4_65:
	ld.shared.f32 	%f53, [_ZN6thrust24THRUST_300001_SM_1000_NS8cuda_cub4core6detail5shmemE+104];
	ld.shared.u64 	%rd61, [_ZN6thrust24THRUST_300001_SM_1000_NS8cuda_cub4core6detail5shmemE+112];
	setp.lt.f32 	%p206, %f199, %f53;
	mov.u64 	%rd261, %rd61;
	mov.f32 	%f200, %f53;
	@%p206 bra 	$L__BB4_68;
	setp.lt.f32 	%p207, %f53, %f199;
	mov.u64 	%rd261, %rd260;
	mov.f32 	%f200, %f199;
	@%p207 bra 	$L__BB4_68;
	setp.lt.s64 	%p208, %rd260, %rd61;
	min.s64 	%rd261, %rd260, %rd61;
	selp.f32 	%f200, %f199, %f53, %p208;
$L__BB4_68:
	ld.shared.f32 	%f56, [_ZN6thrust24THRUST_300001_SM_1000_NS8cuda_cub4core6detail5shmemE+120];
	ld.shared.u64 	%rd64, [_ZN6thrust24THRUST_300001_SM_1000_NS8cuda_cub4core6detail5shmemE+128];
	setp.lt.f32 	%p209, %f200, %f56;
	mov.f32 	%f241, %f56;
	mov.u64 	%rd306, %rd64;
	@%p209 bra 	$L__BB4_204;
	setp.lt.f32 	%p210, %f56, %f200;
	mov.f32 	%f241, %f200;
	mov.u64 	%rd306, %rd261;
	@%p210 bra 	$L__BB4_204;
	setp.lt.s64 	%p211, %rd261, %rd64;
	min.s64 	%rd306, %rd261, %rd64;
	selp.f32 	%f241, %f200, %f56, %p211;
	bra.uni 	$L__BB4_204;
$L__BB4_71:
	// begin inline asm
	mov.u32 %r163, %laneid;
	// end inline asm
	and.b32  	%r184, %r2, 992;
	add.s32 	%r185, %r184, 32;
	setp.gt.s32 	%p118, %r185, %r1;
	not.b32 	%r186, %r184;
	add.s32 	%r187, %r1, %r186;
	selp.b32 	%r182, %r187, 31, %p118;
	mov.b32 	%r165, %f188;
	mov.b32 	%r181, 1;
	mov.b32 	%r183, -1;
	// begin inline asm
	shfl.sync.down.b32 %r164, %r165, %r181, %r182, %r183;
	// end inline asm
	mov.b32 	%f58, %r164;
	// begin inline asm
	shfl.sync.down.b32 %r169, %r170, %r181, %r182, %r183;
	// end inline asm
	mov.b64 	{%r175, %r180}, %rd249;
	// begin inline asm
	shfl.sync.down.b32 %r174, %r175, %r181, %r182, %r183;
	// end inline asm
	// begin inline asm
	shfl.sync.down.b32 %r179, %r180, %r181, %r182, %r183;
	// end inline asm
	mov.b64 	%rd66, {%r174, %r179};
	setp.ge.s32 	%p119, %r163, %r182;
	mov.f32 	%f201, %f188;
	mov.u64 	%rd262, %rd249;
	@%p119 bra 	$L__BB4_75;
	setp.lt.f32 	%p120, %f188, %f58;
	mov.f32 	%f201, %f58;
	mov.u64 	%rd262, %rd66;
	@%p120 bra 	$L__BB4_75;
	setp.gt.f32 	%p121, %f188, %f58;
	mov.f32 	%f201, %f188;
	mov.u64 	%rd262, %rd249;
	@%p121 bra 	$L__BB4_75;
	setp.lt.s64 	%p122, %rd249, %rd66;
	selp.f32 	%f201, %f188, %f58, %p122;
	min.s64 	%rd262, %rd249, %rd66;
$L__BB4_75:
	mov.b32 	%r189, %f201;
	mov.b32 	%r205, 2;
	mov.b32 	%r207, -1;
	// begin inline asm
	shfl.sync.down.b32 %r188, %r189, %r205, %r182, %r207;
	// end inline asm
	mov.b32 	%f61, %r188;
	// begin inline asm
	shfl.sync.down.b32 %r193, %r194, %r205, %r182, %r207;
	// end inline asm
	mov.b64 	{%r199, %r204}, %rd262;
	// begin inline asm
	shfl.sync.down.b32 %r198, %r199, %r205, %r182, %r207;
	// end inline asm
	// begin inline asm
	shfl.sync.down.b32 %r203, %r204, %r205, %r182, %r207;
	// end inline asm
	mov.b64 	%rd69, {%r198, %r203};
	add.s32 	%r208, %r163, 2;
	setp.gt.s32 	%p123, %r208, %r182;
	mov.f32 	%f202, %f201;
	mov.u64 	%rd263, %rd262;
	@%p123 bra 	$L__BB4_79;
	setp.lt.f32 	%p124, %f201, %f61;
	mov.f32 	%f202, %f61;
	mov.u64 	%rd263, %rd69;
	@%p124 bra 	$L__BB4_79;
	setp.gt.f32 	%p125, %f201, %f61;
	mov.f32 	%f202, %f201;
	mov.u64 	%rd263, %rd262;
	@%p125 bra 	$L__BB4_79;
	setp.lt.s64 	%p126, %rd262, %rd69;
	selp.f32 	%f202, %f201, %f61, %p126;
	min.s64 	%rd263, %rd262, %rd69;
$L__BB4_79:
	mov.b32 	%r210, %f202;
	mov.b32 	%r226, 4;
	mov.b32 	%r228, -1;
	// begin inline asm
	shfl.sync.down.b32 %r209, %r210, %r226, %r182, %r228;
	// end inline asm
	mov.b32 	%f64, %r209;
	// begin inline asm
	shfl.sync.down.b32 %r214, %r215, %r226, %r182, %r228;
	// end inline asm
	mov.b64 	{%r220, %r225}, %rd263;
	// begin inline asm
	shfl.sync.down.b32 %r219, %r220, %r226, %r182, %r228;
	// end inline asm
	// begin inline asm
	shfl.sync.down.b32 %r224, %r225, %r226, %r182, %r228;
	// end inline asm
	mov.b64 	%rd72, {%r219, %r224};
	add.s32 	%r229, %r163, 4;
	setp.gt.s32 	%p127, %r229, %r182;
	mov.f32 	%f203, %f202;
	mov.u64 	%rd264, %rd263;
	@%p127 bra 	$L__BB4_83;
	setp.lt.f32 	%p128, %f202, %f64;
	mov.f32 	%f203, %f64;
	mov.u64 	%rd264, %rd72;
	@%p128 bra 	$L__BB4_83;
	setp.gt.f32 	%p129, %f202, %f64;
	mov.f32 	%f203, %f202;
	mov.u64 	%rd264, %rd263;
	@%p129 bra 	$L__BB4_83;
	setp.lt.s64 	%p130, %rd263, %rd72;
	selp.f32 	%f203, %f202, %f64, %p130;
	min.s64 	%rd264, %rd263, %rd72;
$L__BB4_83:
	mov.b32 	%r231, %f203;
	mov.b32 	%r247, 8;
	mov.b32 	%r249, -1;
	// begin inline asm
	shfl.sync.down.b32 %r230, %r231, %r247, %r182, %r249;
	// end inline asm
	mov.b32 	%f67, %r230;
	// begin inline asm
	shfl.sync.down.b32 %r235, %r236, %r247, %r182, %r249;
	// end inline asm
	mov.b64 	{%r241, %r246}, %rd264;
	// begin inline asm
	shfl.sync.down.b32 %r240, %r241, %r247, %r182, %r249;
	// end inline asm
	// begin inline asm
	shfl.sync.down.b32 %r245, %r246, %r247, %r182, %r249;
	// end inline asm
	mov.b64 	%rd75, {%r240, %r245};
	add.s32 	%r250, %r163, 8;
	setp.gt.s32 	%p131, %r250, %r182;
	mov.f32 	%f204, %f203;
	mov.u64 	%rd265, %rd264;
	@%p131 bra 	$L__BB4_87;
	setp.lt.f32 	%p132, %f203, %f67;
	mov.f32 	%f204, %f67;
	mov.u64 	%rd265, %rd75;
	@%p132 bra 	$L__BB4_87;
	setp.gt.f32 	%p133, %f203, %f67;
	mov.f32 	%f204, %f203;
	mov.u64 	%rd265, %rd264;
	@%p133 bra 	$L__BB4_87;
	setp.lt.s64 	%p134, %rd264, %rd75;
	selp.f32 	%f204, %f203, %f67, %p134;
	min.s64 	%rd265, %rd264, %rd75;
$L__BB4_87:
	mov.b32 	%r252, %f204;
	mov.b32 	%r268, 16;
	mov.b32 	%r270, -1;
	// begin inline asm
	shfl.sync.down.b32 %r251, %r252, %r268, %r182, %r270;
	// end inline asm
	mov.b32 	%f70, %r251;
	// begin inline asm
	shfl.sync.down.b32 %r256, %r257, %r268, %r182, %r270;
	// end inline asm
	mov.b64 	{%r262, %r267}, %rd265;
	// begin inline asm
	shfl.sync.down.b32 %r261, %r262, %r268, %r182, %r270;
	// end inline asm
	// begin inline asm
	shfl.sync.down.b32 %r266, %r267, %r268, %r182, %r270;
	// end inline asm
	mov.b64 	%rd78, {%r261, %r266};
	add.s32 	%r271, %r163, 16;
	setp.gt.s32 	%p135, %r271, %r182;
	mov.f32 	%f241, %f204;
	mov.u64 	%rd306, %rd265;
	@%p135 bra 	$L__BB4_91;
	setp.lt.f32 	%p136, %f204, %f70;
	mov.f32 	%f241, %f70;
	mov.u64 	%rd306, %rd78;
	@%p136 bra 	$L__BB4_91;
	setp.gt.f32 	%p137, %f204, %f70;
	mov.f32 	%f241, %f204;
	mov.u64 	%rd306, %rd265;
	@%p137 bra 	$L__BB4_91;
	setp.lt.s64 	%p138, %rd265, %rd78;
	selp.f32 	%f241, %f204, %f70, %p138;
	min.s64 	%rd306, %rd265, %rd78;
$L__BB4_91:
	setp.ne.s32 	%p139, %r163, 0;
	@%p139 bra 	$L__BB4_93;
	shr.u32 	%r272, %r2, 1;
	and.b32  	%r273, %r272, 496;
	mov.u32 	%r274, _ZN6thrust24THRUST_300001_SM_1000_NS8cuda_cub4core6detail5shmemE;
	add.s32 	%r275, %r274, %r273;
	st.shared.f32 	[%r275+8], %f241;
	st.shared.u64 	[%r275+16], %rd306;
$L__BB4_93:
	bar.sync 	0;
	setp.ne.s32 	%p140, %r2, 0;
	@%p140 bra 	$L__BB4_204;
	setp.lt.s32 	%p141, %r1, 33;
	mov.f32 	%f206, %f241;
	mov.u64 	%rd267, %rd306;
	@%p141 bra 	$L__BB4_98;
	ld.shared.f32 	%f73, [_ZN6thrust24THRUST_300001_SM_1000_NS8cuda_cub4core6detail5shmemE+24];
	ld.shared.u64 	%rd81, [_ZN6thrust24THRUST_300001_SM_1000_NS8cuda_cub4core6detail5shmemE+32];
	setp.lt.f32 	%p142, %f241, %f73;
	mov.f32 	%f206, %f73;
	mov.u64 	%rd267, %rd81;
	@%p142 bra 	$L__BB4_98;
	setp.lt.f32 	%p143, %f73, %f241;
	mov.f32 	%f206, %f241;
	mov.u64 	%rd267, %rd306;
	@%p143 bra 	$L__BB4_98;
	setp.lt.s64 	%p144, %rd306, %rd81;
	selp.f32 	%f206, %f241, %f73, %p144;
	min.s64 	%rd267, %rd306, %rd81;
$L__BB4_98:
	setp.lt.s32 	%p145, %r1, 65;
	mov.f32 	%f207, %f206;
	mov.u64 	%rd268, %rd267;
	@%p145 bra 	$L__BB4_102;
	ld.shared.f32 	%f76, [_ZN6thrust24THRUST_300001_SM_1000_NS8cuda_cub4core6detail5shmemE+40];
	ld.shared.u64 	%rd84, [_ZN6thrust24THRUST_300001_SM_1000_NS8cuda_cub4core6detail5shmemE+48];
	setp.lt.f32 	%p146, %f206, %f76;
	mov.f32 	%f207, %f76;
	mov.u64 	%rd268, %rd84;
	@%p146 bra 	$L__BB4_102;
	setp.lt.f32 	%p147, %f76, %f206;
	mov.f32 	%f207, %f206;
	mov.u64 	%rd268, %rd267;
	@%p147 bra 	$L__BB4_102;
	setp.lt.s64 	%p148, %rd267, %rd84;
	selp.f32 	%f207, %f206, %f76, %p148;
	min.s64 	%rd268, %rd267, %rd84;
$L__BB4_102:
	setp.lt.s32 	%p149, %r1, 97;
	mov.f32 	%f208, %f207;
	mov.u64 	%rd269, %rd268;
	@%p149 bra 	$L__BB4_106;
	ld.shared.f32 	%f79, [_ZN6thrust24THRUST_300001_SM_1000_NS8cuda_cub4core6detail5shmemE+56];
	ld.shared.u64 	%rd87, [_ZN6thrust24THRUST_300001_SM_1000_NS8cuda_cub4core6detail5shmemE+64];
	setp.lt.f32 	%p150, %f207, %f79;
	mov.f32 	%f208, %f79;
	mov.u64 	%rd269, %rd87;
	@%p150 bra 	$L__BB4_106;
	setp.lt.f32 	%p151, %f79, %f207;
	mov.f32 	%f208, %f207;
	mov.u64 	%rd269, %rd268;
	@%p151 bra 	$L__BB4_106;
	setp.lt.s64 	%p152, %rd268, %rd87;
	selp.f32 	%f208, %f207, %f79, %p152;
	min.s64 	%rd269, %rd268, %rd87;
$L__BB4_106:
	setp.lt.s32 	%p153, %r1, 129;
	mov.f32 	%f209, %f208;
	mov.u64 	%rd270, %rd269;
	@%p153 bra 	$L__BB4_110;
	ld.shared.f32 	%f82, [_ZN6thrust24THRUST_300001_SM_1000_NS8cuda_cub4core6detail5shmemE+72];
	ld.shared.u64 	%rd90, [_ZN6thrust24THRUST_300001_SM_1000_NS8cuda_cub4core6detail5shmemE+80];
	setp.lt.f32 	%p154, %f208, %f82;
	mov.f32 	%f209, %f82;
	mov.u64 	%rd270, %rd90;
	@%p154 bra 	$L__BB4_110;
	setp.lt.f32 	%p155, %f82, %f208;
	mov.f32 	%f209, %f208;
	mov.u64 	%rd270, %rd269;
	@%p155 bra 	$L__BB4_110;
	setp.lt.s64 	%p156, %rd269, %rd90;
	selp.f32 	%f209, %f208, %f82, %p156;
	min.s64 	%rd270, %rd269, %rd90;
$L__BB4_110:
	setp.lt.s32 	%p157, %r1, 161;
	mov.f32 	%f210, %f209;
	mov.u64 	%rd271, %rd270;
	@%p157 bra 	$L__BB4_114;
	ld.shared.f32 	%f85, [_ZN6thrust24THRUST_300001_SM_1000_NS8cuda_cub4core6detail5shmemE+88];
	ld.shared.u64 	%rd93, [_ZN6thrust24THRUST_300001_SM_1000_NS8cuda_cub4core6detail5shmemE+96];
	setp.lt.f32 	%p158, %f209, %f85;
	mov.f32 	%f210, %f85;
	mov.u64 	%rd271, %rd93;
	@%p158 bra 	$L__BB4_114;
	setp.lt.f32 	%p159, %f85, %f209;
	mov.f32 	%f210, %f209;
	mov.u64 	%rd271, %rd270;
	@%p159 bra 	$L__BB4_114;
	setp.lt.s64 	%p160, %rd270, %rd93;
	selp.f32 	%f210, %f209, %f85, %p160;
	min.s64 	%rd271, %rd270, %rd93;
$L__BB4_114:
	setp.lt.s32 	%p161, %r1, 193;
	mov.f32 	%f211, %f210;
	mov.u64 	%rd272, %rd271;
	@%p161 bra 	$L__BB4_118;
	ld.shared.f32 	%f88, [_ZN6thrust24THRUST_300001_SM_1000_NS8cuda_cub4core6detail5shmemE+104];
	ld.shared.u64 	%rd96, [_ZN6thrust24THRUST_300001_SM_1000_NS8cuda_cub4core6detail5shmemE+112];
	setp.lt.f32 	%p162, %f210, %f88;
	mov.f32 	%f211, %f88;
	mov.u64 	%rd272, %rd96;
	@%p162 bra 	$L__BB4_118;
	setp.lt.f32 	%p163, %f88, %f210;
	mov.f32 	%f211, %f210;
	mov.u64 	%rd272, %rd271;
	@%p163 bra 	$L__BB4_118;
	setp.lt.s64 	%p164, %rd271, %rd96;
	selp.f32 	%f211, %f210, %f88, %p164;
	min.s64 	%rd272, %rd271, %rd96;
$L__BB4_118:
	setp.lt.s32 	%p165, %r1, 225;
	mov.f32 	%f241, %f211;
	mov.u64 	%rd306, %rd272;
	@%p165 bra 	$L__BB4_204;
	ld.shared.f32 	%f91, [_ZN6thrust24THRUST_300001_SM_1000_NS8cuda_cub4core6detail5shmemE+120];
	ld.shared.u64 	%rd99, [_ZN6thrust24THRUST_300001_SM_1000_NS8cuda_cub4core6detail5shmemE+128];
	setp.lt.f32 	%p166, %f211, %f91;
	mov.f32 	%f241, %f91;
	mov.u64 	%rd306, %rd99;
	@%p166 bra 	$L__BB4_204;
	setp.lt.f32 	%p167, %f91, %f211;
	mov.f32 	%f241, %f211;
	mov.u64 	%rd306, %rd272;
	@%p167 bra 	$L__BB4_204;
	setp.lt.s64 	%p168, %rd272, %rd99;
	selp.f32 	%f241, %f211, %f91, %p168;
	min.s64 	%rd306, %rd272, %rd99;
	bra.uni 	$L__BB4_204;
$L__BB4_122:
	mov.u32 	%r18, %tid.x;
	cvt.u64.u32 	%rd101, %r18;
	mul.wide.u32 	%rd195, %r18, 4;
	add.s64 	%rd102, %rd1, %rd195;
	ld.global.f32 	%f170, [%rd102];
	add.s32 	%r31, %r18, 256;
	cvt.u64.u32 	%rd196, %r31;
	ld.global.f32 	%f171, [%rd102+1024];
	add.s32 	%r32, %r18, 512;
	cvt.u64.u32 	%rd197, %r32;
	ld.global.f32 	%f172, [%rd102+2048];
	add.s32 	%r33, %r18, 768;
	cvt.u64.u32 	%rd198, %r33;
	ld.global.f32 	%f173, [%rd102+3072];
	or.b32  	%r34, %r18, 1024;
	cvt.u64.u32 	%rd103, %r34;
	add.s64 	%rd293, %rd192, %rd103;
	ld.global.f32 	%f228, [%rd102+4096];
	setp.geu.f32 	%p3, %f170, %f171;
	selp.f32 	%f174, %f170, %f171, %p3;
	selp.b64 	%rd199, %rd101, %rd196, %p3;
	setp.geu.f32 	%p4, %f174, %f172;
	selp.f32 	%f175, %f174, %f172, %p4;
	selp.b64 	%rd200, %rd199, %rd197, %p4;
	setp.geu.f32 	%p5, %f175, %f173;
	selp.f32 	%f94, %f175, %f173, %p5;
	selp.b64 	%rd105, %rd200, %rd198, %p5;
	setp.lt.f32 	%p6, %f94, %f228;
	@%p6 bra 	$L__BB4_124;
	setp.lt.f32 	%p7, %f228, %f94;
	setp.lt.u64 	%p8, %rd105, %rd103;
	or.pred  	%p9, %p7, %p8;
	selp.f32 	%f228, %f94, %f228, %p9;
	add.s64 	%rd201, %rd192, %rd105;
	selp.b64 	%rd293, %rd201, %rd293, %p9;
$L__BB4_124:
	setp.lt.u64 	%p10, %rd194, 2560;
	mov.b64 	%rd282, 1280;
	@%p10 bra 	$L__BB4_137;
	mov.b64 	%rd274, 1280;
	mov.f32 	%f213, %f228;
$L__BB4_126:
	add.s64 	%rd204, %rd274, %rd101;
	shl.b64 	%rd205, %rd274, 2;
	add.s64 	%rd206, %rd102, %rd205;
	add.s64 	%rd110, %rd204, %rd192;
	ld.global.f32 	%f214, [%rd206];
	ld.global.f32 	%f215, [%rd206+1024];
	add.s64 	%rd278, %rd110, 512;
	ld.global.f32 	%f216, [%rd206+2048];
	add.s64 	%rd279, %rd110, 768;
	ld.global.f32 	%f217, [%rd206+3072];
	ld.global.f32 	%f228, [%rd206+4096];
	setp.lt.f32 	%p11, %f213, %f214;
	mov.u64 	%rd276, %rd110;
	@%p11 bra 	$L__BB4_128;
	setp.lt.f32 	%p12, %f214, %f213;
	setp.lt.s64 	%p13, %rd293, %rd110;
	or.pred  	%p14, %p12, %p13;
	selp.f32 	%f214, %f213, %f214, %p14;
	selp.b64 	%rd276, %rd293, %rd110, %p14;
$L__BB4_128:
	add.s64 	%rd277, %rd110, 256;
	setp.lt.f32 	%p15, %f214, %f215;
	@%p15 bra 	$L__BB4_130;
	setp.lt.f32 	%p16, %f215, %f214;
	setp.lt.s64 	%p17, %rd276, %rd277;
	or.pred  	%p18, %p16, %p17;
	selp.f32 	%f215, %f214, %f215, %p18;
	selp.b64 	%rd277, %rd276, %rd277, %p18;
$L__BB4_130:
	setp.lt.f32 	%p19, %f215, %f216;
	@%p19 bra 	$L__BB4_132;
	setp.lt.f32 	%p20, %f216, %f215;
	setp.lt.s64 	%p21, %rd277, %rd278;
	or.pred  	%p22, %p20, %p21;
	selp.f32 	%f216, %f215, %f216, %p22;
	selp.b64 	%rd278, %rd277, %rd278, %p22;
$L__BB4_132:
	setp.lt.f32 	%p23, %f216, %f217;
	@%p23 bra 	$L__BB4_134;
	setp.lt.f32 	%p24, %f217, %f216;
	setp.lt.s64 	%p25, %rd278, %rd279;
	or.pred  	%p26, %p24, %p25;
	selp.f32 	%f217, %f216, %f217, %p26;
	selp.b64 	%rd279, %rd278, %rd279, %p26;
$L__BB4_134:
	add.s64 	%rd210, %rd204, %rd192;
	add.s64 	%rd293, %rd210, 1024;
	setp.lt.f32 	%p27, %f217, %f228;
	@%p27 bra 	$L__BB4_136;
	setp.lt.f32 	%p28, %f228, %f217;
	setp.lt.s64 	%p29, %rd279, %rd293;
	or.pred  	%p30, %p28, %p29;
	selp.f32 	%f228, %f217, %f228, %p30;
	selp.b64 	%rd293, %rd279, %rd293, %p30;
$L__BB4_136:
	add.s64 	%rd282, %rd274, 1280;
	add.s64 	%rd211, %rd274, 2560;
	setp.le.s64 	%p31, %rd211, %rd194;
	mov.u64 	%rd274, %rd282;
	mov.f32 	%f213, %f228;
	@%p31 bra 	$L__BB4_126;
$L__BB4_137:
	setp.le.s64 	%p32, %rd194, %rd282;
	@%p32 bra 	$L__BB4_160;
	cvt.u32.u64 	%r35, %rd282;
	cvt.u32.u64 	%r36, %rd194;
	sub.s32 	%r19, %r36, %r35;
	setp.ge.s32 	%p33, %r18, %r19;
	@%p33 bra 	$L__BB4_160;
	cvta.to.global.u64 	%rd128, %rd191;
	not.b32 	%r38, %r18;
	add.s32 	%r39, %r38, %r36;
	sub.s32 	%r20, %r39, %r35;
	and.b32  	%r41, %r20, 768;
	setp.eq.s32 	%p34, %r41, 768;
	mov.u32 	%r389, %r18;
	@%p34 bra 	$L__BB4_145;
	add.s64 	%rd213, %rd282, %rd101;
	add.s64 	%rd284, %rd213, %rd192;
	shl.b64 	%rd214, %rd213, 2;
	add.s64 	%rd283, %rd128, %rd214;
	shr.u32 	%r42, %r20, 8;
	add.s32 	%r43, %r42, 1;
	and.b32  	%r44, %r43, 3;
	neg.s32 	%r387, %r44;
	mov.u32 	%r389, %r18;
$L__BB4_141:
	.pragma "nounroll";
	mov.u64 	%rd133, %rd293;
	mov.f32 	%f114, %f228;
	ld.global.f32 	%f115, [%rd283];
	setp.lt.f32 	%p35, %f114, %f115;
	mov.f32 	%f228, %f115;
	mov.u64 	%rd293, %rd284;
	@%p35 bra 	$L__BB4_144;
	setp.lt.f32 	%p36, %f115, %f114;
	mov.f32 	%f228, %f114;
	mov.u64 	%rd293, %rd133;
	@%p36 bra 	$L__BB4_144;
	setp.lt.s64 	%p37, %rd133, %rd284;
	selp.f32 	%f228, %f114, %f115, %p37;
	min.s64 	%rd293, %rd133, %rd284;
$L__BB4_144:
	add.s32 	%r389, %r389, 256;
	add.s64 	%rd284, %rd284, 256;
	add.s64 	%rd283, %rd283, 1024;
	add.s32 	%r387, %r387, 1;
	setp.ne.s32 	%p38, %r387, 0;
	@%p38 bra 	$L__BB4_141;
$L__BB4_145:
	setp.lt.u32 	%p39, %r20, 768;
	@%p39 bra 	$L__BB4_160;
	add.s32 	%r390, %r389, 512;
$L__BB4_147:
	mov.u32 	%r28, %r390;
	add.s32 	%r45, %r28, -512;
	cvt.u64.u32 	%rd215, %r45;
	add.s64 	%rd216, %rd282, %rd215;
	shl.b64 	%rd217, %rd216, 2;
	add.s64 	%rd141, %rd128, %rd217;
	add.s64 	%rd142, %rd216, %rd192;
	ld.global.f32 	%f121, [%rd141];
	setp.lt.f32 	%p40, %f228, %f121;
	mov.f32 	%f225, %f121;
	mov.u64 	%rd290, %rd142;
	@%p40 bra 	$L__BB4_150;
	setp.lt.f32 	%p41, %f121, %f228;
	mov.f32 	%f225, %f228;
	mov.u64 	%rd290, %rd293;
	@%p41 bra 	$L__BB4_150;
	setp.lt.s64 	%p42, %rd293, %rd142;
	selp.f32 	%f225, %f228, %f121, %p42;
	min.s64 	%rd290, %rd293, %rd142;
$L__BB4_150:
	add.s32 	%r46, %r28, -256;
	cvt.u64.u32 	%rd218, %r46;
	add.s64 	%rd219, %rd282, %rd218;
	add.s64 	%rd145, %rd219, %rd192;
	ld.global.f32 	%f124, [%rd141+1024];
	setp.lt.f32 	%p43, %f225, %f124;
	mov.f32 	%f226, %f124;
	mov.u64 	%rd291, %rd145;
	@%p43 bra 	$L__BB4_153;
	setp.lt.f32 	%p44, %f124, %f225;
	mov.f32 	%f226, %f225;
	mov.u64 	%rd291, %rd290;
	@%p44 bra 	$L__BB4_153;
	setp.lt.s64 	%p45, %rd290, %rd145;
	selp.f32 	%f226, %f225, %f124, %p45;
	min.s64 	%rd291, %rd290, %rd145;
$L__BB4_153:
	cvt.u64.u32 	%rd220, %r28;
	add.s64 	%rd221, %rd282, %rd220;
	add.s64 	%rd148, %rd221, %rd192;
	ld.global.f32 	%f127, [%rd141+2048];
	setp.lt.f32 	%p46, %f226, %f127;
	mov.f32 	%f227, %f127;
	mov.u64 	%rd292, %rd148;
	@%p46 bra 	$L__BB4_156;
	setp.lt.f32 	%p47, %f127, %f226;
	mov.f32 	%f227, %f226;
	mov.u64 	%rd292, %rd291;
	@%p47 bra 	$L__BB4_156;
	setp.lt.s64 	%p48, %rd291, %rd148;
	selp.f32 	%f227, %f226, %f127, %p48;
	min.s64 	%rd292, %rd291, %rd148;
$L__BB4_156:
	add.s32 	%r47, %r28, 256;
	cvt.u64.u32 	%rd222, %r47;
	add.s64 	%rd223, %rd282, %rd222;
	add.s64 	%rd151, %rd223, %rd192;
	ld.global.f32 	%f130, [%rd141+3072];
	setp.lt.f32 	%p49, %f227, %f130;
	mov.f32 	%f228, %f130;
	mov.u64 	%rd293, %rd151;
	@%p49 bra 	$L__BB4_159;
	setp.lt.f32 	%p50, %f130, %f227;
	mov.f32 	%f228, %f227;
	mov.u64 	%rd293, %rd292;
	@%p50 bra 	$L__BB4_159;
	setp.lt.s64 	%p51, %rd292, %rd151;
	selp.f32 	%f228, %f227, %f130, %p51;
	min.s64 	%rd293, %rd292, %rd151;
$L__BB4_159:
	add.s32 	%r390, %r28, 1024;
	add.s32 	%r48, %r28, 512;
	setp.lt.s32 	%p52, %r48, %r19;
	@%p52 bra 	$L__BB4_147;
$L__BB4_160:
	// begin inline asm
	mov.u32 %r49, %laneid;
	// end inline asm
	mov.b32 	%r51, %f228;
	mov.b32 	%r67, 1;
	mov.b32 	%r68, 31;
	mov.b32 	%r69, -1;
	// begin inline asm
	shfl.sync.down.b32 %r50, %r51, %r67, %r68, %r69;
	// end inline asm
	mov.b32 	%f134, %r50;
	// begin inline asm
	shfl.sync.down.b32 %r55, %r56, %r67, %r68, %r69;
	// end inline asm
	mov.b64 	{%r61, %r66}, %rd293;
	// begin inline asm
	shfl.sync.down.b32 %r60, %r61, %r67, %r68, %r69;
	// end inline asm
	// begin inline asm
	shfl.sync.down.b32 %r65, %r66, %r67, %r68, %r69;
	// end inline asm
	mov.b64 	%rd155, {%r60, %r65};
	setp.gt.s32 	%p53, %r49, 30;
	mov.f32 	%f230, %f228;
	mov.u64 	%rd295, %rd293;
	@%p53 bra 	$L__BB4_164;
	setp.lt.f32 	%p54, %f228, %f134;
	mov.f32 	%f230, %f134;
	mov.u64 	%rd295, %rd155;
	@%p54 bra 	$L__BB4_164;
	setp.gt.f32 	%p55, %f228, %f134;
	mov.f32 	%f230, %f228;
	mov.u64 	%rd295, %rd293;
	@%p55 bra 	$L__BB4_164;
	setp.lt.s64 	%p56, %rd293, %rd155;
	selp.f32 	%f230, %f228, %f134, %p56;
	min.s64 	%rd295, %rd293, %rd155;
$L__BB4_164:
	mov.b32 	%r71, %f230;
	mov.b32 	%r87, 2;
	mov.b32 	%r88, 31;
	mov.b32 	%r89, -1;
	// begin inline asm
	shfl.sync.down.b32 %r70, %r71, %r87, %r88, %r89;
	// end inline asm
	mov.b32 	%f137, %r70;
	// begin inline asm
	shfl.sync.down.b32 %r75, %r76, %r87, %r88, %r89;
	// end inline asm
	mov.b64 	{%r81, %r86}, %rd295;
	// begin inline asm
	shfl.sync.down.b32 %r80, %r81, %r87, %r88, %r89;
	// end inline asm
	// begin inline asm
	shfl.sync.down.b32 %r85, %r86, %r87, %r88, %r89;
	// end inline asm
	mov.b64 	%rd158, {%r80, %r85};
	setp.gt.s32 	%p57, %r49, 29;
	mov.f32 	%f231, %f230;
	mov.u64 	%rd296, %rd295;
	@%p57 bra 	$L__BB4_168;
	setp.lt.f32 	%p58, %f230, %f137;
	mov.f32 	%f231, %f137;
	mov.u64 	%rd296, %rd158;
	@%p58 bra 	$L__BB4_168;
	setp.gt.f32 	%p59, %f230, %f137;
	mov.f32 	%f231, %f230;
	mov.u64 	%rd296, %rd295;
	@%p59 bra 	$L__BB4_168;
	setp.lt.s64 	%p60, %rd295, %rd158;
	selp.f32 	%f231, %f230, %f137, %p60;
	min.s64 	%rd296, %rd295, %rd158;
$L__BB4_168:
	mov.b32 	%r91, %f231;
	mov.b32 	%r107, 4;
	mov.b32 	%r108, 31;
	mov.b32 	%r109, -1;
	// begin inline asm
	shfl.sync.down.b32 %r90, %r91, %r107, %r108, %r109;
	// end inline asm
	mov.b32 	%f140, %r90;
	// begin inline asm
	shfl.sync.down.b32 %r95, %r96, %r107, %r108, %r109;
	// end inline asm
	mov.b64 	{%r101, %r106}, %rd296;
	// begin inline asm
	shfl.sync.down.b32 %r100, %r101, %r107, %r108, %r109;
	// end inline asm
	// begin inline asm
	shfl.sync.down.b32 %r105, %r106, %r107, %r108, %r109;
	// end inline asm
	mov.b64 	%rd161, {%r100, %r105};
	setp.gt.s32 	%p61, %r49, 27;
	mov.f32 	%f232, %f231;
	mov.u64 	%rd297, %rd296;
	@%p61 bra 	$L__BB4_172;
	setp.lt.f32 	%p62, %f231, %f140;
	mov.f32 	%f232, %f140;
	mov.u64 	%rd297, %rd161;
	@%p62 bra 	$L__BB4_172;
	setp.gt.f32 	%p63, %f231, %f140;
	mov.f32 	%f232, %f231;
	mov.u64 	%rd297, %rd296;
	@%p63 bra 	$L__BB4_172;
	setp.lt.s64 	%p64, %rd296, %rd161;
	selp.f32 	%f232, %f231, %f140, %p64;
	min.s64 	%rd297, %rd296, %rd161;
$L__BB4_172:
	mov.b32 	%r111, %f232;
	mov.b32 	%r127, 8;
	mov.b32 	%r128, 31;
	mov.b32 	%r129, -1;
	// begin inline asm
	shfl.sync.down.b32 %r110, %r111, %r127, %r128, %r129;
	// end inline asm
	mov.b32 	%f143, %r110;
	// begin inline asm
	shfl.sync.down.b32 %r115, %r116, %r127, %r128, %r129;
	// end inline asm
	mov.b64 	{%r121, %r126}, %rd297;
	// begin inline asm
	shfl.sync.down.b32 %r120, %r121, %r127, %r128, %r129;
	// end inline asm
	// begin inline asm
	shfl.sync.down.b32 %r125, %r126, %r127, %r128, %r129;
	// end inline asm
	mov.b64 	%rd164, {%r120, %r125};
	setp.gt.s32 	%p65, %r49, 23;
	mov.f32 	%f233, %f232;
	mov.u64 	%rd298, %rd297;
	@%p65 bra 	$L__BB4_176;
	setp.lt.f32 	%p66, %f232, %f143;
	mov.f32 	%f233, %f143;
	mov.u64 	%rd298, %rd164;
	@%p66 bra 	$L__BB4_176;
	setp.gt.f32 	%p67, %f232, %f143;
	mov.f32 	%f233, %f232;
	mov.u64 	%rd298, %rd297;
	@%p67 bra 	$L__BB4_176;
	setp.lt.s64 	%p68, %rd297, %rd164;
	selp.f32 	%f233, %f232, %f143, %p68;
	min.s64 	%rd298, %rd297, %rd164;
$L__BB4_176:
	mov.b32 	%r131, %f233;
	mov.b32 	%r147, 16;
	mov.b32 	%r148, 31;
	mov.b32 	%r149, -1;
	// begin inline asm
	shfl.sync.down.b32 %r130, %r131, %r147, %r148, %r149;
	// end inline asm
	mov.b32 	%f146, %r130;
	// begin inline asm
	shfl.sync.down.b32 %r135, %r136, %r147, %r148, %r149;
	// end inline asm
	mov.b64 	{%r141, %r146}, %rd298;
	// begin inline asm
	shfl.sync.down.b32 %r140, %r141, %r147, %r148, %r149;
	// end inline asm
	// begin inline asm
	shfl.sync.down.b32 %r145, %r146, %r147, %r148, %r149;
	// end inline asm
	mov.b64 	%rd167, {%r140, %r145};
	setp.gt.s32 	%p69, %r49, 15;
	mov.f32 	%f241, %f233;
	mov.u64 	%rd306, %rd298;
	@%p69 bra 	$L__BB4_180;
	setp.lt.f32 	%p70, %f233, %f146;
	mov.f32 	%f241, %f146;
	mov.u64 	%rd306, %rd167;
	@%p70 bra 	$L__BB4_180;
	setp.gt.f32 	%p71, %f233, %f146;
	mov.f32 	%f241, %f233;
	mov.u64 	%rd306, %rd298;
	@%p71 bra 	$L__BB4_180;
	setp.lt.s64 	%p72, %rd298, %rd167;
	selp.f32 	%f241, %f233, %f146, %p72;
	min.s64 	%rd306, %rd298, %rd167;
$L__BB4_180:
	setp.ne.s32 	%p73, %r49, 0;
	@%p73 bra 	$L__BB4_182;
	shr.u32 	%r150, %r18, 1;
	and.b32  	%r151, %r150, 496;
	mov.u32 	%r152, _ZN6thrust24THRUST_300001_SM_1000_NS8cuda_cub4core6detail5shmemE;
	add.s32 	%r153, %r152, %r151;
	st.shared.f32 	[%r153+8], %f241;
	st.shared.u64 	[%r153+16], %rd306;
$L__BB4_182:
	bar.sync 	0;
	setp.ne.s32 	%p74, %r18, 0;
	@%p74 bra 	$L__BB4_204;
	ld.shared.f32 	%f149, [_ZN6thrust24THRUST_300001_SM_1000_NS8cuda_cub4core6detail5shmemE+24];
	ld.shared.u64 	%rd170, [_ZN6thrust24THRUST_300001_SM_1000_NS8cuda_cub4core6detail5shmemE+32];
	setp.lt.f32 	%p75, %f241, %f149;
	mov.f32 	%f235, %f149;
	mov.u64 	%rd300, %rd170;
	@%p75 bra 	$L__BB4_186;
	setp.lt.f32 	%p76, %f149, %f241;
	mov.f32 	%f235, %f241;
	mov.u64 	%rd300, %rd306;
	@%p76 bra 	$L__BB4_186;
	setp.lt.s64 	%p77, %rd306, %rd170;
	selp.f32 	%f235, %f241, %f149, %p77;
	min.s64 	%rd300, %rd306, %rd170;
$L__BB4_186:
	ld.shared.f32 	%f152, [_ZN6thrust24THRUST_300001_SM_1000_NS8cuda_cub4core6detail5shmemE+40];
	ld.shared.u64 	%rd173, [_ZN6thrust24THRUST_300001_SM_1000_NS8cuda_cub4core6detail5shmemE+48];
	setp.lt.f32 	%p78, %f235, %f152;
	mov.f32 	%f236, %f152;
	mov.u64 	%rd301, %rd173;
	@%p78 bra 	$L__BB4_189;
	setp.lt.f32 	%p79, %f152, %f235;
	mov.f32 	%f236, %f235;
	mov.u64 	%rd301, %rd300;
	@%p79 bra 	$L__BB4_189;
	setp.lt.s64 	%p80, %rd300, %rd173;
	selp.f32 	%f236, %f235, %f152, %p80;
	min.s64 	%rd301, %rd300, %rd173;
$L__BB4_189:
	ld.shared.f32 	%f155, [_ZN6thrust24THRUST_300001_SM_1000_NS8cuda_cub4core6detail5shmemE+56];
	ld.shared.u64 	%rd176, [_ZN6thrust24THRUST_300001_SM_1000_NS8cuda_cub4core6detail5shmemE+64];
	setp.lt.f32 	%p81, %f236, %f155;
	mov.f32 	%f237, %f155;
	mov.u64 	%rd302, %rd176;
	@%p81 bra 	$L__BB4_192;
	setp.lt.f32 	%p82, %f155, %f236;
	mov.f32 	%f237, %f236;
	mov.u64 	%rd302, %rd301;
	@%p82 bra 	$L__BB4_192;
	setp.lt.s64 	%p83, %rd301, %rd176;
	selp.f32 	%f237, %f236, %f155, %p83;
	min.s64 	%rd302, %rd301, %rd176;
$L__BB4_192:
	ld.shared.f32 	%f158, [_ZN6thrust24THRUST_300001_SM_1000_NS8cuda_cub4core6detail5shmemE+72];
	ld.shared.u64 	%rd179, [_ZN6thrust24THRUST_300001_SM_1000_NS8cuda_cub4core6detail5shmemE+80];
	setp.lt.f32 	%p84, %f237, %f158;
	mov.f32 	%f238, %f158;
	mov.u64 	%rd303, %rd179;
	@%p84 bra 	$L__BB4_195;
	setp.lt.f32 	%p85, %f158, %f237;
	mov.f32 	%f238, %f237;
	mov.u64 	%rd303, %rd302;
	@%p85 bra 	$L__BB4_195;
	setp.lt.s64 	%p86, %rd302, %rd179;
	selp.f32 	%f238, %f237, %f158, %p86;
	min.s64 	%rd303, %rd302, %rd179;
$L__BB4_195:
	ld.shared.f32 	%f161, [_ZN6thrust24THRUST_300001_SM_1000_NS8cuda_cub4core6detail5shmemE+88];
	ld.shared.u64 	%rd182, [_ZN6thrust24THRUST_300001_SM_1000_NS8cuda_cub4core6detail5shmemE+96];
	setp.lt.f32 	%p87, %f238, %f161;
	mov.f32 	%f239, %f161;
	mov.u64 	%rd304, %rd182;
	@%p87 bra 	$L__BB4_198;
	setp.lt.f32 	%p88, %f161, %f238;
	mov.f32 	%f239, %f238;
	mov.u64 	%rd304, %rd303;
	@%p88 bra 	$L__BB4_198;
	setp.lt.s64 	%p89, %rd303, %rd182;
	selp.f32 	%f239, %f238, %f161, %p89;
	min.s64 	%rd304, %rd303, %rd182;
$L__BB4_198:
	ld.shared.f32 	%f164, [_ZN6thrust24THRUST_300001_SM_1000_NS8cuda_cub4core6detail5shmemE+104];
	ld.shared.u64 	%rd185, [_ZN6thrust24THRUST_300001_SM_1000_NS8cuda_cub4core6detail5shmemE+112];
	setp.lt.f32 	%p90, %f239, %f164;
	mov.f32 	%f240, %f164;
	mov.u64 	%rd305, %rd185;
	@%p90 bra 	$L__BB4_201;
	setp.lt.f32 	%p91, %f164, %f239;
	mov.f32 	%f240, %f239;
	mov.u64 	%rd305, %rd304;
	@%p91 bra 	$L__BB4_201;
	setp.lt.s64 	%p92, %rd304, %rd185;
	selp.f32 	%f240, %f239, %f164, %p92;
	min.s64 	%rd305, %rd304, %rd185;
$L__BB4_201:
	ld.shared.f32 	%f167, [_ZN6thrust24THRUST_300001_SM_1000_NS8cuda_cub4core6detail5shmemE+120];
	ld.shared.u64 	%rd188, [_ZN6thrust24THRUST_300001_SM_1000_NS8cuda_cub4core6detail5shmemE+128];
	setp.lt.f32 	%p93, %f240, %f167;
	mov.f32 	%f241, %f167;
	mov.u64 	%rd306, %rd188;
	@%p93 bra 	$L__BB4_204;
	setp.lt.f32 	%p94, %f167, %f240;
	mov.f32 	%f241, %f240;
	mov.u64 	%rd306, %rd305;
	@%p94 bra 	$L__BB4_204;
	setp.lt.s64 	%p95, %rd305, %rd188;
	selp.f32 	%f241, %f240, %f167, %p95;
	min.s64 	%rd306, %rd305, %rd188;
$L__BB4_204:
	mov.u32 	%r381, %tid.x;
	setp.ne.s32 	%p212, %r381, 0;
	@%p212 bra 	$L__BB4_206;
	ld.param.u64 	%rd237, [_ZN6thrust24THRUST_300001_SM_1000_NS8cuda_cub4core6detail13_kernel_agentINS1_8__reduce11ReduceAgentINS0_12zip_iteratorIN4cuda3std3__45tupleIJNS0_6detail15normal_iteratorINS0_10device_ptrIfEEEENS0_17counting_iteratorIlNS0_11use_defaultESI_SI_EEEEEEEPNSB_IJflEEESM_lNS1_9__extrema9arg_max_fIflNSA_4lessIfEEEEEEJSL_SN_lSS_EEEvDpT0__param_1];
	cvta.to.global.u64 	%rd236, %rd237;
	st.global.f32 	[%rd236], %f241;
	st.global.u64 	[%rd236+8], %rd306;
$L__BB4_206:
	ret;

}
	// .globl	_ZN6thrust24THRUST_300001_SM_1000_NS8cuda_cub4core6detail13_kernel_agentINS1_8__reduce11ReduceAgentINS0_12zip_iteratorIN4cuda3std3__45tupleIJNS0_6detail15normal_iteratorINS0_10device_ptrIfEEEENS0_17counting_iteratorIlNS0_11use_defaultESI_SI_EEEEEEEPNSB_IJflEEESM_lNS1_9__extrema9arg_max_fIflNSA_4lessIfEEEEEEJSL_SN_lN3cub18CUB_300001_SM_100013GridEvenShareIlEENSV_9GridQueueIyEESS_EEEvDpT0_
.visible .entry _ZN6thrust24THRUST_300001_SM_1000_NS8cuda_cub4core6detail13_kernel_agentINS1_8__reduce11ReduceAgentINS0_12zip_iteratorIN4cuda3std3__45tupleIJNS0_6detail15normal_iteratorINS0_10device_ptrIfEEEENS0_17counting_iteratorIlNS0_11use_defaultESI_SI_EEEEEEEPNSB_IJflEEESM_lNS1_9__extrema9arg_max_fIflNSA_4lessIfEEEEEEJSL_SN_lN3cub18CUB_300001_SM_100013GridEvenShareIlEENSV_9GridQueueIyEESS_EEEvDpT0_(
	.param .align 8 .b8 _ZN6thrust24THRUST_300001_SM_1000_NS8cuda_cub4core6detail13_kernel_agentINS1_8__reduce11ReduceAgentINS0_12zip_iteratorIN4cuda3std3__45tupleIJNS0_6detail15normal_iteratorINS0_10device_ptrIfEEEENS0_17counting_iteratorIlNS0_11use_defaultESI_SI_EEEEEEEPNSB_IJflEEESM_lNS1_9__extrema9arg_max_fIflNSA_4lessIfEEEEEEJSL_SN_lN3cub18CUB_300001_SM_100013GridEvenShareIlEENSV_9GridQueueIyEESS_EEEvDpT0__param_0[16],
	.param .u64 .ptr .align 1 _ZN6thrust24THRUST_300001_SM_1000_NS8cuda_cub4core6detail13_kernel_agentINS1_8__reduce11ReduceAgentINS0_12zip_iteratorIN4cuda3std3__45tupleIJNS0_6detail15normal_iteratorINS0_10device_ptrIfEEEENS0_17counting_iteratorIlNS0_11use_defaultESI_SI_EEEEEEEPNSB_IJflEEESM_lNS1_9__extrema9arg_max_fIflNSA_4lessIfEEEEEEJSL_SN_lN3cub18CUB_300001_SM_100013GridEvenShareIlEENSV_9GridQueueIyEESS_EEEvDpT0__param_1,
	.param .u64 _ZN6thrust24THRUST_300001_SM_1000_NS8cuda_cub4core6detail13_kernel_agentINS1_8__reduce11ReduceAgentINS0_12zip_iteratorIN4cuda3std3__45tupleIJNS0_6detail15normal_iteratorINS0_10device_ptrIfEEEENS0_17counting_iteratorIlNS0_11use_defaultESI_SI_EEEEEEEPNSB_IJflEEESM_lNS1_9__extrema9arg_max_fIflNSA_4lessIfEEEEEEJSL_SN_lN3cub18CUB_300001_SM_100013GridEvenShareIlEENSV_9GridQueueIyEESS_EEEvDpT0__param_2,
	.param .align 8 .b8 _ZN6thrust24THRUST_300001_SM_1000_NS8cuda_cub4core6detail13_kernel_agentINS1_8__reduce11ReduceAgentINS0_12zip_iteratorIN4cuda3std3__45tupleIJNS0_6detail15normal_iteratorINS0_10device_ptrIfEEEENS0_17counting_iteratorIlNS0_11use_defaultESI_SI_EEEEEEEPNSB_IJflEEESM_lNS1_9__extrema9arg_max_fIflNSA_4lessIfEEEEEEJSL_SN_lN3cub18CUB_300001_SM_100013GridEvenShareIlEENSV_9GridQueueIyEESS_EEEvDpT0__param_3[72],
	.param .align 8 .b8 _ZN6thrust24THRUST_300001_SM_1000_NS8cuda_cub4core6detail13_kernel_agentINS1_8__reduce11ReduceAgentINS0_12zip_iteratorIN4cuda3std3__45tupleIJNS0_6detail15normal_iteratorINS0_10device_ptrIfEEEENS0_17counting_iteratorIlNS0_11use_defaultESI_SI_EEEEEEEPNSB_IJflEEESM_lNS1_9__extrema9arg_max_fIflNSA_4lessIfEEEEEEJSL_SN_lN3cub18CUB_300001_SM_100013GridEvenShareIlEENSV_9GridQueueIyEESS_EEEvDpT0__param_4[8],
	.param .align 1 .b8 _ZN6thrust24THRUST_300001_SM_1000_NS8cuda_cub4core6detail13_kernel_agentINS1_8__reduce11ReduceAgentINS0_12zip_iteratorIN4cuda3std3__45tupleIJNS0_6detail15normal_iteratorINS0_10device_ptrIfEEEENS0_17counting_iteratorIlNS0_11use_defaultESI_SI_EEEEEEEPNSB_IJflEEESM_lNS1_9__extrema9arg_max_fIflNSA_4lessIfEEEEEEJSL_SN_lN3cub18CUB_300001_SM_100013GridEvenShareIlEENSV_9GridQueueIyEESS_EEEvDpT0__param_5[1]
)
.maxntid 256
{
	.reg .pred 	%p<215>;
	.reg .b32 	%r<399>;
	.reg .b32 	%f<242>;
	.reg .b64 	%rd<324>;

	ld.param.u64 	%rd196, [_ZN6thrust24THRUST_300001_SM_1000_NS8cuda_cub4core6detail13_kernel_agentINS1_8__reduce11ReduceAgentINS0_12zip_iteratorIN4cuda3std3__45tupleIJNS0_6detail15normal_iteratorINS0_10device_ptrIfEEEENS0_17counting_iteratorIlNS0_11use_defaultESI_SI_EEEEEEEPNSB_IJflEEESM_lNS1_9__extrema9arg_max_fIflNSA_4lessIfEEEEEEJSL_SN_lN3cub18CUB_300001_SM_100013GridEvenShareIlEENSV_9GridQueueIyEESS_EEEvDpT0__param_0+8];
	ld.param.u64 	%rd195, [_ZN6thrust24THRUST_300001_SM_1000_NS8cuda_cub4core6detail13_kernel_agentINS1_8__reduce11ReduceAgentINS0_12zip_iteratorIN4cuda3std3__45tupleIJNS0_6detail15normal_iteratorINS0_10device_ptrIfEEEENS0_17counting_iteratorIlNS0_11use_defaultESI_SI_EEEEEEEPNSB_IJflEEESM_lNS1_9__extrema9arg_max_fIflNSA_4lessIfEEEEEEJSL_SN_lN3cub18CUB_300001_SM_100013GridEvenShareIlEENSV_9GridQueueIyEESS_EEEvDpT0__param_0];
	ld.param.u64 	%rd199, [_ZN6thrust24THRUST_300001_SM_1000_NS8cuda_cub4core6detail13_kernel_agentINS1_8__reduce11ReduceAgentINS0_12zip_iteratorIN4cuda3std3__45tupleIJNS0_6detail15normal_iteratorINS0_10device_ptrIfEEEENS0_17counting_iteratorIlNS0_11use_defaultESI_SI_EEEEEEEPNSB_IJflEEESM_lNS1_9__extrema9arg_max_fIflNSA_4lessIfEEEEEEJSL_SN_lN3cub18CUB_300001_SM_100013GridEvenShareIlEENSV_9GridQueueIyEESS_EEEvDpT0__param_4];
	ld.param.u64 	%rd198, [_ZN6thrust24THRUST_300001_SM_1000_NS8cuda_cub4core6detail13_kernel_agentINS1_8__reduce11ReduceAgentINS0_12zip_iteratorIN4cuda3std3__45tupleIJNS0_6detail15normal_iteratorINS0_10device_ptrIfEEEENS0_17counting_iteratorIlNS0_11use_defaultESI_SI_EEEEEEEPNSB_IJflEEESM_lNS1_9__extrema9arg_max_fIflNSA_4lessIfEEEEEEJSL_SN_lN3cub18CUB_300001_SM_100013GridEvenShareIlEENSV_9GridQueueIyEESS_EEEvDpT0__param_2];
	cvta.to.global.u64 	%rd1, %rd199;
	cvta.to.global.u64 	%rd2, %rd195;
	mov.u32 	%r1, %ctaid.x;
	mul.lo.s32 	%r33, %r1, 1280;
	cvt.u64.u32 	%rd4, %r33;
	mov.u32 	%r34, %nctaid.x;
	mul.lo.s32 	%r35, %r34, 1280;
	cvt.u64.u32 	%rd5, %r35;
	add.s64 	%rd200, %rd4, 1280;
	setp.le.s64 	%p1, %rd200, %rd198;
	@%p1 bra 	$L__BB5_121;
	cvt.u32.u64 	%r159, %rd4;
	cvt.u32.u64 	%r2, %rd198;
	sub.s32 	%r3, %r2, %r159;
	mov.u32 	%r4, %tid.x;
	setp.ge.s32 	%p98, %r4, %r3;
	mov.f32 	%f188, 0f00000000;
	mov.b64 	%rd266, 0;
	mov.u32 	%r393, %r4;
	@%p98 bra 	$L__BB5_3;
	cvt.u64.u32 	%rd234, %r4;
	add.s64 	%rd235, %rd4, %rd234;
	shl.b64 	%rd236, %rd235, 2;
	add.s64 	%rd237, %rd2, %rd236;
	add.s64 	%rd266, %rd196, %rd235;
	ld.global.f32 	%f188, [%rd237];
	add.s32 	%r393, %r4, 256;
$L__BB5_3:
	setp.ge.s32 	%p99, %r393, %r3;
	@%p99 bra 	$L__BB5_25;
	not.b32 	%r161, %r393;
	add.s32 	%r162, %r161, %r2;
	sub.s32 	%r7, %r162, %r159;
	and.b32  	%r163, %r7, 768;
	setp.eq.s32 	%p100, %r163, 768;
	@%p100 bra 	$L__BB5_10;
	cvt.u64.u32 	%rd239, %r393;
	add.s64 	%rd240, %rd239, %rd4;
	add.s64 	%rd257, %rd240, %rd196;
	shl.b64 	%rd241, %rd240, 2;
	add.s64 	%rd256, %rd2, %rd241;
	shr.u32 	%r164, %r7, 8;
	add.s32 	%r165, %r164, 1;
	and.b32  	%r166, %r165, 3;
	neg.s32 	%r391, %r166;
$L__BB5_6:
	.pragma "nounroll";
	mov.u64 	%rd12, %rd266;
	mov.f32 	%f3, %f188;
	ld.global.f32 	%f4, [%rd256];
	setp.lt.f32 	%p101, %f3, %f4;
	mov.u64 	%rd266, %rd257;
	mov.f32 	%f188, %f4;
	@%p101 bra 	$L__BB5_9;
	setp.lt.f32 	%p102, %f4, %f3;
	mov.u64 	%rd266, %rd12;
	mov.f32 	%f188, %f3;
	@%p102 bra 	$L__BB5_9;
	setp.lt.s64 	%p103, %rd12, %rd257;
	min.s64 	%rd266, %rd12, %rd257;
	selp.f32 	%f188, %f3, %f4, %p103;
$L__BB5_9:
	add.s32 	%r393, %r393, 256;
	add.s64 	%rd257, %rd257, 256;
	add.s64 	%rd256, %rd256, 1024;
	add.s32 	%r391, %r391, 1;
	setp.ne.s32 	%p104, %r391, 0;
	@%p104 bra 	$L__BB5_6;
$L__BB5_10:
	setp.lt.u32 	%p105, %r7, 768;
	@%p105 bra 	$L__BB5_25;
	add.s32 	%r394, %r393, 512;
$L__BB5_12:
	mov.u32 	%r15, %r394;
	add.s32 	%r167, %r15, -512;
	cvt.s64.s32 	%rd242, %r167;
	add.s64 	%rd243, %rd242, %rd4;
	shl.b64 	%rd244, %rd243, 2;
	add.s64 	%rd20, %rd2, %rd244;
	add.s64 	%rd21, %rd243, %rd196;
	ld.global.f32 	%f10, [%rd20];
	setp.lt.f32 	%p106, %f188, %f10;
	mov.u64 	%rd263, %rd21;
	mov.f32 	%f185, %f10;
	@%p106 bra 	$L__BB5_15;
	setp.lt.f32 	%p107, %f10, %f188;
	mov.u64 	%rd263, %rd266;
	mov.f32 	%f185, %f188;
	@%p107 bra 	$L__BB5_15;
	setp.lt.s64 	%p108, %rd266, %rd21;
	min.s64 	%rd263, %rd266, %rd21;
	selp.f32 	%f185, %f188, %f10, %p108;
$L__BB5_15:
	add.s32 	%r168, %r15, -256;
	cvt.s64.s32 	%rd245, %r168;
	add.s64 	%rd246, %rd245, %rd4;
	add.s64 	%rd24, %rd246, %rd196;
	ld.global.f32 	%f13, [%rd20+1024];
	setp.lt.f32 	%p109, %f185, %f13;
	mov.u64 	%rd264, %rd24;
	mov.f32 	%f186, %f13;
	@%p109 bra 	$L__BB5_18;
	setp.lt.f32 	%p110, %f13, %f185;
	mov.u64 	%rd264, %rd263;
	mov.f32 	%f186, %f185;
	@%p110 bra 	$L__BB5_18;
	setp.lt.s64 	%p111, %rd263, %rd24;
	min.s64 	%rd264, %rd263, %rd24;
	selp.f32 	%f186, %f185, %f13, %p111;
$L__BB5_18:
	cvt.s64.s32 	%rd247, %r15;
	add.s64 	%rd248, %rd247, %rd4;
	add.s64 	%rd27, %rd248, %rd196;
	ld.global.f32 	%f16, [%rd20+2048];
	setp.lt.f32 	%p112, %f186, %f16;
	mov.u64 	%rd265, %rd27;
	mov.f32 	%f187, %f16;
	@%p112 bra 	$L__BB5_21;
	setp.lt.f32 	%p113, %f16, %f186;
	mov.u64 	%rd265, %rd264;
	mov.f32 	%f187, %f186;
	@%p113 bra 	$L__BB5_21;
	setp.lt.s64 	%p114, %rd264, %rd27;
	min.s64 	%rd265, %rd264, %rd27;
	selp.f32 	%f187, %f186, %f16, %p114;
$L__BB5_21:
	add.s32 	%r169, %r15, 256;
	cvt.s64.s32 	%rd249, %r169;
	add.s64 	%rd250, %rd249, %rd4;
	add.s64 	%rd30, %rd250, %rd196;
	ld.global.f32 	%f19, [%rd20+3072];
	setp.lt.f32 	%p115, %f187, %f19;
	mov.u64 	%rd266, %rd30;
	mov.f32 	%f188, %f19;
	@%p115 bra 	$L__BB5_24;
	setp.lt.f32 	%p116, %f19, %f187;
	mov.u64 	%rd266, %rd265;
	mov.f32 	%f188, %f187;
	@%p116 bra 	$L__BB5_24;
	setp.lt.s64 	%p117, %rd265, %rd30;
	min.s64 	%rd266, %rd265, %rd30;
	selp.f32 	%f188, %f187, %f19, %p117;
$L__BB5_24:
	add.s32 	%r394, %r15, 1024;
	add.s32 	%r170, %r15, 512;
	setp.lt.s32 	%p118, %r170, %r3;
	@%p118 bra 	$L__BB5_12;
$L__BB5_25:
	setp.lt.s32 	%p119, %r3, 256;
	@%p119 bra 	$L__BB5_70;
	// begin inline asm
	mov.u32 %r284, %laneid;
	// end inline asm
	mov.b32 	%r286, %f188;
	mov.b32 	%r302, 1;
	mov.b32 	%r303, 31;
	mov.b32 	%r304, -1;
	// begin inline asm
	shfl.sync.down.b32 %r285, %r286, %r302, %r303, %r304;
	// end inline asm
	mov.b32 	%f23, %r285;
	// begin inline asm
	shfl.sync.down.b32 %r290, %r291, %r302, %r303, %r304;
	// end inline asm
	mov.b64 	{%r296, %r301}, %rd266;
	// begin inline asm
	shfl.sync.down.b32 %r295, %r296, %r302, %r303, %r304;
	// end inline asm
	// begin inline asm
	shfl.sync.down.b32 %r300, %r301, %r302, %r303, %r304;
	// end inline asm
	mov.b64 	%rd34, {%r295, %r300};
	setp.gt.s32 	%p171, %r284, 30;
	mov.u64 	%rd268, %rd266;
	mov.f32 	%f190, %f188;
	@%p171 bra 	$L__BB5_30;
	setp.lt.f32 	%p172, %f188, %f23;
	mov.u64 	%rd268, %rd34;
	mov.f32 	%f190, %f23;
	@%p172 bra 	$L__BB5_30;
	setp.gt.f32 	%p173, %f188, %f23;
	mov.u64 	%rd268, %rd266;
	mov.f32 	%f190, %f188;
	@%p173 bra 	$L__BB5_30;
	setp.lt.s64 	%p174, %rd266, %rd34;
	min.s64 	%rd268, %rd266, %rd34;
	selp.f32 	%f190, %f188, %f23, %p174;
$L__BB5_30:
	mov.b32 	%r306, %f190;
	mov.b32 	%r322, 2;
	mov.b32 	%r323, 31;
	mov.b32 	%r324, -1;
	// begin inline asm
	shfl.sync.down.b32 %r305, %r306, %r322, %r323, %r324;
	// end inline asm
	mov.b32 	%f26, %r305;
	// begin inline asm
	shfl.sync.down.b32 %r310, %r311, %r322, %r323, %r324;
	// end inline asm
	mov.b64 	{%r316, %r321}, %rd268;
	// begin inline asm
	shfl.sync.down.b32 %r315, %r316, %r322, %r323, %r324;
	// end inline asm
	// begin inline asm
	shfl.sync.down.b32 %r320, %r321, %r322, %r323, %r324;
	// end inline asm
	mov.b64 	%rd37, {%r315, %r320};
	setp.gt.s32 	%p175, %r284, 29;
	mov.u64 	%rd269, %rd268;
	mov.f32 	%f191, %f190;
	@%p175 bra 	$L__BB5_34;
	setp.lt.f32 	%p176, %f190, %f26;
	mov.u64 	%rd269, %rd37;
	mov.f32 	%f191, %f26;
	@%p176 bra 	$L__BB5_34;
	setp.gt.f32 	%p177, %f190, %f26;
	mov.u64 	%rd269, %rd268;
	mov.f32 	%f191, %f190;
	@%p177 bra 	$L__BB5_34;
	setp.lt.s64 	%p178, %rd268, %rd37;
	min.s64 	%rd269, %rd268, %rd37;
	selp.f32 	%f191, %f190, %f26, %p178;
$L__BB5_34:
	mov.b32 	%r326, %f191;
	mov.b32 	%r342, 4;
	mov.b32 	%r343, 31;
	mov.b32 	%r344, -1;
	// begin inline asm
	shfl.sync.down.b32 %r325, %r326, %r342, %r343, %r344;
	// end inline asm
	mov.b32 	%f29, %r325;
	// begin inline asm
	shfl.sync.down.b32 %r330, %r331, %r342, %r343, %r344;
	// end inline asm
	mov.b64 	{%r336, %r341}, %rd269;
	// begin inline asm
	shfl.sync.down.b32 %r335, %r336, %r342, %r343, %r344;
	// end inline asm
	// begin inline asm
	shfl.sync.down.b32 %r340, %r341, %r342, %r343, %r344;
	// end inline asm
	mov.b64 	%rd40, {%r335, %r340};
	setp.gt.s32 	%p179, %r284, 27;
	mov.u64 	%rd270, %rd269;
	mov.f32 	%f192, %f191;
	@%p179 bra 	$L__BB5_38;
	setp.lt.f32 	%p180, %f191, %f29;
	mov.u64 	%rd270, %rd40;
	mov.f32 	%f192, %f29;
	@%p180 bra 	$L__BB5_38;
	setp.gt.f32 	%p181, %f191, %f29;
	mov.u64 	%rd270, %rd269;
	mov.f32 	%f192, %f191;
	@%p181 bra 	$L__BB5_38;
	setp.lt.s64 	%p182, %rd269, %rd40;
	min.s64 	%rd270, %rd269, %rd40;
	selp.f32 	%f192, %f191, %f29, %p182;
$L__BB5_38:
	mov.b32 	%r346, %f192;
	mov.b32 	%r362, 8;
	mov.b32 	%r363, 31;
	mov.b32 	%r364, -1;
	// begin inline asm
	shfl.sync.down.b32 %r345, %r346, %r362, %r363, %r364;
	// end inline asm
	mov.b32 	%f32, %r345;
	// begin inline asm
	shfl.sync.down.b32 %r350, %r351, %r362, %r363, %r364;
	// end inline asm
	mov.b64 	{%r356, %r361}, %rd270;
	// begin inline asm
	shfl.sync.down.b32 %r355, %r356, %r362, %r363, %r364;
	// end inline asm
	// begin inline asm
	shfl.sync.down.b32 %r360, %r361, %r362, %r363, %r364;
	// end inline asm
	mov.b64 	%rd43, {%r355, %r360};
	setp.gt.s32 	%p183, %r284, 23;
	mov.u64 	%rd271, %rd270;
	mov.f32 	%f193, %f192;
	@%p183 bra 	$L__BB5_42;
	setp.lt.f32 	%p184, %f192, %f32;
	mov.u64 	%rd271, %rd43;
	mov.f32 	%f193, %f32;
	@%p184 bra 	$L__BB5_42;
	setp.gt.f32 	%p185, %f192, %f32;
	mov.u64 	%rd271, %rd270;
	mov.f32 	%f193, %f192;
	@%p185 bra 	$L__BB5_42;
	setp.lt.s64 	%p186, %rd270, %rd43;
	min.s64 	%rd271, %rd270, %rd43;
	selp.f32 	%f193, %f192, %f32, %p186;
$L__BB5_42:
	mov.b32 	%r366, %f193;
	mov.b32 	%r382, 16;
	mov.b32 	%r383, 31;
	mov.b32 	%r384, -1;
	// begin inline asm
	shfl.sync.down.b32 %r365, %r366, %r382, %r383, %r384;
	// end inline asm
	mov.b32 	%f35, %r365;
	// begin inline asm
	shfl.sync.down.b32 %r370, %r371, %r382, %r383, %r384;
	// end inline asm
	mov.b64 	{%r376, %r381}, %rd271;
	// begin inline asm
	shfl.sync.down.b32 %r375, %r376, %r382, %r383, %r384;
	// end inline asm
	// begin inline asm
	shfl.sync.down.b32 %r380, %r381, %r382, %r383, %r384;
	// end inline asm
	mov.b64 	%rd46, {%r375, %r380};
	setp.gt.s32 	%p187, %r284, 15;
	mov.u64 	%rd323, %rd271;
	mov.f32 	%f241, %f193;
	@%p187 bra 	$L__BB5_46;
	setp.lt.f32 	%p188, %f193, %f35;
	mov.u64 	%rd323, %rd46;
	mov.f32 	%f241, %f35;
	@%p188 bra 	$L__BB5_46;
	setp.gt.f32 	%p189, %f193, %f35;
	mov.u64 	%rd323, %rd271;
	mov.f32 	%f241, %f193;
	@%p189 bra 	$L__BB5_46;
	setp.lt.s64 	%p190, %rd271, %rd46;
	min.s64 	%rd323, %rd271, %rd46;
	selp.f32 	%f241, %f193, %f35, %p190;
$L__BB5_46:
	setp.ne.s32 	%p191, %r284, 0;
	@%p191 bra 	$L__BB5_48;
	shr.u32 	%r385, %r4, 1;
	and.b32  	%r386, %r385, 496;
	mov.u32 	%r387, _ZN6thrust24THRUST_300001_SM_1000_NS8cuda_cub4core6detail5shmemE;
	add.s32 	%r388, %r387, %r386;
	st.shared.f32 	[%r388+8], %f241;
	st.shared.u64 	[%r388+16], %rd323;
$L__BB5_48:
	bar.sync 	0;
	setp.ne.s32 	%p192, %r4, 0;
	@%p192 bra 	$L__BB5_208;
	ld.shared.f32 	%f38, [_ZN6thrust24THRUST_300001_SM_1000_NS8cuda_cub4core6detail5shmemE+24];
	ld.shared.u64 	%rd49, [_ZN6thrust24THRUST_300001_SM_1000_NS8cuda_cub4core6detail5shmemE+32];
	setp.lt.f32 	%p193, %f241, %f38;
	mov.u64 	%rd273, %rd49;
	mov.f32 	%f195, %f38;
	@%p193 bra 	$L__BB5_52;
	setp.lt.f32 	%p194, %f38, %f241;
	mov.u64 	%rd273, %rd323;
	mov.f32 	%f195, %f241;
	@%p194 bra 	$L__BB5_52;
	setp.lt.s64 	%p195, %rd323, %rd49;
	min.s64 	%rd273, %rd323, %rd49;
	selp.f32 	%f195, %f241, %f38, %p195;
$L__BB5_52:
	ld.shared.f32 	%f41, [_ZN6thrust24THRUST_300001_SM_1000_NS8cuda_cub4core6detail5shmemE+40];
	ld.shared.u64 	%rd52, [_ZN6thrust24THRUST_300001_SM_1000_NS8cuda_cub4core6detail5shmemE+48];
	setp.lt.f32 	%p196, %f195, %f41;
	mov.u64 	%rd274, %rd52;
	mov.f32 	%f196, %f41;
	@%p196 bra 	$L__BB5_55;
	setp.lt.f32 	%p197, %f41, %f195;
	mov.u64 	%rd274, %rd273;
	mov.f32 	%f196, %f195;
	@%p197 bra 	$L__BB5_55;
	setp.lt.s64 	%p198, %rd273, %rd52;
	min.s64 	%rd274, %rd273, %rd52;
	selp.f32 	%f196, %f195, %f41, %p198;
$L__BB5_55:
	ld.shared.f32 	%f44, [_ZN6thrust24THRUST_300001_SM_1000_NS8cuda_cub4core6detail5shmemE+56];
	ld.shared.u64 	%rd55, [_ZN6thrust24THRUST_300001_SM_1000_NS8cuda_cub4core6detail5shmemE+64];
	setp.lt.f32 	%p199, %f196, %f44;
	mov.u64 	%rd275, %rd55;
	mov.f32 	%f197, %f44;
	@%p199 bra 	$L__BB5_58;
	setp.lt.f32 	%p200, %f44, %f196;
	mov.u64 	%rd275, %rd274;
	mov.f32 	%f197, %f196;
	@%p200 bra 	$L__BB5_58;
	setp.lt.s64 	%p201, %rd274, %rd55;
	min.s64 	%rd275, %rd274, %rd55;
	selp.f32 	%f197, %f196, %f44, %p201;
$L__BB5_58:
	ld.shared.f32 	%f47, [_ZN6thrust24THRUST_300001_SM_1000_NS8cuda_cub4core6detail5shmemE+72];
	ld.shared.u64 	%rd58, [_ZN6thrust24THRUST_300001_SM_1000_NS8cuda_cub4core6detail5shmemE+80];
	setp.lt.f32 	%p202, %f197, %f47;
	mov.u64 	%rd276, %rd58;
	mov.f32 	%f198, %f47;
	@%p202 bra 	$L__BB5_61;
	setp.lt.f32 	%p203, %f47, %f197;
	mov.u64 	%rd276, %rd275;
	mov.f32 	%f198, %f197;
	@%p203 bra 	$L__BB5_61;
	setp.lt.s64 	%p204, %rd275, %rd58;
	min.s64 	%rd276, %rd275, %rd58;
	selp.f32 	%f198, %f197, %f47, %p204;
$L__BB5_61:
	ld.shared.f32 	%f50, [_ZN6thrust24THRUST_300001_SM_1000_NS8cuda_cub4core6detail5shmemE+88];
	ld.shared.u64 	%rd61, [_ZN6thrust24THRUST_300001_SM_1000_NS8cuda_cub4core6detail5shmemE+96];
	setp.lt.f32 	%p205, %f198, %f50;
	mov.f32 	%f199, %f50;
	mov.u64 	%rd277, %rd61;
	@%p205 bra 	$L__BB5_64;
	setp.lt.f32 	%p206, %f50, %f198;
	mov.f32 	%f199, %f198;
	mov.u64 	%rd277, %rd276;
	@%p206 bra 	$L__BB5_64;
	setp.lt.s64 	%p207, %rd276, %rd61;
	selp.f32 	%f199, %f198, %f50, %p207;
	min.s64 	%rd277, %rd276, %rd61;
$L__BB5_64:
	ld.shared.f32 	%f53, [_ZN6thrust24THRUST_300001_SM_1000_NS8cuda_cub4core6detail5shmemE+104];
	ld.shared.u64 	%rd64, [_ZN6thrust24THRUST_300001_SM_1000_NS8cuda_cub4core6detail5shmemE+112];
	setp.lt.f32 	%p208, %f199, %f53;
	mov.f32 	%f200, %f53;
	mov.u64 	%rd278, %rd64;
	@%p208 bra 	$L__BB5_67;
	setp.lt.f32 	%p209, %f53, %f199;
	mov.f32 	%f200, %f199;
	mov.u64 	%rd278, %rd277;
	@%p209 bra 	$L__BB5_67;
	setp.lt.s64 	%p210, %rd277, %rd64;
	selp.f32 	%f200, %f199, %f53, %p210;
	min.s64 	%rd278, %rd277, %rd64;
$L__BB5_67:
	ld.shared.f32 	%f56, [_ZN6thrust24THRUST_300001_SM_1000_NS8cuda_cub4core6detail5shmemE+120];
	ld.shared.u64 	%rd67, [_ZN6thrust24THRUST_300001_SM_1000_NS8cuda_cub4core6detail5shmemE+128];
	setp.lt.f32 	%p211, %f200, %f56;
	mov.f32 	%f241, %f56;
	mov.u64 	%rd323, %rd67;
	@%p211 bra 	$L__BB5_208;
	setp.lt.f32 	%p212, %f56, %f200;
	mov.f32 	%f241, %f200;
	mov.u64 	%rd323, %rd278;
	@%p212 bra 	$L__BB5_208;
	setp.lt.s64 	%p213, %rd278, %rd67;
	selp.f32 	%f241, %f200, %f56, %p213;
	min.s64 	%rd323, %rd278, %rd67;
	bra.uni 	$L__BB5_208;
$L__BB5_70:
	// begin inline asm
	mov.u32 %r171, %laneid;
	// end inline asm
	and.b32  	%r192, %r4, 992;
	add.s32 	%r193, %r192, 32;
	setp.gt.s32 	%p120, %r193, %r3;
	not.b32 	%r194, %r192;
	add.s32 	%r195, %r3, %r194;
	selp.b32 	%r190, %r195, 31, %p120;
	mov.b32 	%r173, %f188;
	mov.b32 	%r189, 1;
	mov.b32 	%r191, -1;
	// begin inline asm
	shfl.sync.down.b32 %r172, %r173, %r189, %r190, %r191;
	// end inline asm
	mov.b32 	%f58, %r172;
	// begin inline asm
	shfl.sync.down.b32 %r177, %r178, %r189, %r190, %r191;
	// end inline asm
	mov.b64 	{%r183, %r188}, %rd266;
	// begin inline asm
	shfl.sync.down.b32 %r182, %r183, %r189, %r190, %r191;
	// end inline asm
	// begin inline asm
	shfl.sync.down.b32 %r187, %r188, %r189, %r190, %r191;
	// end inline asm
	mov.b64 	%rd69, {%r182, %r187};
	setp.ge.s32 	%p121, %r171, %r190;
	mov.f32 	%f201, %f188;
	mov.u64 	%rd279, %rd266;
	@%p121 bra 	$L__BB5_74;
	setp.lt.f32 	%p122, %f188, %f58;
	mov.f32 	%f201, %f58;
	mov.u64 	%rd279, %rd69;
	@%p122 bra 	$L__BB5_74;
	setp.gt.f32 	%p123, %f188, %f58;
	mov.f32 	%f201, %f188;
	mov.u64 	%rd279, %rd266;
	@%p123 bra 	$L__BB5_74;
	setp.lt.s64 	%p124, %rd266, %rd69;
	selp.f32 	%f201, %f188, %f58, %p124;
	min.s64 	%rd279, %rd266, %rd69;
$L__BB5_74:
	mov.b32 	%r197, %f201;
	mov.b32 	%r213, 2;
	mov.b32 	%r215, -1;
	// begin inline asm
	shfl.sync.down.b32 %r196, %r197, %r213, %r190, %r215;
	// end inline asm
	mov.b32 	%f61, %r196;
	// begin inline asm
	shfl.sync.down.b32 %r201, %r202, %r213, %r190, %r215;
	// end inline asm
	mov.b64 	{%r207, %r212}, %rd279;
	// begin inline asm
	shfl.sync.down.b32 %r206, %r207, %r213, %r190, %r215;
	// end inline asm
	// begin inline asm
	shfl.sync.down.b32 %r211, %r212, %r213, %r190, %r215;
	// end inline asm
	mov.b64 	%rd72, {%r206, %r211};
	add.s32 	%r216, %r171, 2;
	setp.gt.s32 	%p125, %r216, %r190;
	mov.f32 	%f202, %f201;
	mov.u64 	%rd280, %rd279;
	@%p125 bra 	$L__BB5_78;
	setp.lt.f32 	%p126, %f201, %f61;
	mov.f32 	%f202, %f61;
	mov.u64 	%rd280, %rd72;
	@%p126 bra 	$L__BB5_78;
	setp.gt.f32 	%p127, %f201, %f61;
	mov.f32 	%f202, %f201;
	mov.u64 	%rd280, %rd279;
	@%p127 bra 	$L__BB5_78;
	setp.lt.s64 	%p128, %rd279, %rd72;
	selp.f32 	%f202, %f201, %f61, %p128;
	min.s64 	%rd280, %rd279, %rd72;
$L__BB5_78:
	mov.b32 	%r218, %f202;
	mov.b32 	%r234, 4;
	mov.b32 	%r236, -1;
	// begin inline asm
	shfl.sync.down.b32 %r217, %r218, %r234, %r190, %r236;
	// end inline asm
	mov.b32 	%f64, %r217;
	// begin inline asm
	shfl.sync.down.b32 %r222, %r223, %r234, %r190, %r236;
	// end inline asm
	mov.b64 	{%r228, %r233}, %rd280;
	// begin inline asm
	shfl.sync.down.b32 %r227, %r228, %r234, %r190, %r236;
	// end inline asm
	// begin inline asm
	shfl.sync.down.b32 %r232, %r233, %r234, %r190, %r236;
	// end inline asm
	mov.b64 	%rd75, {%r227, %r232};
	add.s32 	%r237, %r171, 4;
	setp.gt.s32 	%p129, %r237, %r190;
	mov.f32 	%f203, %f202;
	mov.u64 	%rd281, %rd280;
	@%p129 bra 	$L__BB5_82;
	setp.lt.f32 	%p130, %f202, %f64;
	mov.f32 	%f203, %f64;
	mov.u64 	%rd281, %rd75;
	@%p130 bra 	$L__BB5_82;
	setp.gt.f32 	%p131, %f202, %f64;
	mov.f32 	%f203, %f202;
	mov.u64 	%rd281, %rd280;
	@%p131 bra 	$L__BB5_82;
	setp.lt.s64 	%p132, %rd280, %rd75;
	selp.f32 	%f203, %f202, %f64, %p132;
	min.s64 	%rd281, %rd280, %rd75;
$L__BB5_82:
	mov.b32 	%r239, %f203;
	mov.b32 	%r255, 8;
	mov.b32 	%r257, -1;
	// begin inline asm
	shfl.sync.down.b32 %r238, %r239, %r255, %r190, %r257;
	// end inline asm
	mov.b32 	%f67, %r238;
	// begin inline asm
	shfl.sync.down.b32 %r243, %r244, %r255, %r190, %r257;
	// end inline asm
	mov.b64 	{%r249, %r254}, %rd281;
	// begin inline asm
	shfl.sync.down.b32 %r248, %r249, %r255, %r190, %r257;
	// end inline asm
	// begin inline asm
	shfl.sync.down.b32 %r253, %r254, %r255, %r190, %r257;
	// end inline asm
	mov.b64 	%rd78, {%r248, %r253};
	add.s32 	%r258, %r171, 8;
	setp.gt.s32 	%p133, %r258, %r190;
	mov.f32 	%f204, %f203;
	mov.u64 	%rd282, %rd281;
	@%p133 bra 	$L__BB5_86;
	setp.lt.f32 	%p134, %f203, %f67;
	mov.f32 	%f204, %f67;
	mov.u64 	%rd282, %rd78;
	@%p134 bra 	$L__BB5_86;
	setp.gt.f32 	%p135, %f203, %f67;
	mov.f32 	%f204, %f203;
	mov.u64 	%rd282, %rd281;
	@%p135 bra 	$L__BB5_86;
	setp.lt.s64 	%p136, %rd281, %rd78;
	selp.f32 	%f204, %f203, %f67, %p136;
	min.s64 	%rd282, %rd281, %rd78;
$L__BB5_86:
	mov.b32 	%r260, %f204;
	mov.b32 	%r276, 16;
	mov.b32 	%r278, -1;
	// begin inline asm
	shfl.sync.down.b32 %r259, %r260, %r276, %r190, %r278;
	// end inline asm
	mov.b32 	%f70, %r259;
	// begin inline asm
	shfl.sync.down.b32 %r264, %r265, %r276, %r190, %r278;
	// end inline asm
	mov.b64 	{%r270, %r275}, %rd282;
	// begin inline asm
	shfl.sync.down.b32 %r269, %r270, %r276, %r190, %r278;
	// end inline asm
	// begin inline asm
	shfl.sync.down.b32 %r274, %r275, %r276, %r190, %r278;
	// end inline asm
	mov.b64 	%rd81, {%r269, %r274};
	add.s32 	%r279, %r171, 16;
	setp.gt.s32 	%p137, %r279, %r190;
	mov.f32 	%f241, %f204;
	mov.u64 	%rd323, %rd282;
	@%p137 bra 	$L__BB5_90;
	setp.lt.f32 	%p138, %f204, %f70;
	mov.f32 	%f241, %f70;
	mov.u64 	%rd323, %rd81;
	@%p138 bra 	$L__BB5_90;
	setp.gt.f32 	%p139, %f204, %f70;
	mov.f32 	%f241, %f204;
	mov.u64 	%rd323, %rd282;
	@%p139 bra 	$L__BB5_90;
	setp.lt.s64 	%p140, %rd282, %rd81;
	selp.f32 	%f241, %f204, %f70, %p140;
	min.s64 	%rd323, %rd282, %rd81;
$L__BB5_90:
	setp.ne.s32 	%p141, %r171, 0;
	@%p141 bra 	$L__BB5_92;
	shr.u32 	%r280, %r4, 1;
	and.b32  	%r281, %r280, 496;
	mov.u32 	%r282, _ZN6thrust24THRUST_300001_SM_1000_NS8cuda_cub4core6detail5shmemE;
	add.s32 	%r283, %r282, %r281;
	st.shared.f32 	[%r283+8], %f241;
	st.shared.u64 	[%r283+16], %rd323;
$L__BB5_92:
	bar.sync 	0;
	setp.ne.s32 	%p142, %r4, 0;
	@%p142 bra 	$L__BB5_208;
	setp.lt.s32 	%p143, %r3, 33;
	mov.f32 	%f206, %f241;
	mov.u64 	%rd284, %rd323;
	@%p143 bra 	$L__BB5_97;
	ld.shared.f32 	%f73, [_ZN6thrust24THRUST_300001_SM_1000_NS8cuda_cub4core6detail5shmemE+24];
	ld.shared.u64 	%rd84, [_ZN6thrust24THRUST_300001_SM_1000_NS8cuda_cub4core6detail5shmemE+32];
	setp.lt.f32 	%p144, %f241, %f73;
	mov.f32 	%f206, %f73;
	mov.u64 	%rd284, %rd84;
	@%p144 bra 	$L__BB5_97;
	setp.lt.f32 	%p145, %f73, %f241;
	mov.f32 	%f206, %f241;
	mov.u64 	%rd284, %rd323;
	@%p145 bra 	$L__BB5_97;
	setp.lt.s64 	%p146, %rd323, %rd84;
	selp.f32 	%f206, %f241, %f73, %p146;
	min.s64 	%rd284, %rd323, %rd84;
$L__BB5_97:
	setp.lt.s32 	%p147, %r3, 65;
	mov.f32 	%f207, %f206;
	mov.u64 	%rd285, %rd284;
	@%p147 bra 	$L__BB5_101;
	ld.shared.f32 	%f76, [_ZN6thrust24THRUST_300001_SM_1000_NS8cuda_cub4core6detail5shmemE+40];
	ld.shared.u64 	%rd87, [_ZN6thrust24THRUST_300001_SM_1000_NS8cuda_cub4core6detail5shmemE+48];
	setp.lt.f32 	%p148, %f206, %f76;
	mov.f32 	%f207, %f76;
	mov.u64 	%rd285, %rd87;
	@%p148 bra 	$L__BB5_101;
	setp.lt.f32 	%p149, %f76, %f206;
	mov.f32 	%f207, %f206;
	mov.u64 	%rd285, %rd284;
	@%p149 bra 	$L__BB5_101;
	setp.lt.s64 	%p150, %rd284, %rd87;
	selp.f32 	%f207, %f206, %f76, %p150;
	min.s64 	%rd285, %rd284, %rd87;
$L__BB5_101:
	setp.lt.s32 	%p151, %r3, 97;
	mov.f32 	%f208, %f207;
	mov.u64 	%rd286, %rd285;
	@%p151 bra 	$L__BB5_105;
	ld.shared.f32 	%f79, [_ZN6thrust24THRUST_300001_SM_1000_NS8cuda_cub4core6detail5shmemE+56];
	ld.shared.u64 	%rd90, [_ZN6thrust24THRUST_300001_SM_1000_NS8cuda_cub4core6detail5shmemE+64];
	setp.lt.f32 	%p152, %f207, %f79;
	mov.f32 	%f208, %f79;
	mov.u64 	%rd286, %rd90;
	@%p152 bra 	$L__BB5_105;
	setp.lt.f32 	%p153, %f79, %f207;
	mov.f32 	%f208, %f207;
	mov.u64 	%rd286, %rd285;
	@%p153 bra 	$L__BB5_105;
	setp.lt.s64 	%p154, %rd285, %rd90;
	selp.f32 	%f208, %f207, %f79, %p154;
	min.s64 	%rd286, %rd285, %rd90;
$L__BB5_105:
	setp.lt.s32 	%p155, %r3, 129;
	mov.f32 	%f209, %f208;
	mov.u64 	%rd287, %rd286;
	@%p155 bra 	$L__BB5_109;
	ld.shared.f32 	%f82, [_ZN6thrust24THRUST_300001_SM_1000_NS8cuda_cub4core6detail5shmemE+72];
	ld.shared.u64 	%rd93, [_ZN6thrust24THRUST_300001_SM_1000_NS8cuda_cub4core6detail5shmemE+80];
	setp.lt.f32 	%p156, %f208, %f82;
	mov.f32 	%f209, %f82;
	mov.u64 	%rd287, %rd93;
	@%p156 bra 	$L__BB5_109;
	setp.lt.f32 	%p157, %f82, %f208;
	mov.f32 	%f209, %f208;
	mov.u64 	%rd287, %rd286;
	@%p157 bra 	$L__BB5_109;
	setp.lt.s64 	%p158, %rd286, %rd93;
	selp.f32 	%f209, %f208, %f82, %p158;
	min.s64 	%rd287, %rd286, %rd93;
$L__BB5_109:
	setp.lt.s32 	%p159, %r3, 161;
	mov.f32 	%f210, %f209;
	mov.u64 	%rd288, %rd287;
	@%p159 bra 	$L__BB5_113;
	ld.shared.f32 	%f85, [_ZN6thrust24THRUST_300001_SM_1000_NS8cuda_cub4core6detail5shmemE+88];
	ld.shared.u64 	%rd96, [_ZN6thrust24THRUST_300001_SM_1000_NS8cuda_cub4core6detail5shmemE+96];
	setp.lt.f32 	%p160, %f209, %f85;
	mov.f32 	%f210, %f85;
	mov.u64 	%rd288, %rd96;
	@%p160 bra 	$L__BB5_113;
	setp.lt.f32 	%p161, %f85, %f209;
	mov.f32 	%f210, %f209;
	mov.u64 	%rd288, %rd287;
	@%p161 bra 	$L__BB5_113;
	setp.lt.s64 	%p162, %rd287, %rd96;
	selp.f32 	%f210, %f209, %f85, %p162;
	min.s64 	%rd288, %rd287, %rd96;
$L__BB5_113:
	setp.lt.s32 	%p163, %r3, 193;
	mov.f32 	%f211, %f210;
	mov.u64 	%rd289, %rd288;
	@%p163 bra 	$L__BB5_117;
	ld.shared.f32 	%f88, [_ZN6thrust24THRUST_300001_SM_1000_NS8cuda_cub4core6detail5shmemE+104];
	ld.shared.u64 	%rd99, [_ZN6thrust24THRUST_300001_SM_1000_NS8cuda_cub4core6detail5shmemE+112];
	setp.lt.f32 	%p164, %f210, %f88;
	mov.f32 	%f211, %f88;
	mov.u64 	%rd289, %rd99;
	@%p164 bra 	$L__BB5_117;
	setp.lt.f32 	%p165, %f88, %f210;
	mov.f32 	%f211, %f210;
	mov.u64 	%rd289, %rd288;
	@%p165 bra 	$L__BB5_117;
	setp.lt.s64 	%p166, %rd288, %rd99;
	selp.f32 	%f211, %f210, %f88, %p166;
	min.s64 	%rd289, %rd288, %rd99;
$L__BB5_117:
	setp.lt.s32 	%p167, %r3, 225;
	mov.f32 	%f241, %f211;
	mov.u64 	%rd323, %rd289;
	@%p167 bra 	$L__BB5_208;
	ld.shared.f32 	%f91, [_ZN6thrust24THRUST_300001_SM_1000_NS8cuda_cub4core6detail5shmemE+120];
	ld.shared.u64 	%rd102, [_ZN6thrust24THRUST_300001_SM_1000_NS8cuda_cub4core6detail5shmemE+128];
	setp.lt.f32 	%p168, %f211, %f91;
	mov.f32 	%f241, %f91;
	mov.u64 	%rd323, %rd102;
	@%p168 bra 	$L__BB5_208;
	setp.lt.f32 	%p169, %f91, %f211;
	mov.f32 	%f241, %f211;
	mov.u64 	%rd323, %rd289;
	@%p169 bra 	$L__BB5_208;
	setp.lt.s64 	%p170, %rd289, %rd102;
	selp.f32 	%f241, %f211, %f91, %p170;
	min.s64 	%rd323, %rd289, %rd102;
	bra.uni 	$L__BB5_208;
$L__BB5_121:
	mov.u32 	%r20, %tid.x;
	add.s64 	%rd104, %rd196, %rd4;
	cvt.u64.u32 	%rd105, %r20;
	add.s64 	%rd201, %rd105, %rd4;
	cvta.to.global.u64 	%rd202, %rd195;
	shl.b64 	%rd203, %rd201, 2;
	add.s64 	%rd204, %rd202, %rd203;
	ld.global.f32 	%f170, [%rd204];
	add.s32 	%r36, %r20, 256;
	cvt.u64.u32 	%rd205, %r36;
	ld.global.f32 	%f171, [%rd204+1024];
	add.s32 	%r37, %r20, 512;
	cvt.u64.u32 	%rd206, %r37;
	ld.global.f32 	%f172, [%rd204+2048];
	add.s32 	%r38, %r20, 768;
	cvt.u64.u32 	%rd207, %r38;
	ld.global.f32 	%f173, [%rd204+3072];
	or.b32  	%r39, %r20, 1024;
	cvt.u64.u32 	%rd106, %r39;
	add.s64 	%rd311, %rd104, %rd106;
	ld.global.f32 	%f229, [%rd204+4096];
	setp.geu.f32 	%p2, %f170, %f171;
	selp.f32 	%f174, %f170, %f171, %p2;
	selp.b64 	%rd208, %rd105, %rd205, %p2;
	setp.geu.f32 	%p3, %f174, %f172;
	selp.f32 	%f175, %f174, %f172, %p3;
	selp.b64 	%rd209, %rd208, %rd206, %p3;
	setp.geu.f32 	%p4, %f175, %f173;
	selp.f32 	%f94, %f175, %f173, %p4;
	selp.b64 	%rd108, %rd209, %rd207, %p4;
	setp.lt.f32 	%p5, %f94, %f229;
	@%p5 bra 	$L__BB5_123;
	setp.lt.f32 	%p6, %f229, %f94;
	setp.lt.u64 	%p7, %rd108, %rd106;
	or.pred  	%p8, %p6, %p7;
	selp.f32 	%f229, %f94, %f229, %p8;
	add.s64 	%rd210, %rd104, %rd108;
	selp.b64 	%rd311, %rd210, %rd311, %p8;
$L__BB5_123:
	setp.le.u64 	%p9, %rd198, %rd5;
	@%p9 bra 	$L__BB5_164;
	setp.ne.s32 	%p10, %r20, 0;
	@%p10 bra 	$L__BB5_126;
	atom.global.add.u64 	%rd211, [%rd1+8], 1280;
	add.s64 	%rd212, %rd211, %rd5;
	st.shared.u64 	[_ZN6thrust24THRUST_300001_SM_1000_NS8cuda_cub4core6detail5shmemE+152], %rd212;
$L__BB5_126:
	bar.sync 	0;
	ld.shared.u64 	%rd299, [_ZN6thrust24THRUST_300001_SM_1000_NS8cuda_cub4core6detail5shmemE+152];
	add.s64 	%rd213, %rd299, 1280;
	setp.gt.s64 	%p11, %rd213, %rd198;
	@%p11 bra 	$L__BB5_141;
	mov.f32 	%f213, %f229;
	mov.u64 	%rd292, %rd311;
$L__BB5_128:
	add.s64 	%rd214, %rd299, %rd105;
	cvta.to.global.u64 	%rd215, %rd195;
	shl.b64 	%rd216, %rd214, 2;
	add.s64 	%rd217, %rd215, %rd216;
	add.s64 	%rd293, %rd214, %rd196;
	ld.global.f32 	%f214, [%rd217];
	add.s64 	%rd294, %rd293, 256;
	ld.global.f32 	%f215, [%rd217+1024];
	add.s64 	%rd295, %rd293, 512;
	ld.global.f32 	%f216, [%rd217+2048];
	add.s64 	%rd296, %rd293, 768;
	ld.global.f32 	%f217, [%rd217+3072];
	add.s64 	%rd311, %rd293, 1024;
	ld.global.f32 	%f229, [%rd217+4096];
	setp.lt.f32 	%p12, %f213, %f214;
	@%p12 bra 	$L__BB5_130;
	setp.lt.f32 	%p13, %f214, %f213;
	setp.lt.s64 	%p14, %rd292, %rd293;
	or.pred  	%p15, %p13, %p14;
	selp.f32 	%f214, %f213, %f214, %p15;
	selp.b64 	%rd293, %rd292, %rd293, %p15;
$L__BB5_130:
	setp.lt.f32 	%p16, %f214, %f215;
	@%p16 bra 	$L__BB5_132;
	setp.lt.f32 	%p17, %f215, %f214;
	setp.lt.s64 	%p18, %rd293, %rd294;
	or.pred  	%p19, %p17, %p18;
	selp.f32 	%f215, %f214, %f215, %p19;
	selp.b64 	%rd294, %rd293, %rd294, %p19;
$L__BB5_132:
	setp.lt.f32 	%p20, %f215, %f216;
	@%p20 bra 	$L__BB5_134;
	setp.lt.f32 	%p21, %f216, %f215;
	setp.lt.s64 	%p22, %rd294, %rd295;
	or.pred  	%p23, %p21, %p22;
	selp.f32 	%f216, %f215, %f216, %p23;
	selp.b64 	%rd295, %rd294, %rd295, %p23;
$L__BB5_134:
	setp.lt.f32 	%p24, %f216, %f217;
	@%p24 bra 	$L__BB5_136;
	setp.lt.f32 	%p25, %f217, %f216;
	setp.lt.s64 	%p26, %rd295, %rd296;
	or.pred  	%p27, %p25, %p26;
	selp.f32 	%f217, %f216, %f217, %p27;
	selp.b64 	%rd296, %rd295, %rd296, %p27;
$L__BB5_136:
	setp.lt.f32 	%p28, %f217, %f229;
	@%p28 bra 	$L__BB5_138;
	setp.lt.f32 	%p29, %f229, %f217;
	setp.lt.s64 	%p30, %rd296, %rd311;
	or.pred  	%p31, %p29, %p30;
	selp.f32 	%f229, %f217, %f229, %p31;
	selp.b64 	%rd311, %rd296, %rd311, %p31;
$L__BB5_138:
	setp.ne.s32 	%p32, %r20, 0;
	bar.sync 	0;
	@%p32 bra 	$L__BB5_140;
	atom.global.add.u64 	%rd218, [%rd1+8], 1280;
	add.s64 	%rd219, %rd218, %rd5;
	st.shared.u64 	[_ZN6thrust24THRUST_300001_SM_1000_NS8cuda_cub4core6detail5shmemE+152], %rd219;
$L__BB5_140:
	bar.sync 	0;
	ld.shared.u64 	%rd299, [_ZN6thrust24THRUST_300001_SM_1000_NS8cuda_cub4core6detail5shmemE+152];
	add.s64 	%rd220, %rd299, 1280;
	setp.le.s64 	%p33, %rd220, %rd198;
	mov.f32 	%f213, %f229;
	mov.u64 	%rd292, %rd311;
	@%p33 bra 	$L__BB5_128;
$L__BB5_141:
	setp.le.s64 	%p34, %rd198, %rd299;
	@%p34 bra 	$L__BB5_164;
	cvt.u32.u64 	%r40, %rd299;
	cvt.u32.u64 	%r41, %rd198;
	sub.s32 	%r21, %r41, %r40;
	setp.ge.s32 	%p35, %r20, %r21;
	@%p35 bra 	$L__BB5_164;
	cvta.to.global.u64 	%rd132, %rd195;
	not.b32 	%r43, %r20;
	add.s32 	%r44, %r43, %r41;
	sub.s32 	%r22, %r44, %r40;
	and.b32  	%r46, %r22, 768;
	setp.eq.s32 	%p36, %r46, 768;
	mov.u32 	%r397, %r20;
	@%p36 bra 	$L__BB5_149;
	add.s64 	%rd222, %rd299, %rd105;
	add.s64 	%rd301, %rd222, %rd196;
	shl.b64 	%rd223, %rd222, 2;
	add.s64 	%rd300, %rd132, %rd223;
	shr.u32 	%r47, %r22, 8;
	add.s32 	%r48, %r47, 1;
	and.b32  	%r49, %r48, 3;
	neg.s32 	%r395, %r49;
	mov.u32 	%r397, %r20;
$L__BB5_145:
	.pragma "nounroll";
	mov.u64 	%rd137, %rd311;
	mov.f32 	%f114, %f229;
	ld.global.f32 	%f115, [%rd300];
	setp.lt.f32 	%p37, %f114, %f115;
	mov.f32 	%f229, %f115;
	mov.u64 	%rd311, %rd301;
	@%p37 bra 	$L__BB5_148;
	setp.lt.f32 	%p38, %f115, %f114;
	mov.f32 	%f229, %f114;
	mov.u64 	%rd311, %rd137;
	@%p38 bra 	$L__BB5_148;
	setp.lt.s64 	%p39, %rd137, %rd301;
	selp.f32 	%f229, %f114, %f115, %p39;
	min.s64 	%rd311, %rd137, %rd301;
$L__BB5_148:
	add.s32 	%r397, %r397, 256;
	add.s64 	%rd301, %rd301, 256;
	add.s64 	%rd300, %rd300, 1024;
	add.s32 	%r395, %r395, 1;
	setp.ne.s32 	%p40, %r395, 0;
	@%p40 bra 	$L__BB5_145;
$L__BB5_149:
	setp.lt.u32 	%p41, %r22, 768;
	@%p41 bra 	$L__BB5_164;
	add.s32 	%r398, %r397, 512;
$L__BB5_151:
	mov.u32 	%r30, %r398;
	add.s32 	%r50, %r30, -512;
	cvt.u64.u32 	%rd224, %r50;
	add.s64 	%rd225, %rd299, %rd224;
	shl.b64 	%rd226, %rd225, 2;
	add.s64 	%rd145, %rd132, %rd226;
	add.s64 	%rd146, %rd225, %rd196;
	ld.global.f32 	%f121, [%rd145];
	setp.lt.f32 	%p42, %f229, %f121;
	mov.f32 	%f225, %f121;
	mov.u64 	%rd307, %rd146;
	@%p42 bra 	$L__BB5_154;
	setp.lt.f32 	%p43, %f121, %f229;
	mov.f32 	%f225, %f229;
	mov.u64 	%rd307, %rd311;
	@%p43 bra 	$L__BB5_154;
	setp.lt.s64 	%p44, %rd311, %rd146;
	selp.f32 	%f225, %f229, %f121, %p44;
	min.s64 	%rd307, %rd311, %rd146;
$L__BB5_154:
	add.s32 	%r51, %r30, -256;
	cvt.u64.u32 	%rd227, %r51;
	add.s64 	%rd228, %rd299, %rd227;
	add.s64 	%rd149, %rd228, %rd196;
	ld.global.f32 	%f124, [%rd145+1024];
	setp.lt.f32 	%p45, %f225, %f124;
	mov.f32 	%f226, %f124;
	mov.u64 	%rd308, %rd149;
	@%p45 bra 	$L__BB5_157;
	setp.lt.f32 	%p46, %f124, %f225;
	mov.f32 	%f226, %f225;
	mov.u64 	%rd308, %rd307;
	@%p46 bra 	$L__BB5_157;
	setp.lt.s64 	%p47, %rd307, %rd149;
	selp.f32 	%f226, %f225, %f124, %p47;
	min.s64 	%rd308, %rd307, %rd149;
$L__BB5_157:
	cvt.u64.u32 	%rd229, %r30;
	add.s64 	%rd230, %rd299, %rd229;
	add.s64 	%rd152, %rd230, %rd196;
	ld.global.f32 	%f127, [%rd145+2048];
	setp.lt.f32 	%p48, %f226, %f127;
	mov.f32 	%f227, %f127;
	mov.u64 	%rd309, %rd152;
	@%p48 bra 	$L__BB5_160;
	setp.lt.f32 	%p49, %f127, %f226;
	mov.f32 	%f227, %f226;
	mov.u64 	%rd309, %rd308;
	@%p49 bra 	$L__BB5_160;
	setp.lt.s64 	%p50, %rd308, %rd152;
	selp.f32 	%f227, %f226, %f127, %p50;
	min.s64 	%rd309, %rd308, %rd152;
$L__BB5_160:
	add.s32 	%r52, %r30, 256;
	cvt.u64.u32 	%rd231, %r52;
	add.s64 	%rd232, %rd299, %rd231;
	add.s64 	%rd155, %rd232, %rd196;
	ld.global.f32 	%f130, [%rd145+3072];
	setp.lt.f32 	%p51, %f227, %f130;
	mov.f32 	%f229, %f130;
	mov.u64 	%rd311, %rd155;
	@%p51 bra 	$L__BB5_163;
	setp.lt.f32 	%p52, %f130, %f227;
	mov.f32 	%f229, %f227;
	mov.u64 	%rd311, %rd309;
	@%p52 bra 	$L__BB5_163;
	setp.lt.s64 	%p53, %rd309, %rd155;
	selp.f32 	%f229, %f227, %f130, %p53;
	min.s64 	%rd311, %rd309, %rd155;
$L__BB5_163:
	add.s32 	%r398, %r30, 1024;
	add.s32 	%r53, %r30, 512;
	setp.lt.s32 	%p54, %r53, %r21;
	@%p54 bra 	$L__BB5_151;
$L__BB5_164:
	// begin inline asm
	mov.u32 %r54, %laneid;
	// end inline asm
	mov.b32 	%r56, %f229;
	mov.b32 	%r72, 1;
	mov.b32 	%r73, 31;
	mov.b32 	%r74, -1;
	// begin inline asm
	shfl.sync.down.b32 %r55, %r56, %r72, %r73, %r74;
	// end inline asm
	mov.b32 	%f134, %r55;
	// begin inline asm
	shfl.sync.down.b32 %r60, %r61, %r72, %r73, %r74;
	// end inline asm
	mov.b64 	{%r66, %r71}, %rd311;
	// begin inline asm
	shfl.sync.down.b32 %r65, %r66, %r72, %r73, %r74;
	// end inline asm
	// begin inline asm
	shfl.sync.down.b32 %r70, %r71, %r72, %r73, %r74;
	// end inline asm
	mov.b64 	%rd159, {%r65, %r70};
	setp.gt.s32 	%p55, %r54, 30;
	mov.f32 	%f230, %f229;
	mov.u64 	%rd312, %rd311;
	@%p55 bra 	$L__BB5_168;
	setp.lt.f32 	%p56, %f229, %f134;
	mov.f32 	%f230, %f134;
	mov.u64 	%rd312, %rd159;
	@%p56 bra 	$L__BB5_168;
	setp.gt.f32 	%p57, %f229, %f134;
	mov.f32 	%f230, %f229;
	mov.u64 	%rd312, %rd311;
	@%p57 bra 	$L__BB5_168;
	setp.lt.s64 	%p58, %rd311, %rd159;
	selp.f32 	%f230, %f229, %f134, %p58;
	min.s64 	%rd312, %rd311, %rd159;
$L__BB5_168:
	mov.b32 	%r76, %f230;
	mov.b32 	%r92, 2;
	mov.b32 	%r93, 31;
	mov.b32 	%r94, -1;
	// begin inline asm
	shfl.sync.down.b32 %r75, %r76, %r92, %r93, %r94;
	// end inline asm
	mov.b32 	%f137, %r75;
	// begin inline asm
	shfl.sync.down.b32 %r80, %r81, %r92, %r93, %r94;
	// end inline asm
	mov.b64 	{%r86, %r91}, %rd312;
	// begin inline asm
	shfl.sync.down.b32 %r85, %r86, %r92, %r93, %r94;
	// end inline asm
	// begin inline asm
	shfl.sync.down.b32 %r90, %r91, %r92, %r93, %r94;
	// end inline asm
	mov.b64 	%rd162, {%r85, %r90};
	setp.gt.s32 	%p59, %r54, 29;
	mov.f32 	%f231, %f230;
	mov.u64 	%rd313, %rd312;
	@%p59 bra 	$L__BB5_172;
	setp.lt.f32 	%p60, %f230, %f137;
	mov.f32 	%f231, %f137;
	mov.u64 	%rd313, %rd162;
	@%p60 bra 	$L__BB5_172;
	setp.gt.f32 	%p61, %f230, %f137;
	mov.f32 	%f231, %f230;
	mov.u64 	%rd313, %rd312;
	@%p61 bra 	$L__BB5_172;
	setp.lt.s64 	%p62, %rd312, %rd162;
	selp.f32 	%f231, %f230, %f137, %p62;
	min.s64 	%rd313, %rd312, %rd162;
$L__BB5_172:
	mov.b32 	%r96, %f231;
	mov.b32 	%r112, 4;
	mov.b32 	%r113, 31;
	mov.b32 	%r114, -1;
	// begin inline asm
	shfl.sync.down.b32 %r95, %r96, %r112, %r113, %r114;
	// end inline asm
	mov.b32 	%f140, %r95;
	// begin inline asm
	shfl.sync.down.b32 %r100, %r101, %r112, %r113, %r114;
	// end inline asm
	mov.b64 	{%r106, %r111}, %rd313;
	// begin inline asm
	shfl.sync.down.b32 %r105, %r106, %r112, %r113, %r114;
	// end inline asm
	// begin inline asm
	shfl.sync.down.b32 %r110, %r111, %r112, %r113, %r114;
	// end inline asm
	mov.b64 	%rd165, {%r105, %r110};
	setp.gt.s32 	%p63, %r54, 27;
	mov.f32 	%f232, %f231;
	mov.u64 	%rd314, %rd313;
	@%p63 bra 	$L__BB5_176;
	setp.lt.f32 	%p64, %f231, %f140;
	mov.f32 	%f232, %f140;
	mov.u64 	%rd314, %rd165;
	@%p64 bra 	$L__BB5_176;
	setp.gt.f32 	%p65, %f231, %f140;
	mov.f32 	%f232, %f231;
	mov.u64 	%rd314, %rd313;
	@%p65 bra 	$L__BB5_176;
	setp.lt.s64 	%p66, %rd313, %rd165;
	selp.f32 	%f232, %f231, %f140, %p66;
	min.s64 	%rd314, %rd313, %rd165;
$L__BB5_176:
	mov.b32 	%r116, %f232;
	mov.b32 	%r132, 8;
	mov.b32 	%r133, 31;
	mov.b32 	%r134, -1;
	// begin inline asm
	shfl.sync.down.b32 %r115, %r116, %r132, %r133, %r134;
	// end inline asm
	mov.b32 	%f143, %r115;
	// begin inline asm
	shfl.sync.down.b32 %r120, %r121, %r132, %r133, %r134;
	// end inline asm
	mov.b64 	{%r126, %r131}, %rd314;
	// begin inline asm
	shfl.sync.down.b32 %r125, %r126, %r132, %r133, %r134;
	// end inline asm
	// begin inline asm
	shfl.sync.down.b32 %r130, %r131, %r132, %r133, %r134;
	// end inline asm
	mov.b64 	%rd168, {%r125, %r130};
	setp.gt.s32 	%p67, %r54, 23;
	mov.f32 	%f233, %f232;
	mov.u64 	%rd315, %rd314;
	@%p67 bra 	$L__BB5_180;
	setp.lt.f32 	%p68, %f232, %f143;
	mov.f32 	%f233, %f143;
	mov.u64 	%rd315, %rd168;
	@%p68 bra 	$L__BB5_180;
	setp.gt.f32 	%p69, %f232, %f143;
	mov.f32 	%f233, %f232;
	mov.u64 	%rd315, %rd314;
	@%p69 bra 	$L__BB5_180;
	setp.lt.s64 	%p70, %rd314, %rd168;
	selp.f32 	%f233, %f232, %f143, %p70;
	min.s64 	%rd315, %rd314, %rd168;
$L__BB5_180:
	mov.b32 	%r136, %f233;
	mov.b32 	%r152, 16;
	mov.b32 	%r153, 31;
	mov.b32 	%r154, -1;
	// begin inline asm
	shfl.sync.down.b32 %r135, %r136, %r152, %r153, %r154;
	// end inline asm
	mov.b32 	%f146, %r135;
	// begin inline asm
	shfl.sync.down.b32 %r140, %r141, %r152, %r153, %r154;
	// end inline asm
	mov.b64 	{%r146, %r151}, %rd315;
	// begin inline asm
	shfl.sync.down.b32 %r145, %r146, %r152, %r153, %r154;
	// end inline asm
	// begin inline asm
	shfl.sync.down.b32 %r150, %r151, %r152, %r153, %r154;
	// end inline asm
	mov.b64 	%rd171, {%r145, %r150};
	setp.gt.s32 	%p71, %r54, 15;
	mov.f32 	%f241, %f233;
	mov.u64 	%rd323, %rd315;
	@%p71 bra 	$L__BB5_184;
	setp.lt.f32 	%p72, %f233, %f146;
	mov.f32 	%f241, %f146;
	mov.u64 	%rd323, %rd171;
	@%p72 bra 	$L__BB5_184;
	setp.gt.f32 	%p73, %f233, %f146;
	mov.f32 	%f241, %f233;
	mov.u64 	%rd323, %rd315;
	@%p73 bra 	$L__BB5_184;
	setp.lt.s64 	%p74, %rd315, %rd171;
	selp.f32 	%f241, %f233, %f146, %p74;
	min.s64 	%rd323, %rd315, %rd171;
$L__BB5_184:
	setp.ne.s32 	%p75, %r54, 0;
	@%p75 bra 	$L__BB5_186;
	shr.u32 	%r155, %r20, 1;
	and.b32  	%r156, %r155, 496;
	mov.u32 	%r157, _ZN6thrust24THRUST_300001_SM_1000_NS8cuda_cub4core6detail5shmemE;
	add.s32 	%r158, %r157, %r156;
	st.shared.f32 	[%r158+8], %f241;
	st.shared.u64 	[%r158+16], %rd323;
$L__BB5_186:
	bar.sync 	0;
	setp.ne.s32 	%p76, %r20, 0;
	@%p76 bra 	$L__BB5_208;
	ld.shared.f32 	%f149, [_ZN6thrust24THRUST_300001_SM_1000_NS8cuda_cub4core6detail5shmemE+24];
	ld.shared.u64 	%rd174, [_ZN6thrust24THRUST_300001_SM_1000_NS8cuda_cub4core6detail5shmemE+32];
	setp.lt.f32 	%p77, %f241, %f149;
	mov.f32 	%f235, %f149;
	mov.u64 	%rd317, %rd174;
	@%p77 bra 	$L__BB5_190;
	setp.lt.f32 	%p78, %f149, %f241;
	mov.f32 	%f235, %f241;
	mov.u64 	%rd317, %rd323;
	@%p78 bra 	$L__BB5_190;
	setp.lt.s64 	%p79, %rd323, %rd174;
	selp.f32 	%f235, %f241, %f149, %p79;
	min.s64 	%rd317, %rd323, %rd174;
$L__BB5_190:
	ld.shared.f32 	%f152, [_ZN6thrust24THRUST_300001_SM_1000_NS8cuda_cub4core6detail5shmemE+40];
	ld.shared.u64 	%rd177, [_ZN6thrust24THRUST_300001_SM_1000_NS8cuda_cub4core6detail5shmemE+48];
	setp.lt.f32 	%p80, %f235, %f152;
	mov.f32 	%f236, %f152;
	mov.u64 	%rd318, %rd177;
	@%p80 bra 	$L__BB5_193;
	setp.lt.f32 	%p81, %f152, %f235;
	mov.f32 	%f236, %f235;
	mov.u64 	%rd318, %rd317;
	@%p81 bra 	$L__BB5_193;
	setp.lt.s64 	%p82, %rd317, %rd177;
	selp.f32 	%f236, %f235, %f152, %p82;
	min.s64 	%rd318, %rd317, %rd177;
$L__BB5_193:
	ld.shared.f32 	%f155, [_ZN6thrust24THRUST_300001_SM_1000_NS8cuda_cub4core6detail5shmemE+56];
	ld.shared.u64 	%rd180, [_ZN6thrust24THRUST_300001_SM_1000_NS8cuda_cub4core6detail5shmemE+64];
	setp.lt.f32 	%p83, %f236, %f155;
	mov.f32 	%f237, %f155;
	mov.u64 	%rd319, %rd180;
	@%p83 bra 	$L__BB5_196;
	setp.lt.f32 	%p84, %f155, %f236;
	mov.f32 	%f237, %f236;
	mov.u64 	%rd319, %rd318;
	@%p84 bra 	$L__BB5_196;
	setp.lt.s64 	%p85, %rd318, %rd180;
	selp.f32 	%f237, %f236, %f155, %p85;
	min.s64 	%rd319, %rd318, %rd180;
$L__BB5_196:
	ld.shared.f32 	%f158, [_ZN6thrust24THRUST_300001_SM_1000_NS8cuda_cub4core6detail5shmemE+72];
	ld.shared.u64 	%rd183, [_ZN6thrust24THRUST_300001_SM_1000_NS8cuda_cub4core6detail5shmemE+80];
	setp.lt.f32 	%p86, %f237, %f158;
	mov.f32 	%f238, %f158;
	mov.u64 	%rd320, %rd183;
	@%p86 bra 	$L__BB5_199;
	setp.lt.f32 	%p87, %f158, %f237;
	mov.f32 	%f238, %f237;
	mov.u64 	%rd320, %rd319;
	@%p87 bra 	$L__BB5_199;
	setp.lt.s64 	%p88, %rd319, %rd183;
	selp.f32 	%f238, %f237, %f158, %p88;
	min.s64 	%rd320, %rd319, %rd183;
$L__BB5_199:
	ld.shared.f32 	%f161, [_ZN6thrust24THRUST_300001_SM_1000_NS8cuda_cub4core6detail5shmemE+88];
	ld.shared.u64 	%rd186, [_ZN6thrust24THRUST_300001_SM_1000_NS8cuda_cub4core6detail5shmemE+96];
	setp.lt.f32 	%p89, %f238, %f161;
	mov.f32 	%f239, %f161;
	mov.u64 	%rd321, %rd186;
	@%p89 bra 	$L__BB5_202;
	setp.lt.f32 	%p90, %f161, %f238;
	mov.f32 	%f239, %f238;
	mov.u64 	%rd321, %rd320;
	@%p90 bra 	$L__BB5_202;
	setp.lt.s64 	%p91, %rd320, %rd186;
	selp.f32 	%f239, %f238, %f161, %p91;
	min.s64 	%rd321, %rd320, %rd186;
$L__BB5_202:
	ld.shared.f32 	%f164, [_ZN6thrust24THRUST_300001_SM_1000_NS8cuda_cub4core6detail5shmemE+104];
	ld.shared.u64 	%rd189, [_ZN6thrust24THRUST_300001_SM_1000_NS8cuda_cub4core6detail5shmemE+112];
	setp.lt.f32 	%p92, %f239, %f164;
	mov.f32 	%f240, %f164;
	mov.u64 	%rd322, %rd189;
	@%p92 bra 	$L__BB5_205;
	setp.lt.f32 	%p93, %f164, %f239;
	mov.f32 	%f240, %f239;
	mov.u64 	%rd322, %rd321;
	@%p93 bra 	$L__BB5_205;
	setp.lt.s64 	%p94, %rd321, %rd189;
	selp.f32 	%f240, %f239, %f164, %p94;
	min.s64 	%rd322, %rd321, %rd189;
$L__BB5_205:
	ld.shared.f32 	%f167, [_ZN6thrust24THRUST_300001_SM_1000_NS8cuda_cub4core6detail5shmemE+120];
	ld.shared.u64 	%rd192, [_ZN6thrust24THRUST_300001_SM_1000_NS8cuda_cub4core6detail5shmemE+128];
	setp.lt.f32 	%p95, %f240, %f167;
	mov.f32 	%f241, %f167;
	mov.u64 	%rd323, %rd192;
	@%p95 bra 	$L__BB5_208;
	setp.lt.f32 	%p96, %f167, %f240;
	mov.f32 	%f241, %f240;
	mov.u64 	%rd323, %rd322;
	@%p96 bra 	$L__BB5_208;
	setp.lt.s64 	%p97, %rd322, %rd192;
	selp.f32 	%f241, %f240, %f167, %p97;
	min.s64 	%rd323, %rd322, %rd192;
$L__BB5_208:
	mov.u32 	%r389, %tid.x;
	setp.ne.s32 	%p214, %r389, 0;
	@%p214 bra 	$L__BB5_210;
	ld.param.u64 	%rd254, [_ZN6thrust24THRUST_300001_SM_1000_NS8cuda_cub4core6detail13_kernel_agentINS1_8__reduce11ReduceAgentINS0_12zip_iteratorIN4cuda3std3__45tupleIJNS0_6detail15normal_iteratorINS0_10device_ptrIfEEEENS0_17counting_iteratorIlNS0_11use_defaultESI_SI_EEEEEEEPNSB_IJflEEESM_lNS1_9__extrema9arg_max_fIflNSA_4lessIfEEEEEEJSL_SN_lN3cub18CUB_300001_SM_100013GridEvenShareIlEENSV_9GridQueueIyEESS_EEEvDpT0__param_1];
	cvta.to.global.u64 	%rd251, %rd254;
	mul.wide.u32 	%rd252, %r1, 16;
	add.s64 	%rd253, %rd251, %rd252;
	st.global.f32 	[%rd253], %f241;
	st.global.u64 	[%rd253+8], %rd323;
$L__BB5_210:
	ret;

}
	// .globl	_ZN6thrust24THRUST_300001_SM_1000_NS8cuda_cub4core6detail13_kernel_agentINS1_8__reduce10DrainAgentIlEEJN3cub18CUB_300001_SM_10009GridQueueIyEElEEEvDpT0_
.visible .entry _ZN6thrust24THRUST_300001_SM_1000_NS8cuda_cub4core6detail13_kernel_agentINS1_8__reduce10DrainAgentIlEEJN3cub18CUB_300001_SM_10009GridQueueIyEElEEEvDpT0_(
	.param .align 8 .b8 _ZN6thrust24THRUST_300001_SM_1000_NS8cuda_cub4core6detail13_kernel_agentINS1_8__reduce10DrainAgentIlEEJN3cub18CUB_300001_SM_10009GridQueueIyEElEEEvDpT0__param_0[8],
	.param .u64 _ZN6thrust24THRUST_300001_SM_1000_NS8cuda_cub4core6detail13_kernel_agentINS1_8__reduce10DrainAgentIlEEJN3cub18CUB_300001_SM_10009GridQueueIyEElEEEvDpT0__param_1
)
.maxntid 1
{
	.reg .b64 	%rd<5>;

	ld.param.u64 	%rd1, [_ZN6thrust24THRUST_300001_SM_1000_NS8cuda_cub4core6detail13_kernel_agentINS1_8__reduce10DrainAgentIlEEJN3cub18CUB_300001_SM_10009GridQueueIyEElEEEvDpT0__param_0];
	ld.param.u64 	%rd2, [_ZN6thrust24THRUST_300001_SM_1000_NS8cuda_cub4core6detail13_kernel_agentINS1_8__reduce10DrainAgentIlEEJN3cub18CUB_300001_SM_10009GridQueueIyEElEEEvDpT0__param_1];
	cvta.to.global.u64 	%rd3, %rd1;
	st.global.u64 	[%rd3], %rd2;
	mov.b64 	%rd4, 0;
	st.global.u64 	[%rd3+8], %rd4;
	ret;

}
	// .globl	_ZN6thrust24THRUST_300001_SM_1000_NS8cuda_cub4core6detail13_kernel_agentINS1_8__reduce11ReduceAgentIPN4cuda3std3__45tupleIJflEEESC_SB_lNS1_9__extrema9arg_max_fIflNS9_4lessIfEEEEEEJSC_SC_iSH_EEEvDpT0_
.visible .entry _ZN6thrust24THRUST_300001_SM_1000_NS8cuda_cub4core6detail13_kernel_agentINS1_8__reduce11ReduceAgentIPN4cuda3std3__45tupleIJflEEESC_SB_lNS1_9__extrema9arg_max_fIflNS9_4lessIfEEEEEEJSC_SC_iSH_EEEvDpT0_(
	.param .u64 .ptr .align 1 _ZN6thrust24THRUST_300001_SM_1000_NS8cuda_cub4core6detail13_kernel_agentINS1_8__reduce11ReduceAgentIPN4cuda3std3__45tupleIJflEEESC_SB_lNS1_9__extrema9arg_max_fIflNS9_4lessIfEEEEEEJSC_SC_iSH_EEEvDpT0__param_0,
	.param .u64 .ptr .align 1 _ZN6thrust24THRUST_300001_SM_1000_NS8cuda_cub4core6detail13_kernel_agentINS1_8__reduce11ReduceAgentIPN4cuda3std3__45tupleIJflEEESC_SB_lNS1_9__extrema9arg_max_fIflNS9_4lessIfEEEEEEJSC_SC_iSH_EEEvDpT0__param_1,
	.param .u32 _ZN6thrust24THRUST_300001_SM_1000_NS8cuda_cub4core6detail13_kernel_agentINS1_8__reduce11ReduceAgentIPN4cuda3std3__45tupleIJflEEESC_SB_lNS1_9__extrema9arg_max_fIflNS9_4lessIfEEEEEEJSC_SC_iSH_EEEvDpT0__param_2,
	.param .align 1 .b8 _ZN6thrust24THRUST_300001_SM_1000_NS8cuda_cub4core6detail13_kernel_agentINS1_8__reduce11ReduceAgentIPN4cuda3std3__45tupleIJflEEESC_SB_lNS1_9__extrema9arg_max_fIflNS9_4lessIfEEEEEEJSC_SC_iSH_EEEvDpT0__param_3[1]
)
.maxntid 256
{
	.reg .pred 	%p<264>;
	.reg .b32 	%r<436>;
	.reg .b32 	%f<293>;
	.reg .b64 	%rd<479>;

	ld.param.u64 	%rd236, [_ZN6thrust24THRUST_300001_SM_1000_NS8cuda_cub4core6detail13_kernel_agentINS1_8__reduce11ReduceAgentIPN4cuda3std3__45tupleIJflEEESC_SB_lNS1_9__extrema9arg_max_fIflNS9_4lessIfEEEEEEJSC_SC_iSH_EEEvDpT0__param_0];
	ld.param.u32 	%r29, [_ZN6thrust24THRUST_300001_SM_1000_NS8cuda_cub4core6detail13_kernel_agentINS1_8__reduce11ReduceAgentIPN4cuda3std3__45tupleIJflEEESC_SB_lNS1_9__extrema9arg_max_fIflNS9_4lessIfEEEEEEJSC_SC_iSH_EEEvDpT0__param_2];
	cvt.s64.s32 	%rd1, %r29;
	setp.eq.s32 	%p1, %r29, 0;
	@%p1 bra 	$L__BB7_234;
	setp.gt.s32 	%p2, %r29, 1279;
	@%p2 bra 	$L__BB7_121;
	mov.u32 	%r1, %tid.x;
	setp.ge.s32 	%p147, %r1, %r29;
	mov.f32 	%f224, 0f00000000;
	mov.b64 	%rd402, 0;
	mov.u32 	%r430, %r1;
	@%p147 bra 	$L__BB7_4;
	mul.wide.u32 	%rd366, %r1, 16;
	add.s64 	%rd363, %rd236, %rd366;
	// begin inline asm
	ld.global.nc.u64 %rd362, [%rd363];
	// end inline asm
	mov.b64 	{%r191, %r192}, %rd362;
	mov.b32 	%f224, %r191;
	add.s64 	%rd365, %rd363, 8;
	// begin inline asm
	ld.global.nc.u64 %rd402, [%rd365];
	// end inline asm
	add.s32 	%r430, %r1, 256;
$L__BB7_4:
	setp.ge.s32 	%p148, %r430, %r29;
	@%p148 bra 	$L__BB7_25;
	not.b32 	%r193, %r430;
	add.s32 	%r4, %r29, %r193;
	and.b32  	%r194, %r4, 768;
	setp.eq.s32 	%p149, %r194, 768;
	@%p149 bra 	$L__BB7_11;
	mul.wide.u32 	%rd368, %r430, 16;
	add.s64 	%rd393, %rd236, %rd368;
	shr.u32 	%r195, %r4, 8;
	add.s32 	%r196, %r195, 1;
	and.b32  	%r197, %r196, 3;
	neg.s32 	%r428, %r197;
$L__BB7_7:
	.pragma "nounroll";
	mov.u64 	%rd6, %rd402;
	mov.f32 	%f3, %f224;
	// begin inline asm
	ld.global.nc.u64 %rd369, [%rd393];
	// end inline asm
	mov.b64 	{%r198, %r199}, %rd369;
	mov.b32 	%f4, %r198;
	add.s64 	%rd372, %rd393, 8;
	// begin inline asm
	ld.global.nc.u64 %rd371, [%rd372];
	// end inline asm
	setp.lt.f32 	%p150, %f3, %f4;
	mov.u64 	%rd402, %rd371;
	mov.f32 	%f224, %f4;
	@%p150 bra 	$L__BB7_10;
	setp.lt.f32 	%p151, %f4, %f3;
	mov.u64 	%rd402, %rd6;
	mov.f32 	%f224, %f3;
	@%p151 bra 	$L__BB7_10;
	setp.lt.s64 	%p152, %rd6, %rd371;
	min.s64 	%rd402, %rd6, %rd371;
	selp.f32 	%f224, %f3, %f4, %p152;
$L__BB7_10:
	add.s32 	%r430, %r430, 256;
	add.s64 	%rd393, %rd393, 4096;
	add.s32 	%r428, %r428, 1;
	setp.ne.s32 	%p153, %r428, 0;
	@%p153 bra 	$L__BB7_7;
$L__BB7_11:
	setp.lt.u32 	%p154, %r4, 768;
	@%p154 bra 	$L__BB7_25;
$L__BB7_12:
	mul.wide.s32 	%rd377, %r430, 16;
	add.s64 	%rd374, %rd236, %rd377;
	// begin inline asm
	ld.global.nc.u64 %rd373, [%rd374];
	// end inline asm
	mov.b64 	{%r200, %r201}, %rd373;
	mov.b32 	%f10, %r200;
	add.s64 	%rd376, %rd374, 8;
	// begin inline asm
	ld.global.nc.u64 %rd375, [%rd376];
	// end inline asm
	setp.lt.f32 	%p155, %f224, %f10;
	mov.u64 	%rd399, %rd375;
	mov.f32 	%f221, %f10;
	@%p155 bra 	$L__BB7_15;
	setp.lt.f32 	%p156, %f10, %f224;
	mov.u64 	%rd399, %rd402;
	mov.f32 	%f221, %f224;
	@%p156 bra 	$L__BB7_15;
	setp.lt.s64 	%p157, %rd402, %rd375;
	min.s64 	%rd399, %rd402, %rd375;
	selp.f32 	%f221, %f224, %f10, %p157;
$L__BB7_15:
	add.s64 	%rd379, %rd374, 4096;
	// begin inline asm
	ld.global.nc.u64 %rd378, [%rd379];
	// end inline asm
	mov.b64 	{%r202, %r203}, %rd378;
	mov.b32 	%f13, %r202;
	add.s64 	%rd381, %rd374, 4104;
	// begin inline asm
	ld.global.nc.u64 %rd380, [%rd381];
	// end inline asm
	setp.lt.f32 	%p158, %f221, %f13;
	mov.u64 	%rd400, %rd380;
	mov.f32 	%f222, %f13;
	@%p158 bra 	$L__BB7_18;
	setp.lt.f32 	%p159, %f13, %f221;
	mov.u64 	%rd400, %rd399;
	mov.f32 	%f222, %f221;
	@%p159 bra 	$L__BB7_18;
	setp.lt.s64 	%p160, %rd399, %rd380;
	min.s64 	%rd400, %rd399, %rd380;
	selp.f32 	%f222, %f221, %f13, %p160;
$L__BB7_18:
	add.s64 	%rd383, %rd374, 8192;
	// begin inline asm
	ld.global.nc.u64 %rd382, [%rd383];
	// end inline asm
	mov.b64 	{%r204, %r205}, %rd382;
	mov.b32 	%f16, %r204;
	add.s64 	%rd385, %rd374, 8200;
	// begin inline asm
	ld.global.nc.u64 %rd384, [%rd385];
	// end inline asm
	setp.lt.f32 	%p161, %f222, %f16;
	mov.u64 	%rd401, %rd384;
	mov.f32 	%f223, %f16;
	@%p161 bra 	$L__BB7_21;
	setp.lt.f32 	%p162, %f16, %f222;
	mov.u64 	%rd401, %rd400;
	mov.f32 	%f223, %f222;
	@%p162 bra 	$L__BB7_21;
	setp.lt.s64 	%p163, %rd400, %rd384;
	min.s64 	%rd401, %rd400, %rd384;
	selp.f32 	%f223, %f222, %f16, %p163;
$L__BB7_21:
	add.s64 	%rd387, %rd374, 12288;
	// begin inline asm
	ld.global.nc.u64 %rd386, [%rd387];
	// end inline asm
	mov.b64 	{%r206, %r207}, %rd386;
	mov.b32 	%f19, %r206;
	add.s64 	%rd389, %rd374, 12296;
	// begin inline asm
	ld.global.nc.u64 %rd388, [%rd389];
	// end inline asm
	setp.lt.f32 	%p164, %f223, %f19;
	mov.u64 	%rd402, %rd388;
	mov.f32 	%f224, %f19;
	@%p164 bra 	$L__BB7_24;
	setp.lt.f32 	%p165, %f19, %f223;
	mov.u64 	%rd402, %rd401;
	mov.f32 	%f224, %f223;
	@%p165 bra 	$L__BB7_24;
	setp.lt.s64 	%p166, %rd401, %rd388;
	min.s64 	%rd402, %rd401, %rd388;
	selp.f32 	%f224, %f223, %f19, %p166;
$L__BB7_24:
	add.s32 	%r430, %r430, 1024;
	setp.lt.s32 	%p167, %r430, %r29;
	@%p167 bra 	$L__BB7_12;
$L__BB7_25:
	setp.lt.s32 	%p168, %r29, 256;
	@%p168 bra 	$L__BB7_70;
	// begin inline asm
	mov.u32 %r321, %laneid;
	// end inline asm
	mov.b32 	%r323, %f224;
	mov.b32 	%r339, 1;
	mov.b32 	%r340, 31;
	mov.b32 	%r341, -1;
	// begin inline asm
	shfl.sync.down.b32 %r322, %r323, %r339, %r340, %r341;
	// end inline asm
	mov.b32 	%f23, %r322;
	// begin inline asm
	shfl.sync.down.b32 %r327, %r328, %r339, %r340, %r341;
	// end inline asm
	mov.b64 	{%r333, %r338}, %rd402;
	// begin inline asm
	shfl.sync.down.b32 %r332, %r333, %r339, %r340, %r341;
	// end inline asm
	// begin inline asm
	shfl.sync.down.b32 %r337, %r338, %r339, %r340, %r341;
	// end inline asm
	mov.b64 	%rd28, {%r332, %r337};
	setp.gt.s32 	%p220, %r321, 30;
	mov.u64 	%rd404, %rd402;
	mov.f32 	%f226, %f224;
	@%p220 bra 	$L__BB7_30;
	setp.lt.f32 	%p221, %f224, %f23;
	mov.u64 	%rd404, %rd28;
	mov.f32 	%f226, %f23;
	@%p221 bra 	$L__BB7_30;
	setp.gt.f32 	%p222, %f224, %f23;
	mov.u64 	%rd404, %rd402;
	mov.f32 	%f226, %f224;
	@%p222 bra 	$L__BB7_30;
	setp.lt.s64 	%p223, %rd402, %rd28;
	min.s64 	%rd404, %rd402, %rd28;
	selp.f32 	%f226, %f224, %f23, %p223;
$L__BB7_30:
	mov.b32 	%r343, %f226;
	mov.b32 	%r359, 2;
	mov.b32 	%r360, 31;
	mov.b32 	%r361, -1;
	// begin inline asm
	shfl.sync.down.b32 %r342, %r343, %r359, %r360, %r361;
	// end inline asm
	mov.b32 	%f26, %r342;
	// begin inline asm
	shfl.sync.down.b32 %r347, %r348, %r359, %r360, %r361;
	// end inline asm
	mov.b64 	{%r353, %r358}, %rd404;
	// begin inline asm
	shfl.sync.down.b32 %r352, %r353, %r359, %r360, %r361;
	// end inline asm
	// begin inline asm
	shfl.sync.down.b32 %r357, %r358, %r359, %r360, %r361;
	// end inline asm
	mov.b64 	%rd31, {%r352, %r357};
	setp.gt.s32 	%p224, %r321, 29;
	mov.u64 	%rd405, %rd404;
	mov.f32 	%f227, %f226;
	@%p224 bra 	$L__BB7_34;
	setp.lt.f32 	%p225, %f226, %f26;
	mov.u64 	%rd405, %rd31;
	mov.f32 	%f227, %f26;
	@%p225 bra 	$L__BB7_34;
	setp.gt.f32 	%p226, %f226, %f26;
	mov.u64 	%rd405, %rd404;
	mov.f32 	%f227, %f226;
	@%p226 bra 	$L__BB7_34;
	setp.lt.s64 	%p227, %rd404, %rd31;
	min.s64 	%rd405, %rd404, %rd31;
	selp.f32 	%f227, %f226, %f26, %p227;
$L__BB7_34:
	mov.b32 	%r363, %f227;
	mov.b32 	%r379, 4;
	mov.b32 	%r380, 31;
	mov.b32 	%r381, -1;
	// begin inline asm
	shfl.sync.down.b32 %r362, %r363, %r379, %r380, %r381;
	// end inline asm
	mov.b32 	%f29, %r362;
	// begin inline asm
	shfl.sync.down.b32 %r367, %r368, %r379, %r380, %r381;
	// end inline asm
	mov.b64 	{%r373, %r378}, %rd405;
	// begin inline asm
	shfl.sync.down.b32 %r372, %r373, %r379, %r380, %r381;
	// end inline asm
	// begin inline asm
	shfl.sync.down.b32 %r377, %r378, %r379, %r380, %r381;
	// end inline asm
	mov.b64 	%rd34, {%r372, %r377};
	setp.gt.s32 	%p228, %r321, 27;
	mov.u64 	%rd406, %rd405;
	mov.f32 	%f228, %f227;
	@%p228 bra 	$L__BB7_38;
	setp.lt.f32 	%p229, %f227, %f29;
	mov.u64 	%rd406, %rd34;
	mov.f32 	%f228, %f29;
	@%p229 bra 	$L__BB7_38;
	setp.gt.f32 	%p230, %f227, %f29;
	mov.u64 	%rd406, %rd405;
	mov.f32 	%f228, %f227;
	@%p230 bra 	$L__BB7_38;
	setp.lt.s64 	%p231, %rd405, %rd34;
	min.s64 	%rd406, %rd405, %rd34;
	selp.f32 	%f228, %f227, %f29, %p231;
$L__BB7_38:
	mov.b32 	%r383, %f228;
	mov.b32 	%r399, 8;
	mov.b32 	%r400, 31;
	mov.b32 	%r401, -1;
	// begin inline asm
	shfl.sync.down.b32 %r382, %r383, %r399, %r400, %r401;
	// end inline asm
	mov.b32 	%f32, %r382;
	// begin inline asm
	shfl.sync.down.b32 %r387, %r388, %r399, %r400, %r401;
	// end inline asm
	mov.b64 	{%r393, %r398}, %rd406;
	// begin inline asm
	shfl.sync.down.b32 %r392, %r393, %r399, %r400, %r401;
	// end inline asm
	// begin inline asm
	shfl.sync.down.b32 %r397, %r398, %r399, %r400, %r401;
	// end inline asm
	mov.b64 	%rd37, {%r392, %r397};
	setp.gt.s32 	%p232, %r321, 23;
	mov.u64 	%rd407, %rd406;
	mov.f32 	%f229, %f228;
	@%p232 bra 	$L__BB7_42;
	setp.lt.f32 	%p233, %f228, %f32;
	mov.u64 	%rd407, %rd37;
	mov.f32 	%f229, %f32;
	@%p233 bra 	$L__BB7_42;
	setp.gt.f32 	%p234, %f228, %f32;
	mov.u64 	%rd407, %rd406;
	mov.f32 	%f229, %f228;
	@%p234 bra 	$L__BB7_42;
	setp.lt.s64 	%p235, %rd406, %rd37;
	min.s64 	%rd407, %rd406, %rd37;
	selp.f32 	%f229, %f228, %f32, %p235;
$L__BB7_42:
	mov.b32 	%r403, %f229;
	mov.b32 	%r419, 16;
	mov.b32 	%r420, 31;
	mov.b32 	%r421, -1;
	// begin inline asm
	shfl.sync.down.b32 %r402, %r403, %r419, %r420, %r421;
	// end inline asm
	mov.b32 	%f35, %r402;
	// begin inline asm
	shfl.sync.down.b32 %r407, %r408, %r419, %r420, %r421;
	// end inline asm
	mov.b64 	{%r413, %r418}, %rd407;
	// begin inline asm
	shfl.sync.down.b32 %r412, %r413, %r419, %r420, %r421;
	// end inline asm
	// begin inline asm
	shfl.sync.down.b32 %r417, %r418, %r419, %r420, %r421;
	// end inline asm
	mov.b64 	%rd40, {%r412, %r417};
	setp.gt.s32 	%p236, %r321, 15;
	mov.u64 	%rd478, %rd407;
	mov.f32 	%f292, %f229;
	@%p236 bra 	$L__BB7_46;
	setp.lt.f32 	%p237, %f229, %f35;
	mov.u64 	%rd478, %rd40;
	mov.f32 	%f292, %f35;
	@%p237 bra 	$L__BB7_46;
	setp.gt.f32 	%p238, %f229, %f35;
	mov.u64 	%rd478, %rd407;
	mov.f32 	%f292, %f229;
	@%p238 bra 	$L__BB7_46;
	setp.lt.s64 	%p239, %rd407, %rd40;
	min.s64 	%rd478, %rd407, %rd40;
	selp.f32 	%f292, %f229, %f35, %p239;
$L__BB7_46:
	setp.ne.s32 	%p240, %r321, 0;
	@%p240 bra 	$L__BB7_48;
	shr.u32 	%r422, %r1, 1;
	and.b32  	%r423, %r422, 496;
	mov.u32 	%r424, _ZN6thrust24THRUST_300001_SM_1000_NS8cuda_cub4core6detail5shmemE;
	add.s32 	%r425, %r424, %r423;
	st.shared.f32 	[%r425+8], %f292;
	st.shared.u64 	[%r425+16], %rd478;
$L__BB7_48:
	bar.sync 	0;
	setp.ne.s32 	%p241, %r1, 0;
	@%p241 bra 	$L__BB7_232;
	ld.shared.f32 	%f38, [_ZN6thrust24THRUST_300001_SM_1000_NS8cuda_cub4core6detail5shmemE+24];
	ld.shared.u64 	%rd43, [_ZN6thrust24THRUST_300001_SM_1000_NS8cuda_cub4core6detail5shmemE+32];
	setp.lt.f32 	%p242, %f292, %f38;
	mov.u64 	%rd409, %rd43;
	mov.f32 	%f231, %f38;
	@%p242 bra 	$L__BB7_52;
	setp.lt.f32 	%p243, %f38, %f292;
	mov.u64 	%rd409, %rd478;
	mov.f32 	%f231, %f292;
	@%p243 bra 	$L__BB7_52;
	setp.lt.s64 	%p244, %rd478, %rd43;
	min.s64 	%rd409, %rd478, %rd43;
	selp.f32 	%f231, %f292, %f38, %p244;
$L__BB7_52:
	ld.shared.f32 	%f41, [_ZN6thrust24THRUST_300001_SM_1000_NS8cuda_cub4core6detail5shmemE+40];
	ld.shared.u64 	%rd46, [_ZN6thrust24THRUST_300001_SM_1000_NS8cuda_cub4core6detail5shmemE+48];
	setp.lt.f32 	%p245, %f231, %f41;
	mov.u64 	%rd410, %rd46;
	mov.f32 	%f232, %f41;
	@%p245 bra 	$L__BB7_55;
	setp.lt.f32 	%p246, %f41, %f231;
	mov.u64 	%rd410, %rd409;
	mov.f32 	%f232, %f231;
	@%p246 bra 	$L__BB7_55;
	setp.lt.s64 	%p247, %rd409, %rd46;
	min.s64 	%rd410, %rd409, %rd46;
	selp.f32 	%f232, %f231, %f41, %p247;
$L__BB7_55:
	ld.shared.f32 	%f44, [_ZN6thrust24THRUST_300001_SM_1000_NS8cuda_cub4core6detail5shmemE+56];
	ld.shared.u64 	%rd49, [_ZN6thrust24THRUST_300001_SM_1000_NS8cuda_cub4core6detail5shmemE+64];
	setp.lt.f32 	%p248, %f232, %f44;
	mov.u64 	%rd411, %rd49;
	mov.f32 	%f233, %f44;
	@%p248 bra 	$L__BB7_58;
	setp.lt.f32 	%p249, %f44, %f232;
	mov.u64 	%rd411, %rd410;
	mov.f32 	%f233, %f232;
	@%p249 bra 	$L__BB7_58;
	setp.lt.s64 	%p250, %rd410, %rd49;
	min.s64 	%rd411, %rd410, %rd49;
	selp.f32 	%f233, %f232, %f44, %p250;
$L__BB7_58:
	ld.shared.f32 	%f47, [_ZN6thrust24THRUST_300001_SM_1000_NS8cuda_cub4core6detail5shmemE+72];
	ld.shared.u64 	%rd52, [_ZN6thrust24THRUST_300001_SM_1000_NS8cuda_cub4core6detail5shmemE+80];
	setp.lt.f32 	%p251, %f233, %f47;
	mov.u64 	%rd412, %rd52;
	mov.f32 	%f234, %f47;
	@%p251 bra 	$L__BB7_61;
	setp.lt.f32 	%p252, %f47, %f233;
	mov.u64 	%rd412, %rd411;
	mov.f32 	%f234, %f233;
	@%p252 bra 	$L__BB7_61;
	setp.lt.s64 	%p253, %rd411, %rd52;
	min.s64 	%rd412, %rd411, %rd52;
	selp.f32 	%f234, %f233, %f47, %p253;
$L__BB7_61:
	ld.shared.f32 	%f50, [_ZN6thrust24THRUST_300001_SM_1000_NS8cuda_cub4core6detail5shmemE+88];
	ld.shared.u64 	%rd55, [_ZN6thrust24THRUST_300001_SM_1000_NS8cuda_cub4core6detail5shmemE+96];
	setp.lt.f32 	%p254, %f234, %f50;
	mov.u64 	%rd413, %rd55;
	mov.f32 	%f235, %f50;
	@%p254 bra 	$L__BB7_64;
	setp.lt.f32 	%p255, %f50, %f234;
	mov.u64 	%rd413, %rd412;
	mov.f32 	%f235, %f234;
	@%p255 bra 	$L__BB7_64;
	setp.lt.s64 	%p256, %rd412, %rd55;
	min.s64 	%rd413, %rd412, %rd55;
	selp.f32 	%f235, %f234, %f50, %p256;
$L__BB7_64:
	ld.shared.f32 	%f53, [_ZN6thrust24THRUST_300001_SM_1000_NS8cuda_cub4core6detail5shmemE+104];
	ld.shared.u64 	%rd58, [_ZN6thrust24THRUST_300001_SM_1000_NS8cuda_cub4core6detail5shmemE+112];
	setp.lt.f32 	%p257, %f235, %f53;
	mov.u64 	%rd414, %rd58;
	mov.f32 	%f236, %f53;
	@%p257 bra 	$L__BB7_67;
	setp.lt.f32 	%p258, %f53, %f235;
	mov.u64 	%rd414, %rd413;
	mov.f32 	%f236, %f235;
	@%p258 bra 	$L__BB7_67;
	setp.lt.s64 	%p259, %rd413, %rd58;
	min.s64 	%rd414, %rd413, %rd58;
	selp.f32 	%f236, %f235, %f53, %p259;
$L__BB7_67:
	ld.shared.f32 	%f56, [_ZN6thrust24THRUST_300001_SM_1000_NS8cuda_cub4core6detail5shmemE+120];
	ld.shared.u64 	%rd61, [_ZN6thrust24THRUST_300001_SM_1000_NS8cuda_cub4core6detail5shmemE+128];
	setp.lt.f32 	%p260, %f236, %f56;
	mov.f32 	%f292, %f56;
	mov.u64 	%rd478, %rd61;
	@%p260 bra 	$L__BB7_232;
	setp.lt.f32 	%p261, %f56, %f236;
	mov.f32 	%f292, %f236;
	mov.u64 	%rd478, %rd414;
	@%p261 bra 	$L__BB7_232;
	setp.lt.s64 	%p262, %rd414, %rd61;
	min.s64 	%rd478, %rd414, %rd61;
	selp.f32 	%f292, %f236, %f56, %p262;
	bra.uni 	$L__BB7_232;
$L__BB7_70:
	// begin inline asm
	mov.u32 %r208, %laneid;
	// end inline asm
	and.b32  	%r229, %r1, 992;
	add.s32 	%r230, %r229, 32;
	setp.gt.s32 	%p169, %r230, %r29;
	not.b32 	%r231, %r229;
	add.s32 	%r232, %r29, %r231;
	selp.b32 	%r227, %r232, 31, %p169;
	mov.b32 	%r210, %f224;
	mov.b32 	%r226, 1;
	mov.b32 	%r228, -1;
	// begin inline asm
	shfl.sync.down.b32 %r209, %r210, %r226, %r227, %r228;
	// end inline asm
	mov.b32 	%f58, %r209;
	// begin inline asm
	shfl.sync.down.b32 %r214, %r215, %r226, %r227, %r228;
	// end inline asm
	mov.b64 	{%r220, %r225}, %rd402;
	// begin inline asm
	shfl.sync.down.b32 %r219, %r220, %r226, %r227, %r228;
	// end inline asm
	// begin inline asm
	shfl.sync.down.b32 %r224, %r225, %r226, %r227, %r228;
	// end inline asm
	mov.b64 	%rd63, {%r219, %r224};
	setp.ge.s32 	%p170, %r208, %r227;
	mov.u64 	%rd415, %rd402;
	mov.f32 	%f237, %f224;
	@%p170 bra 	$L__BB7_74;
	setp.lt.f32 	%p171, %f224, %f58;
	mov.u64 	%rd415, %rd63;
	mov.f32 	%f237, %f58;
	@%p171 bra 	$L__BB7_74;
	setp.gt.f32 	%p172, %f224, %f58;
	mov.u64 	%rd415, %rd402;
	mov.f32 	%f237, %f224;
	@%p172 bra 	$L__BB7_74;
	setp.lt.s64 	%p173, %rd402, %rd63;
	min.s64 	%rd415, %rd402, %rd63;
	selp.f32 	%f237, %f224, %f58, %p173;
$L__BB7_74:
	mov.b32 	%r234, %f237;
	mov.b32 	%r250, 2;
	mov.b32 	%r252, -1;
	// begin inline asm
	shfl.sync.down.b32 %r233, %r234, %r250, %r227, %r252;
	// end inline asm
	mov.b32 	%f61, %r233;
	// begin inline asm
	shfl.sync.down.b32 %r238, %r239, %r250, %r227, %r252;
	// end inline asm
	mov.b64 	{%r244, %r249}, %rd415;
	// begin inline asm
	shfl.sync.down.b32 %r243, %r244, %r250, %r227, %r252;
	// end inline asm
	// begin inline asm
	shfl.sync.down.b32 %r248, %r249, %r250, %r227, %r252;
	// end inline asm
	mov.b64 	%rd66, {%r243, %r248};
	add.s32 	%r253, %r208, 2;
	setp.gt.s32 	%p174, %r253, %r227;
	mov.u64 	%rd416, %rd415;
	mov.f32 	%f238, %f237;
	@%p174 bra 	$L__BB7_78;
	setp.lt.f32 	%p175, %f237, %f61;
	mov.u64 	%rd416, %rd66;
	mov.f32 	%f238, %f61;
	@%p175 bra 	$L__BB7_78;
	setp.gt.f32 	%p176, %f237, %f61;
	mov.u64 	%rd416, %rd415;
	mov.f32 	%f238, %f237;
	@%p176 bra 	$L__BB7_78;
	setp.lt.s64 	%p177, %rd415, %rd66;
	min.s64 	%rd416, %rd415, %rd66;
	selp.f32 	%f238, %f237, %f61, %p177;
$L__BB7_78:
	mov.b32 	%r255, %f238;
	mov.b32 	%r271, 4;
	mov.b32 	%r273, -1;
	// begin inline asm
	shfl.sync.down.b32 %r254, %r255, %r271, %r227, %r273;
	// end inline asm
	mov.b32 	%f64, %r254;
	// begin inline asm
	shfl.sync.down.b32 %r259, %r260, %r271, %r227, %r273;
	// end inline asm
	mov.b64 	{%r265, %r270}, %rd416;
	// begin inline asm
	shfl.sync.down.b32 %r264, %r265, %r271, %r227, %r273;
	// end inline asm
	// begin inline asm
	shfl.sync.down.b32 %r269, %r270, %r271, %r227, %r273;
	// end inline asm
	mov.b64 	%rd69, {%r264, %r269};
	add.s32 	%r274, %r208, 4;
	setp.gt.s32 	%p178, %r274, %r227;
	mov.f32 	%f239, %f238;
	mov.u64 	%rd417, %rd416;
	@%p178 bra 	$L__BB7_82;
	setp.lt.f32 	%p179, %f238, %f64;
	mov.f32 	%f239, %f64;
	mov.u64 	%rd417, %rd69;
	@%p179 bra 	$L__BB7_82;
	setp.gt.f32 	%p180, %f238, %f64;
	mov.f32 	%f239, %f238;
	mov.u64 	%rd417, %rd416;
	@%p180 bra 	$L__BB7_82;
	setp.lt.s64 	%p181, %rd416, %rd69;
	selp.f32 	%f239, %f238, %f64, %p181;
	min.s64 	%rd417, %rd416, %rd69;
$L__BB7_82:
	mov.b32 	%r276, %f239;
	mov.b32 	%r292, 8;
	mov.b32 	%r294, -1;
	// begin inline asm
	shfl.sync.down.b32 %r275, %r276, %r292, %r227, %r294;
	// end inline asm
	mov.b32 	%f67, %r275;
	// begin inline asm
	shfl.sync.down.b32 %r280, %r281, %r292, %r227, %r294;
	// end inline asm
	mov.b64 	{%r286, %r291}, %rd417;
	// begin inline asm
	shfl.sync.down.b32 %r285, %r286, %r292, %r227, %r294;
	// end inline asm
	// begin inline asm
	shfl.sync.down.b32 %r290, %r291, %r292, %r227, %r294;
	// end inline asm
	mov.b64 	%rd72, {%r285, %r290};
	add.s32 	%r295, %r208, 8;
	setp.gt.s32 	%p182, %r295, %r227;
	mov.f32 	%f240, %f239;
	mov.u64 	%rd418, %rd417;
	@%p182 bra 	$L__BB7_86;
	setp.lt.f32 	%p183, %f239, %f67;
	mov.f32 	%f240, %f67;
	mov.u64 	%rd418, %rd72;
	@%p183 bra 	$L__BB7_86;
	setp.gt.f32 	%p184, %f239, %f67;
	mov.f32 	%f240, %f239;
	mov.u64 	%rd418, %rd417;
	@%p184 bra 	$L__BB7_86;
	setp.lt.s64 	%p185, %rd417, %rd72;
	selp.f32 	%f240, %f239, %f67, %p185;
	min.s64 	%rd418, %rd417, %rd72;
$L__BB7_86:
	mov.b32 	%r297, %f240;
	mov.b32 	%r313, 16;
	mov.b32 	%r315, -1;
	// begin inline asm
	shfl.sync.down.b32 %r296, %r297, %r313, %r227, %r315;
	// end inline asm
	mov.b32 	%f70, %r296;
	// begin inline asm
	shfl.sync.down.b32 %r301, %r302, %r313, %r227, %r315;
	// end inline asm
	mov.b64 	{%r307, %r312}, %rd418;
	// begin inline asm
	shfl.sync.down.b32 %r306, %r307, %r313, %r227, %r315;
	// end inline asm
	// begin inline asm
	shfl.sync.down.b32 %r311, %r312, %r313, %r227, %r315;
	// end inline asm
	mov.b64 	%rd75, {%r306, %r311};
	add.s32 	%r316, %r208, 16;
	setp.gt.s32 	%p186, %r316, %r227;
	mov.f32 	%f292, %f240;
	mov.u64 	%rd478, %rd418;
	@%p186 bra 	$L__BB7_90;
	setp.lt.f32 	%p187, %f240, %f70;
	mov.f32 	%f292, %f70;
	mov.u64 	%rd478, %rd75;
	@%p187 bra 	$L__BB7_90;
	setp.gt.f32 	%p188, %f240, %f70;
	mov.f32 	%f292, %f240;
	mov.u64 	%rd478, %rd418;
	@%p188 bra 	$L__BB7_90;
	setp.lt.s64 	%p189, %rd418, %rd75;
	selp.f32 	%f292, %f240, %f70, %p189;
	min.s64 	%rd478, %rd418, %rd75;
$L__BB7_90:
	setp.ne.s32 	%p190, %r208, 0;
	@%p190 bra 	$L__BB7_92;
	shr.u32 	%r317, %r1, 1;
	and.b32  	%r318, %r317, 496;
	mov.u32 	%r319, _ZN6thrust24THRUST_300001_SM_1000_NS8cuda_cub4core6detail5shmemE;
	add.s32 	%r320, %r319, %r318;
	st.shared.f32 	[%r320+8], %f292;
	st.shared.u64 	[%r320+16], %rd478;
$L__BB7_92:
	bar.sync 	0;
	setp.ne.s32 	%p191, %r1, 0;
	@%p191 bra 	$L__BB7_232;
	setp.lt.s32 	%p192, %r29, 33;
	mov.f32 	%f242, %f292;
	mov.u64 	%rd420, %rd478;
	@%p192 bra 	$L__BB7_97;
	ld.shared.f32 	%f73, [_ZN6thrust24THRUST_300001_SM_1000_NS8cuda_cub4core6detail5shmemE+24];
	ld.shared.u64 	%rd78, [_ZN6thrust24THRUST_300001_SM_1000_NS8cuda_cub4core6detail5shmemE+32];
	setp.lt.f32 	%p193, %f292, %f73;
	mov.f32 	%f242, %f73;
	mov.u64 	%rd420, %rd78;
	@%p193 bra 	$L__BB7_97;
	setp.lt.f32 	%p194, %f73, %f292;
	mov.f32 	%f242, %f292;
	mov.u64 	%rd420, %rd478;
	@%p194 bra 	$L__BB7_97;
	setp.lt.s64 	%p195, %rd478, %rd78;
	selp.f32 	%f242, %f292, %f73, %p195;
	min.s64 	%rd420, %rd478, %rd78;
$L__BB7_97:
	setp.lt.s32 	%p196, %r29, 65;
	mov.f32 	%f243, %f242;
	mov.u64 	%rd421, %rd420;
	@%p196 bra 	$L__BB7_101;
	ld.shared.f32 	%f76, [_ZN6thrust24THRUST_300001_SM_1000_NS8cuda_cub4core6detail5shmemE+40];
	ld.shared.u64 	%rd81, [_ZN6thrust24THRUST_300001_SM_1000_NS8cuda_cub4core6detail5shmemE+48];
	setp.lt.f32 	%p197, %f242, %f76;
	mov.f32 	%f243, %f76;
	mov.u64 	%rd421, %rd81;
	@%p197 bra 	$L__BB7_101;
	setp.lt.f32 	%p198, %f76, %f242;
	mov.f32 	%f243, %f242;
	mov.u64 	%rd421, %rd420;
	@%p198 bra 	$L__BB7_101;
	setp.lt.s64 	%p199, %rd420, %rd81;
	selp.f32 	%f243, %f242, %f76, %p199;
	min.s64 	%rd421, %rd420, %rd81;
$L__BB7_101:
	setp.lt.s32 	%p200, %r29, 97;
	mov.f32 	%f244, %f243;
	mov.u64 	%rd422, %rd421;
	@%p200 bra 	$L__BB7_105;
	ld.shared.f32 	%f79, [_ZN6thrust24THRUST_300001_SM_1000_NS8cuda_cub4core6detail5shmemE+56];
	ld.shared.u64 	%rd84, [_ZN6thrust24THRUST_300001_SM_1000_NS8cuda_cub4core6detail5shmemE+64];
	setp.lt.f32 	%p201, %f243, %f79;
	mov.f32 	%f244, %f79;
	mov.u64 	%rd422, %rd84;
	@%p201 bra 	$L__BB7_105;
	setp.lt.f32 	%p202, %f79, %f243;
	mov.f32 	%f244, %f243;
	mov.u64 	%rd422, %rd421;
	@%p202 bra 	$L__BB7_105;
	setp.lt.s64 	%p203, %rd421, %rd84;
	selp.f32 	%f244, %f243, %f79, %p203;
	min.s64 	%rd422, %rd421, %rd84;
$L__BB7_105:
	setp.lt.s32 	%p204, %r29, 129;
	mov.f32 	%f245, %f244;
	mov.u64 	%rd423, %rd422;
	@%p204 bra 	$L__BB7_109;
	ld.shared.f32 	%f82, [_ZN6thrust24THRUST_300001_SM_1000_NS8cuda_cub4core6detail5shmemE+72];
	ld.shared.u64 	%rd87, [_ZN6thrust24THRUST_300001_SM_1000_NS8cuda_cub4core6detail5shmemE+80];
	setp.lt.f32 	%p205, %f244, %f82;
	mov.f32 	%f245, %f82;
	mov.u64 	%rd423, %rd87;
	@%p205 bra 	$L__BB7_109;
	setp.lt.f32 	%p206, %f82, %f244;
	mov.f32 	%f245, %f244;
	mov.u64 	%rd423, %rd422;
	@%p206 bra 	$L__BB7_109;
	setp.lt.s64 	%p207, %rd422, %rd87;
	selp.f32 	%f245, %f244, %f82, %p207;
	min.s64 	%rd423, %rd422, %rd87;
$L__BB7_109:
	setp.lt.s32 	%p208, %r29, 161;
	mov.f32 	%f246, %f245;
	mov.u64 	%rd424, %rd423;
	@%p208 bra 	$L__BB7_113;
	ld.shared.f32 	%f85, [_ZN6thrust24THRUST_300001_SM_1000_NS8cuda_cub4core6detail5shmemE+88];
	ld.shared.u64 	%rd90, [_ZN6thrust24THRUST_300001_SM_1000_NS8cuda_cub4core6detail5shmemE+96];
	setp.lt.f32 	%p209, %f245, %f85;
	mov.f32 	%f246, %f85;
	mov.u64 	%rd424, %rd90;
	@%p209 bra 	$L__BB7_113;
	setp.lt.f32 	%p210, %f85, %f245;
	mov.f32 	%f246, %f245;
	mov.u64 	%rd424, %rd423;
	@%p210 bra 	$L__BB7_113;
	setp.lt.s64 	%p211, %rd423, %rd90;
	selp.f32 	%f246, %f245, %f85, %p211;
	min.s64 	%rd424, %rd423, %rd90;
$L__BB7_113:
	setp.lt.s32 	%p212, %r29, 193;
	mov.f32 	%f247, %f246;
	mov.u64 	%rd425, %rd424;
	@%p212 bra 	$L__BB7_117;
	ld.shared.f32 	%f88, [_ZN6thrust24THRUST_300001_SM_1000_NS8cuda_cub4core6detail5shmemE+104];
	ld.shared.u64 	%rd93, [_ZN6thrust24THRUST_300001_SM_1000_NS8cuda_cub4core6detail5shmemE+112];
	setp.lt.f32 	%p213, %f246, %f88;
	mov.f32 	%f247, %f88;
	mov.u64 	%rd425, %rd93;
	@%p213 bra 	$L__BB7_117;
	setp.lt.f32 	%p214, %f88, %f246;
	mov.f32 	%f247, %f246;
	mov.u64 	%rd425, %rd424;
	@%p214 bra 	$L__BB7_117;
	setp.lt.s64 	%p215, %rd424, %rd93;
	selp.f32 	%f247, %f246, %f88, %p215;
	min.s64 	%rd425, %rd424, %rd93;
$L__BB7_117:
	setp.lt.s32 	%p216, %r29, 225;
	mov.f32 	%f292, %f247;
	mov.u64 	%rd478, %rd425;
	@%p216 bra 	$L__BB7_232;
	ld.shared.f32 	%f91, [_ZN6thrust24THRUST_300001_SM_1000_NS8cuda_cub4core6detail5shmemE+120];
	ld.shared.u64 	%rd96, [_ZN6thrust24THRUST_300001_SM_1000_NS8cuda_cub4core6detail5shmemE+128];
	setp.lt.f32 	%p217, %f247, %f91;
	mov.f32 	%f292, %f91;
	mov.u64 	%rd478, %rd96;
	@%p217 bra 	$L__BB7_232;
	setp.lt.f32 	%p218, %f91, %f247;
	mov.f32 	%f292, %f247;
	mov.u64 	%rd478, %rd425;
	@%p218 bra 	$L__BB7_232;
	setp.lt.s64 	%p219, %rd425, %rd96;
	selp.f32 	%f292, %f247, %f91, %p219;
	min.s64 	%rd478, %rd425, %rd96;
	bra.uni 	$L__BB7_232;
$L__BB7_121:
	mov.u32 	%r16, %tid.x;
	cvt.u64.u32 	%rd98, %r16;
	mul.wide.u32 	%rd258, %r16, 16;
	add.s64 	%rd239, %rd236, %rd258;
	// begin inline asm
	ld.global.nc.u64 %rd238, [%rd239];
	// end inline asm
	mov.b64 	{%r30, %r31}, %rd238;
	mov.b32 	%f93, %r30;
	add.s64 	%rd241, %rd239, 8;
	// begin inline asm
	ld.global.nc.u64 %rd240, [%rd241];
	// end inline asm
	add.s64 	%rd243, %rd239, 4096;
	// begin inline asm
	ld.global.nc.u64 %rd242, [%rd243];
	// end inline asm
	mov.b64 	{%r32, %r33}, %rd242;
	mov.b32 	%f248, %r32;
	add.s64 	%rd245, %rd239, 4104;
	// begin inline asm
	ld.global.nc.u64 %rd426, [%rd245];
	// end inline asm
	add.s64 	%rd247, %rd239, 8192;
	// begin inline asm
	ld.global.nc.u64 %rd246, [%rd247];
	// end inline asm
	mov.b64 	{%r34, %r35}, %rd246;
	mov.b32 	%f249, %r34;
	add.s64 	%rd249, %rd239, 8200;
	// begin inline asm
	ld.global.nc.u64 %rd427, [%rd249];
	// end inline asm
	add.s64 	%rd251, %rd239, 12288;
	// begin inline asm
	ld.global.nc.u64 %rd250, [%rd251];
	// end inline asm
	mov.b64 	{%r36, %r37}, %rd250;
	mov.b32 	%f250, %r36;
	add.s64 	%rd253, %rd239, 12296;
	// begin inline asm
	ld.global.nc.u64 %rd428, [%rd253];
	// end inline asm
	add.s64 	%rd255, %rd239, 16384;
	// begin inline asm
	ld.global.nc.u64 %rd254, [%rd255];
	// end inline asm
	mov.b64 	{%r38, %r39}, %rd254;
	mov.b32 	%f279, %r38;
	add.s64 	%rd257, %rd239, 16392;
	// begin inline asm
	ld.global.nc.u64 %rd465, [%rd257];
	// end inline asm
	setp.lt.f32 	%p3, %f93, %f248;
	@%p3 bra 	$L__BB7_123;
	setp.lt.f32 	%p4, %f248, %f93;
	setp.lt.s64 	%p5, %rd240, %rd426;
	or.pred  	%p6, %p4, %p5;
	selp.f32 	%f248, %f93, %f248, %p6;
	selp.b64 	%rd426, %rd240, %rd426, %p6;
$L__BB7_123:
	setp.lt.f32 	%p7, %f248, %f249;
	@%p7 bra 	$L__BB7_125;
	setp.lt.f32 	%p8, %f249, %f248;
	setp.lt.s64 	%p9, %rd426, %rd427;
	or.pred  	%p10, %p8, %p9;
	selp.f32 	%f249, %f248, %f249, %p10;
	selp.b64 	%rd427, %rd426, %rd427, %p10;
$L__BB7_125:
	setp.lt.f32 	%p11, %f249, %f250;
	@%p11 bra 	$L__BB7_127;
	setp.lt.f32 	%p12, %f250, %f249;
	setp.lt.s64 	%p13, %rd427, %rd428;
	or.pred  	%p14, %p12, %p13;
	selp.f32 	%f250, %f249, %f250, %p14;
	selp.b64 	%rd428, %rd427, %rd428, %p14;
$L__BB7_127:
	setp.lt.f32 	%p15, %f250, %f279;
	@%p15 bra 	$L__BB7_129;
	setp.lt.f32 	%p16, %f279, %f250;
	setp.lt.s64 	%p17, %rd428, %rd465;
	or.pred  	%p18, %p16, %p17;
	selp.f32 	%f279, %f250, %f279, %p18;
	selp.b64 	%rd465, %rd428, %rd465, %p18;
$L__BB7_129:
	setp.lt.u32 	%p19, %r29, 2560;
	mov.b64 	%rd444, 1280;
	@%p19 bra 	$L__BB7_165;
	add.s64 	%rd262, %rd1, -2560;
	mul.hi.u64 	%rd263, %rd262, -3689348814741910323;
	shr.u64 	%rd112, %rd263, 10;
	setp.lt.u64 	%p20, %rd262, 1280;
	mov.b64 	%rd444, 1280;
	@%p20 bra 	$L__BB7_153;
	add.s64 	%rd265, %rd112, 1;
	and.b64  	%rd430, %rd265, 36028797018963966;
	shl.b64 	%rd266, %rd98, 4;
	add.s64 	%rd267, %rd266, %rd236;
	add.s64 	%rd431, %rd267, 57352;
	mov.b64 	%rd444, 1280;
$L__BB7_132:
	add.s64 	%rd269, %rd431, -36872;
	// begin inline asm
	ld.global.nc.u64 %rd268, [%rd269];
	// end inline asm
	mov.b64 	{%r40, %r41}, %rd268;
	mov.b32 	%f253, %r40;
	add.s64 	%rd271, %rd431, -36864;
	// begin inline asm
	ld.global.nc.u64 %rd434, [%rd271];
	// end inline asm
	add.s64 	%rd273, %rd431, -32776;
	// begin inline asm
	ld.global.nc.u64 %rd272, [%rd273];
	// end inline asm
	mov.b64 	{%r42, %r43}, %rd272;
	mov.b32 	%f254, %r42;
	add.s64 	%rd275, %rd431, -32768;
	// begin inline asm
	ld.global.nc.u64 %rd435, [%rd275];
	// end inline asm
	add.s64 	%rd277, %rd431, -28680;
	// begin inline asm
	ld.global.nc.u64 %rd276, [%rd277];
	// end inline asm
	mov.b64 	{%r44, %r45}, %rd276;
	mov.b32 	%f255, %r44;
	add.s64 	%rd279, %rd431, -28672;
	// begin inline asm
	ld.global.nc.u64 %rd436, [%rd279];
	// end inline asm
	add.s64 	%rd281, %rd431, -24584;
	// begin inline asm
	ld.global.nc.u64 %rd280, [%rd281];
	// end inline asm
	mov.b64 	{%r46, %r47}, %rd280;
	mov.b32 	%f256, %r46;
	add.s64 	%rd283, %rd431, -24576;
	// begin inline asm
	ld.global.nc.u64 %rd437, [%rd283];
	// end inline asm
	add.s64 	%rd285, %rd431, -20488;
	// begin inline asm
	ld.global.nc.u64 %rd284, [%rd285];
	// end inline asm
	mov.b64 	{%r48, %r49}, %rd284;
	mov.b32 	%f257, %r48;
	add.s64 	%rd287, %rd431, -20480;
	// begin inline asm
	ld.global.nc.u64 %rd438, [%rd287];
	// end inline asm
	setp.lt.f32 	%p21, %f279, %f253;
	@%p21 bra 	$L__BB7_134;
	setp.lt.f32 	%p22, %f253, %f279;
	setp.lt.s64 	%p23, %rd465, %rd434;
	or.pred  	%p24, %p22, %p23;
	selp.f32 	%f253, %f279, %f253, %p24;
	selp.b64 	%rd434, %rd465, %rd434, %p24;
$L__BB7_134:
	setp.lt.f32 	%p25, %f253, %f254;
	@%p25 bra 	$L__BB7_136;
	setp.lt.f32 	%p26, %f254, %f253;
	setp.lt.s64 	%p27, %rd434, %rd435;
	or.pred  	%p28, %p26, %p27;
	selp.f32 	%f254, %f253, %f254, %p28;
	selp.b64 	%rd435, %rd434, %rd435, %p28;
$L__BB7_136:
	setp.lt.f32 	%p29, %f254, %f255;
	@%p29 bra 	$L__BB7_138;
	setp.lt.f32 	%p30, %f255, %f254;
	setp.lt.s64 	%p31, %rd435, %rd436;
	or.pred  	%p32, %p30, %p31;
	selp.f32 	%f255, %f254, %f255, %p32;
	selp.b64 	%rd436, %rd435, %rd436, %p32;
$L__BB7_138:
	setp.lt.f32 	%p33, %f255, %f256;
	@%p33 bra 	$L__BB7_140;
	setp.lt.f32 	%p34, %f256, %f255;
	setp.lt.s64 	%p35, %rd436, %rd437;
	or.pred  	%p36, %p34, %p35;
	selp.f32 	%f256, %f255, %f256, %p36;
	selp.b64 	%rd437, %rd436, %rd437, %p36;
$L__BB7_140:
	setp.lt.f32 	%p37, %f256, %f257;
	@%p37 bra 	$L__BB7_142;
	setp.lt.f32 	%p38, %f257, %f256;
	setp.lt.s64 	%p39, %rd437, %rd438;
	or.pred  	%p40, %p38, %p39;
	selp.f32 	%f257, %f256, %f257, %p40;
	selp.b64 	%rd438, %rd437, %rd438, %p40;
$L__BB7_142:
	add.s64 	%rd289, %rd431, -16392;
	// begin inline asm
	ld.global.nc.u64 %rd288, [%rd289];
	// end inline asm
	mov.b64 	{%r50, %r51}, %rd288;
	mov.b32 	%f258, %r50;
	add.s64 	%rd291, %rd431, -16384;
	// begin inline asm
	ld.global.nc.u64 %rd439, [%rd291];
	// end inline asm
	add.s64 	%rd293, %rd431, -12296;
	// begin inline asm
	ld.global.nc.u64 %rd292, [%rd293];
	// end inline asm
	mov.b64 	{%r52, %r53}, %rd292;
	mov.b32 	%f259, %r52;
	add.s64 	%rd295, %rd431, -12288;
	// begin inline asm
	ld.global.nc.u64 %rd440, [%rd295];
	// end inline asm
	add.s64 	%rd297, %rd431, -8200;
	// begin inline asm
	ld.global.nc.u64 %rd296, [%rd297];
	// end inline asm
	mov.b64 	{%r54, %r55}, %rd296;
	mov.b32 	%f260, %r54;
	add.s64 	%rd299, %rd431, -8192;
	// begin inline asm
	ld.global.nc.u64 %rd441, [%rd299];
	// end inline asm
	add.s64 	%rd301, %rd431, -4104;
	// begin inline asm
	ld.global.nc.u64 %rd300, [%rd301];
	// end inline asm
	mov.b64 	{%r56, %r57}, %rd300;
	mov.b32 	%f261, %r56;
	add.s64 	%rd303, %rd431, -4096;
	// begin inline asm
	ld.global.nc.u64 %rd442, [%rd303];
	// end inline asm
	add.s64 	%rd305, %rd431, -8;
	// begin inline asm
	ld.global.nc.u64 %rd304, [%rd305];
	// end inline asm
	mov.b64 	{%r58, %r59}, %rd304;
	mov.b32 	%f279, %r58;
	// begin inline asm
	ld.global.nc.u64 %rd465, [%rd431];
	// end inline asm
	setp.lt.f32 	%p41, %f257, %f258;
	@%p41 bra 	$L__BB7_144;
	setp.lt.f32 	%p42, %f258, %f257;
	setp.lt.s64 	%p43, %rd438, %rd439;
	or.pred  	%p44, %p42, %p43;
	selp.f32 	%f258, %f257, %f258, %p44;
	selp.b64 	%rd439, %rd438, %rd439, %p44;
$L__BB7_144:
	setp.lt.f32 	%p45, %f258, %f259;
	@%p45 bra 	$L__BB7_146;
	setp.lt.f32 	%p46, %f259, %f258;
	setp.lt.s64 	%p47, %rd439, %rd440;
	or.pred  	%p48, %p46, %p47;
	selp.f32 	%f259, %f258, %f259, %p48;
	selp.b64 	%rd440, %rd439, %rd440, %p48;
$L__BB7_146:
	setp.lt.f32 	%p49, %f259, %f260;
	@%p49 bra 	$L__BB7_148;
	setp.lt.f32 	%p50, %f260, %f259;
	setp.lt.s64 	%p51, %rd440, %rd441;
	or.pred  	%p52, %p50, %p51;
	selp.f32 	%f260, %f259, %f260, %p52;
	selp.b64 	%rd441, %rd440, %rd441, %p52;
$L__BB7_148:
	setp.lt.f32 	%p53, %f260, %f261;
	@%p53 bra 	$L__BB7_150;
	setp.lt.f32 	%p54, %f261, %f260;
	setp.lt.s64 	%p55, %rd441, %rd442;
	or.pred  	%p56, %p54, %p55;
	selp.f32 	%f261, %f260, %f261, %p56;
	selp.b64 	%rd442, %rd441, %rd442, %p56;
$L__BB7_150:
	setp.lt.f32 	%p57, %f261, %f279;
	@%p57 bra 	$L__BB7_152;
	setp.lt.f32 	%p58, %f279, %f261;
	setp.lt.s64 	%p59, %rd442, %rd465;
	or.pred  	%p60, %p58, %p59;
	selp.f32 	%f279, %f261, %f279, %p60;
	selp.b64 	%rd465, %rd442, %rd465, %p60;
$L__BB7_152:
	add.s64 	%rd444, %rd444, 2560;
	add.s64 	%rd431, %rd431, 40960;
	add.s64 	%rd430, %rd430, -2;
	setp.ne.s64 	%p61, %rd430, 0;
	@%p61 bra 	$L__BB7_132;
$L__BB7_153:
	and.b64  	%rd308, %rd112, 1;
	setp.eq.b64 	%p62, %rd308, 1;
	@%p62 bra 	$L__BB7_165;
	shl.b64 	%rd329, %rd444, 4;
	mul.wide.u32 	%rd330, %r16, 16;
	add.s64 	%rd331, %rd236, %rd330;
	add.s64 	%rd310, %rd331, %rd329;
	// begin inline asm
	ld.global.nc.u64 %rd309, [%rd310];
	// end inline asm
	mov.b64 	{%r60, %r61}, %rd309;
	mov.b32 	%f265, %r60;
	add.s64 	%rd312, %rd310, 8;
	// begin inline asm
	ld.global.nc.u64 %rd448, [%rd312];
	// end inline asm
	add.s64 	%rd314, %rd310, 4096;
	// begin inline asm
	ld.global.nc.u64 %rd313, [%rd314];
	// end inline asm
	mov.b64 	{%r62, %r63}, %rd313;
	mov.b32 	%f266, %r62;
	add.s64 	%rd316, %rd310, 4104;
	// begin inline asm
	ld.global.nc.u64 %rd449, [%rd316];
	// end inline asm
	add.s64 	%rd318, %rd310, 8192;
	// begin inline asm
	ld.global.nc.u64 %rd317, [%rd318];
	// end inline asm
	mov.b64 	{%r64, %r65}, %rd317;
	mov.b32 	%f267, %r64;
	add.s64 	%rd320, %rd310, 8200;
	// begin inline asm
	ld.global.nc.u64 %rd450, [%rd320];
	// end inline asm
	add.s64 	%rd322, %rd310, 12288;
	// begin inline asm
	ld.global.nc.u64 %rd321, [%rd322];
	// end inline asm
	mov.b64 	{%r66, %r67}, %rd321;
	mov.b32 	%f268, %r66;
	add.s64 	%rd324, %rd310, 12296;
	// begin inline asm
	ld.global.nc.u64 %rd451, [%rd324];
	// end inline asm
	add.s64 	%rd326, %rd310, 16384;
	// begin inline asm
	ld.global.nc.u64 %rd325, [%rd326];
	// end inline asm
	mov.b64 	{%r68, %r69}, %rd325;
	mov.b32 	%f269, %r68;
	add.s64 	%rd328, %rd310, 16392;
	// begin inline asm
	ld.global.nc.u64 %rd452, [%rd328];
	// end inline asm
	setp.lt.f32 	%p63, %f279, %f265;
	@%p63 bra 	$L__BB7_156;
	setp.lt.f32 	%p64, %f265, %f279;
	setp.lt.s64 	%p65, %rd465, %rd448;
	or.pred  	%p66, %p64, %p65;
	selp.f32 	%f265, %f279, %f265, %p66;
	selp.b64 	%rd448, %rd465, %rd448, %p66;
$L__BB7_156:
	setp.lt.f32 	%p67, %f265, %f266;
	@%p67 bra 	$L__BB7_158;
	setp.lt.f32 	%p68, %f266, %f265;
	setp.lt.s64 	%p69, %rd448, %rd449;
	or.pred  	%p70, %p68, %p69;
	selp.f32 	%f266, %f265, %f266, %p70;
	selp.b64 	%rd449, %rd448, %rd449, %p70;
$L__BB7_158:
	setp.lt.f32 	%p71, %f266, %f267;
	@%p71 bra 	$L__BB7_160;
	setp.lt.f32 	%p72, %f267, %f266;
	setp.lt.s64 	%p73, %rd449, %rd450;
	or.pred  	%p74, %p72, %p73;
	selp.f32 	%f267, %f266, %f267, %p74;
	selp.b64 	%rd450, %rd449, %rd450, %p74;
$L__BB7_160:
	setp.lt.f32 	%p75, %f267, %f268;
	@%p75 bra 	$L__BB7_162;
	setp.lt.f32 	%p76, %f268, %f267;
	setp.lt.s64 	%p77, %rd450, %rd451;
	or.pred  	%p78, %p76, %p77;
	selp.f32 	%f268, %f267, %f268, %p78;
	selp.b64 	%rd451, %rd450, %rd451, %p78;
$L__BB7_162:
	setp.lt.f32 	%p79, %f268, %f269;
	@%p79 bra 	$L__BB7_164;
	setp.lt.f32 	%p80, %f269, %f268;
	setp.lt.s64 	%p81, %rd451, %rd452;
	or.pred  	%p82, %p80, %p81;
	selp.f32 	%f269, %f268, %f269, %p82;
	selp.b64 	%rd452, %rd451, %rd452, %p82;
$L__BB7_164:
	add.s64 	%rd444, %rd444, 1280;
	mov.u64 	%rd465, %rd452;
	mov.f32 	%f279, %f269;
$L__BB7_165:
	cvt.s64.s32 	%rd332, %r29;
	setp.ge.s64 	%p83, %rd444, %rd332;
	@%p83 bra 	$L__BB7_188;
	cvt.u32.u64 	%r17, %rd444;
	sub.s32 	%r18, %r29, %r17;
	setp.ge.s32 	%p84, %r16, %r18;
	@%p84 bra 	$L__BB7_188;
	not.b32 	%r70, %r16;
	add.s32 	%r71, %r29, %r70;
	sub.s32 	%r19, %r71, %r17;
	and.b32  	%r72, %r19, 768;
	setp.eq.s32 	%p85, %r72, 768;
	mov.u32 	%r434, %r16;
	@%p85 bra 	$L__BB7_173;
	cvt.u64.u32 	%rd334, %r16;
	add.s64 	%rd335, %rd444, %rd334;
	shl.b64 	%rd336, %rd335, 4;
	add.s64 	%rd455, %rd236, %rd336;
	shr.u32 	%r73, %r19, 8;
	add.s32 	%r74, %r73, 1;
	and.b32  	%r75, %r74, 3;
	neg.s32 	%r432, %r75;
	mov.u32 	%r434, %r16;
$L__BB7_169:
	.pragma "nounroll";
	mov.u64 	%rd176, %rd465;
	mov.f32 	%f155, %f279;
	// begin inline asm
	ld.global.nc.u64 %rd337, [%rd455];
	// end inline asm
	mov.b64 	{%r76, %r77}, %rd337;
	mov.b32 	%f156, %r76;
	add.s64 	%rd340, %rd455, 8;
	// begin inline asm
	ld.global.nc.u64 %rd339, [%rd340];
	// end inline asm
	setp.lt.f32 	%p86, %f155, %f156;
	mov.f32 	%f279, %f156;
	mov.u64 	%rd465, %rd339;
	@%p86 bra 	$L__BB7_172;
	setp.lt.f32 	%p87, %f156, %f155;
	mov.f32 	%f279, %f155;
	mov.u64 	%rd465, %rd176;
	@%p87 bra 	$L__BB7_172;
	setp.lt.s64 	%p88, %rd176, %rd339;
	selp.f32 	%f279, %f155, %f156, %p88;
	min.s64 	%rd465, %rd176, %rd339;
$L__BB7_172:
	add.s32 	%r434, %r434, 256;
	add.s64 	%rd455, %rd455, 4096;
	add.s32 	%r432, %r432, 1;
	setp.ne.s32 	%p89, %r432, 0;
	@%p89 bra 	$L__BB7_169;
$L__BB7_173:
	setp.lt.u32 	%p90, %r19, 768;
	@%p90 bra 	$L__BB7_188;
	cvt.u64.u32 	%rd341, %r434;
	add.s64 	%rd342, %rd444, %rd341;
	shl.b64 	%rd343, %rd342, 4;
	add.s64 	%rd344, %rd343, %rd236;
	add.s64 	%rd460, %rd344, 12296;
$L__BB7_175:
	add.s64 	%rd346, %rd460, -12296;
	// begin inline asm
	ld.global.nc.u64 %rd345, [%rd346];
	// end inline asm
	mov.b64 	{%r78, %r79}, %rd345;
	mov.b32 	%f162, %r78;
	add.s64 	%rd348, %rd460, -12288;
	// begin inline asm
	ld.global.nc.u64 %rd347, [%rd348];
	// end inline asm
	setp.lt.f32 	%p91, %f279, %f162;
	mov.f32 	%f276, %f162;
	mov.u64 	%rd462, %rd347;
	@%p91 bra 	$L__BB7_178;
	setp.lt.f32 	%p92, %f162, %f279;
	mov.f32 	%f276, %f279;
	mov.u64 	%rd462, %rd465;
	@%p92 bra 	$L__BB7_178;
	setp.lt.s64 	%p93, %rd465, %rd347;
	selp.f32 	%f276, %f279, %f162, %p93;
	min.s64 	%rd462, %rd465, %rd347;
$L__BB7_178:
	add.s64 	%rd350, %rd460, -8200;
	// begin inline asm
	ld.global.nc.u64 %rd349, [%rd350];
	// end inline asm
	mov.b64 	{%r80, %r81}, %rd349;
	mov.b32 	%f165, %r80;
	add.s64 	%rd352, %rd460, -8192;
	// begin inline asm
	ld.global.nc.u64 %rd351, [%rd352];
	// end inline asm
	setp.lt.f32 	%p94, %f276, %f165;
	mov.f32 	%f277, %f165;
	mov.u64 	%rd463, %rd351;
	@%p94 bra 	$L__BB7_181;
	setp.lt.f32 	%p95, %f165, %f276;
	mov.f32 	%f277, %f276;
	mov.u64 	%rd463, %rd462;
	@%p95 bra 	$L__BB7_181;
	setp.lt.s64 	%p96, %rd462, %rd351;
	selp.f32 	%f277, %f276, %f165, %p96;
	min.s64 	%rd463, %rd462, %rd351;
$L__BB7_181:
	add.s64 	%rd354, %rd460, -4104;
	// begin inline asm
	ld.global.nc.u64 %rd353, [%rd354];
	// end inline asm
	mov.b64 	{%r82, %r83}, %rd353;
	mov.b32 	%f168, %r82;
	add.s64 	%rd356, %rd460, -4096;
	// begin inline asm
	ld.global.nc.u64 %rd355, [%rd356];
	// end inline asm
	setp.lt.f32 	%p97, %f277, %f168;
	mov.f32 	%f278, %f168;
	mov.u64 	%rd464, %rd355;
	@%p97 bra 	$L__BB7_184;
	setp.lt.f32 	%p98, %f168, %f277;
	mov.f32 	%f278, %f277;
	mov.u64 	%rd464, %rd463;
	@%p98 bra 	$L__BB7_184;
	setp.lt.s64 	%p99, %rd463, %rd355;
	selp.f32 	%f278, %f277, %f168, %p99;
	min.s64 	%rd464, %rd463, %rd355;
$L__BB7_184:
	add.s64 	%rd358, %rd460, -8;
	// begin inline asm
	ld.global.nc.u64 %rd357, [%rd358];
	// end inline asm
	mov.b64 	{%r84, %r85}, %rd357;
	mov.b32 	%f171, %r84;
	// begin inline asm
	ld.global.nc.u64 %rd359, [%rd460];
	// end inline asm
	setp.lt.f32 	%p100, %f278, %f171;
	mov.f32 	%f279, %f171;
	mov.u64 	%rd465, %rd359;
	@%p100 bra 	$L__BB7_187;
	setp.lt.f32 	%p101, %f171, %f278;
	mov.f32 	%f279, %f278;
	mov.u64 	%rd465, %rd464;
	@%p101 bra 	$L__BB7_187;
	setp.lt.s64 	%p102, %rd464, %rd359;
	selp.f32 	%f279, %f278, %f171, %p102;
	min.s64 	%rd465, %rd464, %rd359;
$L__BB7_187:
	add.s32 	%r434, %r434, 1024;
	add.s64 	%rd460, %rd460, 16384;
	setp.lt.s32 	%p103, %r434, %r18;
	@%p103 bra 	$L__BB7_175;
$L__BB7_188:
	// begin inline asm
	mov.u32 %r86, %laneid;
	// end inline asm
	mov.b32 	%r88, %f279;
	mov.b32 	%r104, 1;
	mov.b32 	%r105, 31;
	mov.b32 	%r106, -1;
	// begin inline asm
	shfl.sync.down.b32 %r87, %r88, %r104, %r105, %r106;
	// end inline asm
	mov.b32 	%f175, %r87;
	// begin inline asm
	shfl.sync.down.b32 %r92, %r93, %r104, %r105, %r106;
	// end inline asm
	mov.b64 	{%r98, %r103}, %rd465;
	// begin inline asm
	shfl.sync.down.b32 %r97, %r98, %r104, %r105, %r106;
	// end inline asm
	// begin inline asm
	shfl.sync.down.b32 %r102, %r103, %r104, %r105, %r106;
	// end inline asm
	mov.b64 	%rd200, {%r97, %r102};
	setp.gt.s32 	%p104, %r86, 30;
	mov.f32 	%f281, %f279;
	mov.u64 	%rd467, %rd465;
	@%p104 bra 	$L__BB7_192;
	setp.lt.f32 	%p105, %f279, %f175;
	mov.f32 	%f281, %f175;
	mov.u64 	%rd467, %rd200;
	@%p105 bra 	$L__BB7_192;
	setp.gt.f32 	%p106, %f279, %f175;
	mov.f32 	%f281, %f279;
	mov.u64 	%rd467, %rd465;
	@%p106 bra 	$L__BB7_192;
	setp.lt.s64 	%p107, %rd465, %rd200;
	selp.f32 	%f281, %f279, %f175, %p107;
	min.s64 	%rd467, %rd465, %rd200;
$L__BB7_192:
	mov.b32 	%r108, %f281;
	mov.b32 	%r124, 2;
	mov.b32 	%r125, 31;
	mov.b32 	%r126, -1;
	// begin inline asm
	shfl.sync.down.b32 %r107, %r108, %r124, %r125, %r126;
	// end inline asm
	mov.b32 	%f178, %r107;
	// begin inline asm
	shfl.sync.down.b32 %r112, %r113, %r124, %r125, %r126;
	// end inline asm
	mov.b64 	{%r118, %r123}, %rd467;
	// begin inline asm
	shfl.sync.down.b32 %r117, %r118, %r124, %r125, %r126;
	// end inline asm
	// begin inline asm
	shfl.sync.down.b32 %r122, %r123, %r124, %r125, %r126;
	// end inline asm
	mov.b64 	%rd203, {%r117, %r122};
	setp.gt.s32 	%p108, %r86, 29;
	mov.f32 	%f282, %f281;
	mov.u64 	%rd468, %rd467;
	@%p108 bra 	$L__BB7_196;
	setp.lt.f32 	%p109, %f281, %f178;
	mov.f32 	%f282, %f178;
	mov.u64 	%rd468, %rd203;
	@%p109 bra 	$L__BB7_196;
	setp.gt.f32 	%p110, %f281, %f178;
	mov.f32 	%f282, %f281;
	mov.u64 	%rd468, %rd467;
	@%p110 bra 	$L__BB7_196;
	setp.lt.s64 	%p111, %rd467, %rd203;
	selp.f32 	%f282, %f281, %f178, %p111;
	min.s64 	%rd468, %rd467, %rd203;
$L__BB7_196:
	mov.b32 	%r128, %f282;
	mov.b32 	%r144, 4;
	mov.b32 	%r145, 31;
	mov.b32 	%r146, -1;
	// begin inline asm
	shfl.sync.down.b32 %r127, %r128, %r144, %r145, %r146;
	// end inline asm
	mov.b32 	%f181, %r127;
	// begin inline asm
	shfl.sync.down.b32 %r132, %r133, %r144, %r145, %r146;
	// end inline asm
	mov.b64 	{%r138, %r143}, %rd468;
	// begin inline asm
	shfl.sync.down.b32 %r137, %r138, %r144, %r145, %r146;
	// end inline asm
	// begin inline asm
	shfl.sync.down.b32 %r142, %r143, %r144, %r145, %r146;
	// end inline asm
	mov.b64 	%rd206, {%r137, %r142};
	setp.gt.s32 	%p112, %r86, 27;
	mov.f32 	%f283, %f282;
	mov.u64 	%rd469, %rd468;
	@%p112 bra 	$L__BB7_200;
	setp.lt.f32 	%p113, %f282, %f181;
	mov.f32 	%f283, %f181;
	mov.u64 	%rd469, %rd206;
	@%p113 bra 	$L__BB7_200;
	setp.gt.f32 	%p114, %f282, %f181;
	mov.f32 	%f283, %f282;
	mov.u64 	%rd469, %rd468;
	@%p114 bra 	$L__BB7_200;
	setp.lt.s64 	%p115, %rd468, %rd206;
	selp.f32 	%f283, %f282, %f181, %p115;
	min.s64 	%rd469, %rd468, %rd206;
$L__BB7_200:
	mov.b32 	%r148, %f283;
	mov.b32 	%r164, 8;
	mov.b32 	%r165, 31;
	mov.b32 	%r166, -1;
	// begin inline asm
	shfl.sync.down.b32 %r147, %r148, %r164, %r165, %r166;
	// end inline asm
	mov.b32 	%f184, %r147;
	// begin inline asm
	shfl.sync.down.b32 %r152, %r153, %r164, %r165, %r166;
	// end inline asm
	mov.b64 	{%r158, %r163}, %rd469;
	// begin inline asm
	shfl.sync.down.b32 %r157, %r158, %r164, %r165, %r166;
	// end inline asm
	// begin inline asm
	shfl.sync.down.b32 %r162, %r163, %r164, %r165, %r166;
	// end inline asm
	mov.b64 	%rd209, {%r157, %r162};
	setp.gt.s32 	%p116, %r86, 23;
	mov.f32 	%f284, %f283;
	mov.u64 	%rd470, %rd469;
	@%p116 bra 	$L__BB7_204;
	setp.lt.f32 	%p117, %f283, %f184;
	mov.f32 	%f284, %f184;
	mov.u64 	%rd470, %rd209;
	@%p117 bra 	$L__BB7_204;
	setp.gt.f32 	%p118, %f283, %f184;
	mov.f32 	%f284, %f283;
	mov.u64 	%rd470, %rd469;
	@%p118 bra 	$L__BB7_204;
	setp.lt.s64 	%p119, %rd469, %rd209;
	selp.f32 	%f284, %f283, %f184, %p119;
	min.s64 	%rd470, %rd469, %rd209;
$L__BB7_204:
	mov.b32 	%r168, %f284;
	mov.b32 	%r184, 16;
	mov.b32 	%r185, 31;
	mov.b32 	%r186, -1;
	// begin inline asm
	shfl.sync.down.b32 %r167, %r168, %r184, %r185, %r186;
	// end inline asm
	mov.b32 	%f187, %r167;
	// begin inline asm
	shfl.sync.down.b32 %r172, %r173, %r184, %r185, %r186;
	// end inline asm
	mov.b64 	{%r178, %r183}, %rd470;
	// begin inline asm
	shfl.sync.down.b32 %r177, %r178, %r184, %r185, %r186;
	// end inline asm
	// begin inline asm
	shfl.sync.down.b32 %r182, %r183, %r184, %r185, %r186;
	// end inline asm
	mov.b64 	%rd212, {%r177, %r182};
	setp.gt.s32 	%p120, %r86, 15;
	mov.f32 	%f292, %f284;
	mov.u64 	%rd478, %rd470;
	@%p120 bra 	$L__BB7_208;
	setp.lt.f32 	%p121, %f284, %f187;
	mov.f32 	%f292, %f187;
	mov.u64 	%rd478, %rd212;
	@%p121 bra 	$L__BB7_208;
	setp.gt.f32 	%p122, %f284, %f187;
	mov.f32 	%f292, %f284;
	mov.u64 	%rd478, %rd470;
	@%p122 bra 	$L__BB7_208;
	setp.lt.s64 	%p123, %rd470, %rd212;
	selp.f32 	%f292, %f284, %f187, %p123;
	min.s64 	%rd478, %rd470, %rd212;
$L__BB7_208:
	setp.ne.s32 	%p124, %r86, 0;
	@%p124 bra 	$L__BB7_210;
	shr.u32 	%r187, %r16, 1;
	and.b32  	%r188, %r187, 496;
	mov.u32 	%r189, _ZN6thrust24THRUST_300001_SM_1000_NS8cuda_cub4core6detail5shmemE;
	add.s32 	%r190, %r189, %r188;
	st.shared.f32 	[%r190+8], %f292;
	st.shared.u64 	[%r190+16], %rd478;
$L__BB7_210:
	bar.sync 	0;
	setp.ne.s32 	%p125, %r16, 0;
	@%p125 bra 	$L__BB7_232;
	ld.shared.f32 	%f190, [_ZN6thrust24THRUST_300001_SM_1000_NS8cuda_cub4core6detail5shmemE+24];
	ld.shared.u64 	%rd215, [_ZN6thrust24THRUST_300001_SM_1000_NS8cuda_cub4core6detail5shmemE+32];
	setp.lt.f32 	%p126, %f292, %f190;
	mov.f32 	%f286, %f190;
	mov.u64 	%rd472, %rd215;
	@%p126 bra 	$L__BB7_214;
	setp.lt.f32 	%p127, %f190, %f292;
	mov.f32 	%f286, %f292;
	mov.u64 	%rd472, %rd478;
	@%p127 bra 	$L__BB7_214;
	setp.lt.s64 	%p128, %rd478, %rd215;
	selp.f32 	%f286, %f292, %f190, %p128;
	min.s64 	%rd472, %rd478, %rd215;
$L__BB7_214:
	ld.shared.f32 	%f193, [_ZN6thrust24THRUST_300001_SM_1000_NS8cuda_cub4core6detail5shmemE+40];
	ld.shared.u64 	%rd218, [_ZN6thrust24THRUST_300001_SM_1000_NS8cuda_cub4core6detail5shmemE+48];
	setp.lt.f32 	%p129, %f286, %f193;
	mov.f32 	%f287, %f193;
	mov.u64 	%rd473, %rd218;
	@%p129 bra 	$L__BB7_217;
	setp.lt.f32 	%p130, %f193, %f286;
	mov.f32 	%f287, %f286;
	mov.u64 	%rd473, %rd472;
	@%p130 bra 	$L__BB7_217;
	setp.lt.s64 	%p131, %rd472, %rd218;
	selp.f32 	%f287, %f286, %f193, %p131;
	min.s64 	%rd473, %rd472, %rd218;
$L__BB7_217:
	ld.shared.f32 	%f196, [_ZN6thrust24THRUST_300001_SM_1000_NS8cuda_cub4core6detail5shmemE+56];
	ld.shared.u64 	%rd221, [_ZN6thrust24THRUST_300001_SM_1000_NS8cuda_cub4core6detail5shmemE+64];
	setp.lt.f32 	%p132, %f287, %f196;
	mov.f32 	%f288, %f196;
	mov.u64 	%rd474, %rd221;
	@%p132 bra 	$L__BB7_220;
	setp.lt.f32 	%p133, %f196, %f287;
	mov.f32 	%f288, %f287;
	mov.u64 	%rd474, %rd473;
	@%p133 bra 	$L__BB7_220;
	setp.lt.s64 	%p134, %rd473, %rd221;
	selp.f32 	%f288, %f287, %f196, %p134;
	min.s64 	%rd474, %rd473, %rd221;
$L__BB7_220:
	ld.shared.f32 	%f199, [_ZN6thrust24THRUST_300001_SM_1000_NS8cuda_cub4core6detail5shmemE+72];
	ld.shared.u64 	%rd224, [_ZN6thrust24THRUST_300001_SM_1000_NS8cuda_cub4core6detail5shmemE+80];
	setp.lt.f32 	%p135, %f288, %f199;
	mov.f32 	%f289, %f199;
	mov.u64 	%rd475, %rd224;
	@%p135 bra 	$L__BB7_223;
	setp.lt.f32 	%p136, %f199, %f288;
	mov.f32 	%f289, %f288;
	mov.u64 	%rd475, %rd474;
	@%p136 bra 	$L__BB7_223;
	setp.lt.s64 	%p137, %rd474, %rd224;
	selp.f32 	%f289, %f288, %f199, %p137;
	min.s64 	%rd475, %rd474, %rd224;
$L__BB7_223:
	ld.shared.f32 	%f202, [_ZN6thrust24THRUST_300001_SM_1000_NS8cuda_cub4core6detail5shmemE+88];
	ld.shared.u64 	%rd227, [_ZN6thrust24THRUST_300001_SM_1000_NS8cuda_cub4core6detail5shmemE+96];
	setp.lt.f32 	%p138, %f289, %f202;
	mov.f32 	%f290, %f202;
	mov.u64 	%rd476, %rd227;
	@%p138 bra 	$L__BB7_226;
	setp.lt.f32 	%p139, %f202, %f289;
	mov.f32 	%f290, %f289;
	mov.u64 	%rd476, %rd475;
	@%p139 bra 	$L__BB7_226;
	setp.lt.s64 	%p140, %rd475, %rd227;
	selp.f32 	%f290, %f289, %f202, %p140;
	min.s64 	%rd476, %rd475, %rd227;
$L__BB7_226:
	ld.shared.f32 	%f205, [_ZN6thrust24THRUST_300001_SM_1000_NS8cuda_cub4core6detail5shmemE+104];
	ld.shared.u64 	%rd230, [_ZN6thrust24THRUST_300001_SM_1000_NS8cuda_cub4core6detail5shmemE+112];
	setp.lt.f32 	%p141, %f290, %f205;
	mov.f32 	%f291, %f205;
	mov.u64 	%rd477, %rd230;
	@%p141 bra 	$L__BB7_229;
	setp.lt.f32 	%p142, %f205, %f290;
	mov.f32 	%f291, %f290;
	mov.u64 	%rd477, %rd476;
	@%p142 bra 	$L__BB7_229;
	setp.lt.s64 	%p143, %rd476, %rd230;
	selp.f32 	%f291, %f290, %f205, %p143;
	min.s64 	%rd477, %rd476, %rd230;
$L__BB7_229:
	ld.shared.f32 	%f208, [_ZN6thrust24THRUST_300001_SM_1000_NS8cuda_cub4core6detail5shmemE+120];
	ld.shared.u64 	%rd233, [_ZN6thrust24THRUST_300001_SM_1000_NS8cuda_cub4core6detail5shmemE+128];
	setp.lt.f32 	%p144, %f291, %f208;
	mov.f32 	%f292, %f208;
	mov.u64 	%rd478, %rd233;
	@%p144 bra 	$L__BB7_232;
	setp.lt.f32 	%p145, %f208, %f291;
	mov.f32 	%f292, %f291;
	mov.u64 	%rd478, %rd477;
	@%p145 bra 	$L__BB7_232;
	setp.lt.s64 	%p146, %rd477, %rd233;
	selp.f32 	%f292, %f291, %f208, %p146;
	min.s64 	%rd478, %rd477, %rd233;
$L__BB7_232:
	mov.u32 	%r426, %tid.x;
	setp.ne.s32 	%p263, %r426, 0;
	@%p263 bra 	$L__BB7_234;
	ld.param.u64 	%rd391, [_ZN6thrust24THRUST_300001_SM_1000_NS8cuda_cub4core6detail13_kernel_agentINS1_8__reduce11ReduceAgentIPN4cuda3std3__45tupleIJflEEESC_SB_lNS1_9__extrema9arg_max_fIflNS9_4lessIfEEEEEEJSC_SC_iSH_EEEvDpT0__param_1];
	cvta.to.global.u64 	%rd390, %rd391;
	st.global.f32 	[%rd390], %f292;
	st.global.u64 	[%rd390+8], %rd478;
$L__BB7_234:
	ret;

}
	// .globl	_ZN3cub18CUB_300001_SM_10006detail11EmptyKernelIvEEvv
.visible .entry _ZN3cub18CUB_300001_SM_10006detail11EmptyKernelIvEEvv()
{


	ret;

}
	// .globl	_ZN3cub18CUB_300001_SM_10006detail8for_each13static_kernelINS2_12policy_hub_t12policy_500_tEmN6thrust24THRUST_300001_SM_1000_NS8cuda_cub20__uninitialized_fill7functorINS7_10device_ptrIfEEfEEEEvT0_T1_
.visible .entry _ZN3cub18CUB_300001_SM_10006detail8for_each13static_kernelINS2_12policy_hub_t12policy_500_tEmN6thrust24THRUST_300001_SM_1000_NS8cuda_cub20__uninitialized_fill7functorINS7_10device_ptrIfEEfEEEEvT0_T1_(
	.param .u64 _ZN3cub18CUB_300001_SM_10006detail8for_each13static_kernelINS2_12policy_hub_t12policy_500_tEmN6thrust24THRUST_300001_SM_1000_NS8cuda_cub20__uninitialized_fill7functorINS7_10device_ptrIfEEfEEEEvT0_T1__param_0,
	.param .align 8 .b8 _ZN3cub18CUB_300001_SM_10006detail8for_each13static_kernelINS2_12policy_hub_t12policy_500_tEmN6thrust24THRUST_300001_SM_1000_NS8cuda_cub20__uninitialized_fill7functorINS7_10device_ptrIfEEfEEEEvT0_T1__param_1[16]
)
.maxntid 256
{
	.reg .pred 	%p<4>;
	.reg .b16 	%rs<5>;
	.reg .b32 	%r<10>;
	.reg .b32 	%f<3>;
	.reg .b64 	%rd<16>;

	ld.param.f32 	%f2, [_ZN3cub18CUB_300001_SM_10006detail8for_each13static_kernelINS2_12policy_hub_t12policy_500_tEmN6thrust24THRUST_300001_SM_1000_NS8cuda_cub20__uninitialized_fill7functorINS7_10device_ptrIfEEfEEEEvT0_T1__param_1+8];
	ld.param.u64 	%rd4, [_ZN3cub18CUB_300001_SM_10006detail8for_each13static_kernelINS2_12policy_hub_t12policy_500_tEmN6thrust24THRUST_300001_SM_1000_NS8cuda_cub20__uninitialized_fill7functorINS7_10device_ptrIfEEfEEEEvT0_T1__param_1];
	ld.param.u64 	%rd5, [_ZN3cub18CUB_300001_SM_10006detail8for_each13static_kernelINS2_12policy_hub_t12policy_500_tEmN6thrust24THRUST_300001_SM_1000_NS8cuda_cub20__uninitialized_fill7functorINS7_10device_ptrIfEEfEEEEvT0_T1__param_0];
	mov.u32 	%r7, %ctaid.x;
	mul.wide.u32 	%rd1, %r7, 512;
	sub.s64 	%rd2, %rd5, %rd1;
	setp.lt.u64 	%p1, %rd2, 512;
	@%p1 bra 	$L__BB9_2;
	mov.u32 	%r9, %tid.x;
	cvta.to.global.u64 	%rd11, %rd4;
	cvt.u64.u32 	%rd12, %r9;
	add.s64 	%rd13, %rd1, %rd12;
	shl.b64 	%rd14, %rd13, 2;
	add.s64 	%rd15, %rd11, %rd14;
	st.global.f32 	[%rd15], %f2;
	st.global.f32 	[%rd15+1024], %f2;
	bra.uni 	$L__BB9_6;
$L__BB9_2:
	cvta.to.global.u64 	%rd6, %rd4;
	mov.u32 	%r1, %tid.x;
	cvt.u64.u32 	%rd7, %r1;
	setp.le.u64 	%p2, %rd2, %rd7;
	add.s64 	%rd8, %rd1, %rd7;
	shl.b64 	%rd9, %rd8, 2;
	add.s64 	%rd3, %rd6, %rd9;
	@%p2 bra 	$L__BB9_4;
	st.global.f32 	[%rd3], %f2;
$L__BB9_4:
	add.s32 	%r8, %r1, 256;
	cvt.u64.u32 	%rd10, %r8;
	setp.le.u64 	%p3, %rd2, %rd10;
	@%p3 bra 	$L__BB9_6;
	st.global.f32 	[%rd3+1024], %f2;
$L__BB9_6:
	ret;

}
	// .globl	_ZN6kernel11even_solverEPfS0_PiS1_
.visible .entry _ZN6kernel11even_solverEPfS0_PiS1_(
	.param .u64 .ptr .align 1 _ZN6kernel11even_solverEPfS0_PiS1__param_0,
	.param .u64 .ptr .align 1 _ZN6kernel11even_solverEPfS0_PiS1__param_1,
	.param .u64 .ptr .align 1 _ZN6kernel11even_solverEPfS0_PiS1__param_2,
	.param .u64 .ptr .align 1 _ZN6kernel11even_solverEPfS0_PiS1__param_3
)
{
	.reg .b32 	%r<19>;
	.reg .b32 	%f<17>;
	.reg .b64 	%rd<17>;

	ld.param.u64 	%rd1, [_ZN6kernel11even_solverEPfS0_PiS1__param_0];
	ld.param.u64 	%rd2, [_ZN6kernel11even_solverEPfS0_PiS1__param_1];
	ld.param.u64 	%rd3, [_ZN6kernel11even_solverEPfS0_PiS1__param_2];
	ld.param.u64 	%rd4, [_ZN6kernel11even_solverEPfS0_PiS1__param_3];
	cvta.to.global.u64 	%rd5, %rd2;
	cvta.to.global.u64 	%rd6, %rd3;
	cvta.to.global.u64 	%rd7, %rd1;
	cvta.to.global.u64 	%rd8, %rd4;
	mov.u32 	%r1, %tid.y;
	and.b32  	%r2, %r1, 1;
	ld.global.u32 	%r3, [%rd8];
	mov.u32 	%r4, %ctaid.x;
	shl.b32 	%r5, %r4, 5;
	mov.u32 	%r6, %tid.x;
	shl.b32 	%r7, %r6, 1;
	add.s32 	%r8, %r5, %r7;
	or.b32  	%r9, %r2, %r8;
	mov.u32 	%r10, %ctaid.y;
	shl.b32 	%r11, %r10, 5;
	add.s32 	%r12, %r1, %r11;
	mad.lo.s32 	%r13, %r3, %r12, %r3;
	add.s32 	%r14, %r9, %r13;
	add.s32 	%r15, %r14, 1;
	mul.wide.s32 	%rd9, %r15, 4;
	add.s64 	%rd10, %rd7, %rd9;
	ld.global.f32 	%f1, [%rd10];
	add.s64 	%rd11, %rd6, %rd9;
	ld.global.u32 	%r16, [%rd11];
	sub.s32 	%r17, 1, %r16;
	cvt.rn.f32.s32 	%f2, %r17;
	cvt.rn.f32.s32 	%f3, %r16;
	sub.s32 	%r18, %r15, %r3;
	mul.wide.s32 	%rd12, %r18, 4;
	add.s64 	%rd13, %rd7, %rd12;
	ld.global.f32 	%f4, [%rd13];
	ld.global.f32 	%f5, [%rd10+-4];
	add.f32 	%f6, %f4, %f5;
	mul.wide.s32 	%rd14, %r3, 4;
	add.s64 	%rd15, %rd10, %rd14;
	ld.global.f32 	%f7, [%rd15];
	add.f32 	%f8, %f6, %f7;
	ld.global.f32 	%f9, [%rd10+4];
	add.f32 	%f10, %f8, %f9;
	mul.f32 	%f11, %f10, %f3;
	mul.f32 	%f12, %f11, 0f3E800000;
	fma.rn.f32 	%f13, %f1, %f2, %f12;
	st.global.f32 	[%rd10], %f13;
	sub.f32 	%f14, %f13, %f1;
	abs.f32 	%f15, %f14;
	div.rn.f32 	%f16, %f15, 0f42C80000;
	add.s64 	%rd16, %rd5, %rd9;
	st.global.f32 	[%rd16], %f16;
	ret;

}
	// .globl	_ZN6kernel10odd_solverEPfS0_PiS1_
.visible .entry _ZN6kernel10odd_solverEPfS0_PiS1_(
	.param .u64 .ptr .align 1 _ZN6kernel10odd_solverEPfS0_PiS1__param_0,
	.param .u64 .ptr .align 1 _ZN6kernel10odd_solverEPfS0_PiS1__param_1,
	.param .u64 .ptr .align 1 _ZN6kernel10odd_solverEPfS0_PiS1__param_2,
	.param .u64 .ptr .align 1 _ZN6kernel10odd_solverEPfS0_PiS1__param_3
)
{
	.reg .b32 	%r<20>;
	.reg .b32 	%f<17>;
	.reg .b64 	%rd<17>;

	ld.param.u64 	%rd1, [_ZN6kernel10odd_solverEPfS0_PiS1__param_0];
	ld.param.u64 	%rd2, [_ZN6kernel10odd_solverEPfS0_PiS1__param_1];
	ld.param.u64 	%rd3, [_ZN6kernel10odd_solverEPfS0_PiS1__param_2];
	ld.param.u64 	%rd4, [_ZN6kernel10odd_solverEPfS0_PiS1__param_3];
	cvta.to.global.u64 	%rd5, %rd2;
	cvta.to.global.u64 	%rd6, %rd3;
	cvta.to.global.u64 	%rd7, %rd1;
	cvta.to.global.u64 	%rd8, %rd4;
	mov.u32 	%r1, %tid.y;
	not.b32 	%r2, %r1;
	and.b32  	%r3, %r2, 1;
	ld.global.u32 	%r4, [%rd8];
	mov.u32 	%r5, %ctaid.x;
	shl.b32 	%r6, %r5, 5;
	mov.u32 	%r7, %tid.x;
	shl.b32 	%r8, %r7, 1;
	add.s32 	%r9, %r6, %r8;
	or.b32  	%r10, %r3, %r9;
	mov.u32 	%r11, %ctaid.y;
	shl.b32 	%r12, %r11, 5;
	add.s32 	%r13, %r1, %r12;
	mad.lo.s32 	%r14, %r4, %r13, %r4;
	add.s32 	%r15, %r10, %r14;
	add.s32 	%r16, %r15, 1;
	mul.wide.s32 	%rd9, %r16, 4;
	add.s64 	%rd10, %rd7, %rd9;
	ld.global.f32 	%f1, [%rd10];
	add.s64 	%rd11, %rd6, %rd9;
	ld.global.u32 	%r17, [%rd11];
	sub.s32 	%r18, 1, %r17;
	cvt.rn.f32.s32 	%f2, %r18;
	cvt.rn.f32.s32 	%f3, %r17;
	sub.s32 	%r19, %r16, %r4;
	mul.wide.s32 	%rd12, %r19, 4;
	add.s64 	%rd13, %rd7, %rd12;
	ld.global.f32 	%f4, [%rd13];
	ld.global.f32 	%f5, [%rd10+-4];
	add.f32 	%f6, %f4, %f5;
	mul.wide.s32 	%rd14, %r4, 4;
	add.s64 	%rd15, %rd10, %rd14;
	ld.global.f32 	%f7, [%rd15];
	add.f32 	%f8, %f6, %f7;
	ld.global.f32 	%f9, [%rd10+4];
	add.f32 	%f10, %f8, %f9;
	mul.f32 	%f11, %f10, %f3;
	mul.f32 	%f12, %f11, 0f3E800000;
	fma.rn.f32 	%f13, %f1, %f2, %f12;
	st.global.f32 	[%rd10], %f13;
	sub.f32 	%f14, %f13, %f1;
	abs.f32 	%f15, %f14;
	div.rn.f32 	%f16, %f15, 0f42C80000;
	add.s64 	%rd16, %rd5, %rd9;
	st.global.f32 	[%rd16], %f16;
	ret;

}


// ===== COMPILED SASS (sm_100) =====

	.target	sm_100

	.elftype	@"ET_EXEC"


//--------------------- .note.nv.tkinfo           --------------------------
	.section	.note.nv.tkinfo,"",@"SHT_NOTE"
	.sectionflags	@"SHF_NOTE_NV_TKINFO"
	.tkinfo
        /*0018*/ 	.word	0x00000002
        /*0030*/ 	.string	""
        /*0030*/ 	.string	"ptxas"
        /*0030*/ 	.string	"Cuda compilation tools, release 13.0, V13.0.88"
        /*0030*/ 	.string	"Build cuda_13.0.r13.0/compiler.36424714_0"
        /*0030*/ 	.string	"-arch sm_100 -m 64 "



//--------------------- .note.nv.cuinfo           --------------------------
	.section	.note.nv.cuinfo,"",@"SHT_NOTE"
	.sectionflags	@"SHF_NOTE_NV_CUINFO"
        /*0018*/ 	.short	0x0002
        /*001a*/ 	.short	0x0064
        /*001c*/ 	.short	0x0082
	.zero		2


//--------------------- .nv.info                  --------------------------
	.section	.nv.info,"",@"SHT_CUDA_INFO"
	.align	4


	//----- nvinfo : EIATTR_REGCOUNT
	.align		4
        /*0000*/ 	.byte	0x04, 0x2f
        /*0002*/ 	.short	(.L_46 - .L_45)
	.align		4
.L_45:
        /*0004*/ 	.word	index@(_ZN6thrust24THRUST_300001_SM_1000_NS8cuda_cub4core6detail13_kernel_agentINS1_8__reduce11ReduceAgentINS0_12zip_iteratorIN4cuda3std3__45tupleIJNS0_6detail15normal_iteratorINS0_10device_ptrIfEEEENS0_17counting_iteratorIlNS0_11use_defaultESI_SI_EEEEEEEPNSB_IJflEEESM_iNS1_9__extrema9arg_max_fIflNSA_4lessIfEEEEEEJSL_SN_iSS_EEEvDpT0_)
        /*0008*/ 	.word	0x0000001c


	//----- nvinfo : EIATTR_FRAME_SIZE
	.align		4
.L_46:
        /*000c*/ 	.byte	0x04, 0x11
        /*000e*/ 	.short	(.L_48 - .L_47)
	.align		4
.L_47:
        /*0010*/ 	.word	index@(_ZN6thrust24THRUST_300001_SM_1000_NS8cuda_cub4core6detail13_kernel_agentINS1_8__reduce11ReduceAgentINS0_12zip_iteratorIN4cuda3std3__45tupleIJNS0_6detail15normal_iteratorINS0_10device_ptrIfEEEENS0_17counting_iteratorIlNS0_11use_defaultESI_SI_EEEEEEEPNSB_IJflEEESM_iNS1_9__extrema9arg_max_fIflNSA_4lessIfEEEEEEJSL_SN_iSS_EEEvDpT0_)
        /*0014*/ 	.word	0x00000000


	//----- nvinfo : EIATTR_REGCOUNT
	.align		4
.L_48:
        /*0018*/ 	.byte	0x04, 0x2f
        /*001a*/ 	.short	(.L_50 - .L_49)
	.align		4
.L_49:
        /*001c*/ 	.word	index@(_ZN6thrust24THRUST_300001_SM_1000_NS8cuda_cub4core6detail13_kernel_agentINS1_8__reduce11ReduceAgentINS0_12zip_iteratorIN4cuda3std3__45tupleIJNS0_6detail15normal_iteratorINS0_10device_ptrIfEEEENS0_17counting_iteratorIlNS0_11use_defaultESI_SI_EEEEEEEPNSB_IJflEEESM_iNS1_9__extrema9arg_max_fIflNSA_4lessIfEEEEEEJSL_SN_iN3cub18CUB_300001_SM_100013GridEvenShareIiEENSV_9GridQueueIjEESS_EEEvDpT0_)
        /*0020*/ 	.word	0x0000001d


	//----- nvinfo : EIATTR_FRAME_SIZE
	.align		4
.L_50:
        /*0024*/ 	.byte	0x04, 0x11
        /*0026*/ 	.short	(.L_52 - .L_51)
	.align		4
.L_51:
        /*0028*/ 	.word	index@(_ZN6thrust24THRUST_300001_SM_1000_NS8cuda_cub4core6detail13_kernel_agentINS1_8__reduce11ReduceAgentINS0_12zip_iteratorIN4cuda3std3__45tupleIJNS0_6detail15normal_iteratorINS0_10device_ptrIfEEEENS0_17counting_iteratorIlNS0_11use_defaultESI_SI_EEEEEEEPNSB_IJflEEESM_iNS1_9__extrema9arg_max_fIflNSA_4lessIfEEEEEEJSL_SN_iN3cub18CUB_300001_SM_100013GridEvenShareIiEENSV_9GridQueueIjEESS_EEEvDpT0_)
        /*002c*/ 	.word	0x00000000


	//----- nvinfo : EIATTR_REGCOUNT
	.align		4
.L_52:
        /*0030*/ 	.byte	0x04, 0x2f
        /*0032*/ 	.short	(.L_54 - .L_53)
	.align		4
.L_53:
        /*0034*/ 	.word	index@(_ZN6thrust24THRUST_300001_SM_1000_NS8cuda_cub4core6detail13_kernel_agentINS1_8__reduce10DrainAgentIiEEJN3cub18CUB_300001_SM_10009GridQueueIjEEiEEEvDpT0_)
        /*0038*/ 	.word	0x00000008


	//----- nvinfo : EIATTR_FRAME_SIZE
	.align		4
.L_54:
        /*003c*/ 	.byte	0x04, 0x11
        /*003e*/ 	.short	(.L_56 - .L_55)
	.align		4
.L_55:
        /*0040*/ 	.word	index@(_ZN6thrust24THRUST_300001_SM_1000_NS8cuda_cub4core6detail13_kernel_agentINS1_8__reduce10DrainAgentIiEEJN3cub18CUB_300001_SM_10009GridQueueIjEEiEEEvDpT0_)
        /*0044*/ 	.word	0x00000000


	//----- nvinfo : EIATTR_REGCOUNT
	.align		4
.L_56:
        /*0048*/ 	.byte	0x04, 0x2f
        /*004a*/ 	.short	(.L_58 - .L_57)
	.align		4
.L_57:
        /*004c*/ 	.word	index@(_ZN6thrust24THRUST_300001_SM_1000_NS8cuda_cub4core6detail13_kernel_agentINS1_8__reduce11ReduceAgentIPN4cuda3std3__45tupleIJflEEESC_SB_iNS1_9__extrema9arg_max_fIflNS9_4lessIfEEEEEEJSC_SC_iSH_EEEvDpT0_)
        /*0050*/ 	.word	0x00000020


	//----- nvinfo : EIATTR_FRAME_SIZE
	.align		4
.L_58:
        /*0054*/ 	.byte	0x04, 0x11
        /*0056*/ 	.short	(.L_60 - .L_59)
	.align		4
.L_59:
        /*0058*/ 	.word	index@(_ZN6thrust24THRUST_300001_SM_1000_NS8cuda_cub4core6detail13_kernel_agentINS1_8__reduce11ReduceAgentIPN4cuda3std3__45tupleIJflEEESC_SB_iNS1_9__extrema9arg_max_fIflNS9_4lessIfEEEEEEJSC_SC_iSH_EEEvDpT0_)
        /*005c*/ 	.word	0x00000000


	//----- nvinfo : EIATTR_REGCOUNT
	.align		4
.L_60:
        /*0060*/ 	.byte	0x04, 0x2f
        /*0062*/ 	.short	(.L_62 - .L_61)
	.align		4
.L_61:
        /*0064*/ 	.word	index@(_ZN6thrust24THRUST_300001_SM_1000_NS8cuda_cub4core6detail13_kernel_agentINS1_8__reduce11ReduceAgentINS0_12zip_iteratorIN4cuda3std3__45tupleIJNS0_6detail15normal_iteratorINS0_10device_ptrIfEEEENS0_17counting_iteratorIlNS0_11use_defaultESI_SI_EEEEEEEPNSB_IJflEEESM_lNS1_9__extrema9arg_max_fIflNSA_4lessIfEEEEEEJSL_SN_lSS_EEEvDpT0_)
        /*0068*/ 	.word	0x0000001c


	//----- nvinfo : EIATTR_FRAME_SIZE
	.align		4
.L_62:
        /*006c*/ 	.byte	0x04, 0x11
        /*006e*/ 	.short	(.L_64 - .L_63)
	.align		4
.L_63:
        /*0070*/ 	.word	index@(_ZN6thrust24THRUST_300001_SM_1000_NS8cuda_cub4core6detail13_kernel_agentINS1_8__reduce11ReduceAgentINS0_12zip_iteratorIN4cuda3std3__45tupleIJNS0_6detail15normal_iteratorINS0_10device_ptrIfEEEENS0_17counting_iteratorIlNS0_11use_defaultESI_SI_EEEEEEEPNSB_IJflEEESM_lNS1_9__extrema9arg_max_fIflNSA_4lessIfEEEEEEJSL_SN_lSS_EEEvDpT0_)
        /*0074*/ 	.word	0x00000000


	//----- nvinfo : EIATTR_REGCOUNT
	.align		4
.L_64:
        /*0078*/ 	.byte	0x04, 0x2f
        /*007a*/ 	.short	(.L_66 - .L_65)
	.align		4
.L_65:
        /*007c*/ 	.word	index@(_ZN6thrust24THRUST_300001_SM_1000_NS8cuda_cub4core6detail13_kernel_agentINS1_8__reduce11ReduceAgentINS0_12zip_iteratorIN4cuda3std3__45tupleIJNS0_6detail15normal_iteratorINS0_10device_ptrIfEEEENS0_17counting_iteratorIlNS0_11use_defaultESI_SI_EEEEEEEPNSB_IJflEEESM_lNS1_9__extrema9arg_max_fIflNSA_4lessIfEEEEEEJSL_SN_lN3cub18CUB_300001_SM_100013GridEvenShareIlEENSV_9GridQueueIyEESS_EEEvDpT0_)
        /*0080*/ 	.word	0x0000001e


	//----- nvinfo : EIATTR_FRAME_SIZE
	.align		4
.L_66:
        /*0084*/ 	.byte	0x04, 0x11
        /*0086*/ 	.short	(.L_68 - .L_67)
	.align		4
.L_67:
        /*0088*/ 	.word	index@(_ZN6thrust24THRUST_300001_SM_1000_NS8cuda_cub4core6detail13_kernel_agentINS1_8__reduce11ReduceAgentINS0_12zip_iteratorIN4cuda3std3__45tupleIJNS0_6detail15normal_iteratorINS0_10device_ptrIfEEEENS0_17counting_iteratorIlNS0_11use_defaultESI_SI_EEEEEEEPNSB_IJflEEESM_lNS1_9__extrema9arg_max_fIflNSA_4lessIfEEEEEEJSL_SN_lN3cub18CUB_300001_SM_100013GridEvenShareIlEENSV_9GridQueueIyEESS_EEEvDpT0_)
        /*008c*/ 	.word	0x00000000


	//----- nvinfo : EIATTR_REGCOUNT
	.align		4
.L_68:
        /*0090*/ 	.byte	0x04, 0x2f
        /*0092*/ 	.short	(.L_70 - .L_69)
	.align		4
.L_69:
        /*0094*/ 	.word	index@(_ZN6thrust24THRUST_300001_SM_1000_NS8cuda_cub4core6detail13_kernel_agentINS1_8__reduce10DrainAgentIlEEJN3cub18CUB_300001_SM_10009GridQueueIyEElEEEvDpT0_)
        /*0098*/ 	.word	0x00000008


	//----- nvinfo : EIATTR_FRAME_SIZE
	.align		4
.L_70:
        /*009c*/ 	.byte	0x04, 0x11
        /*009e*/ 	.short	(.L_72 - .L_71)
	.align		4
.L_71:
        /*00a0*/ 	.word	index@(_ZN6thrust24THRUST_300001_SM_1000_NS8cuda_cub4core6detail13_kernel_agentINS1_8__reduce10DrainAgentIlEEJN3cub18CUB_300001_SM_10009GridQueueIyEElEEEvDpT0_)
        /*00a4*/ 	.word	0x00000000


	//----- nvinfo : EIATTR_REGCOUNT
	.align		4
.L_72:
        /*00a8*/ 	.byte	0x04, 0x2f
        /*00aa*/ 	.short	(.L_74 - .L_73)
	.align		4
.L_73:
        /*00ac*/ 	.word	index@(_ZN6thrust24THRUST_300001_SM_1000_NS8cuda_cub4core6detail13_kernel_agentINS1_8__reduce11ReduceAgentIPN4cuda3std3__45tupleIJflEEESC_SB_lNS1_9__extrema9arg_max_fIflNS9_4lessIfEEEEEEJSC_SC_iSH_EEEvDpT0_)
        /*00b0*/ 	.word	0x00000020


	//----- nvinfo : EIATTR_FRAME_SIZE
	.align		4
.L_74:
        /*00b4*/ 	.byte	0x04, 0x11
        /*00b6*/ 	.short	(.L_76 - .L_75)
	.align		4
.L_75:
        /*00b8*/ 	.word	index@(_ZN6thrust24THRUST_300001_SM_1000_NS8cuda_cub4core6detail13_kernel_agentINS1_8__reduce11ReduceAgentIPN4cuda3std3__45tupleIJflEEESC_SB_lNS1_9__extrema9arg_max_fIflNS9_4lessIfEEEEEEJSC_SC_iSH_EEEvDpT0_)
        /*00bc*/ 	.word	0x00000000


	//----- nvinfo : EIATTR_REGCOUNT
	.align		4
.L_76:
        /*00c0*/ 	.byte	0x04, 0x2f
        /*00c2*/ 	.short	(.L_78 - .L_77)
	.align		4
.L_77:
        /*00c4*/ 	.word	index@(_ZN3cub18CUB_300001_SM_10006detail11EmptyKernelIvEEvv)
        /*00c8*/ 	.word	0x00000004


	//----- nvinfo : EIATTR_FRAME_SIZE
	.align		4
.L_78:
        /*00cc*/ 	.byte	0x04, 0x11
        /*00ce*/ 	.short	(.L_80 - .L_79)
	.align		4
.L_79:
        /*00d0*/ 	.word	index@(_ZN3cub18CUB_300001_SM_10006detail11EmptyKernelIvEEvv)
        /*00d4*/ 	.word	0x00000000


	//----- nvinfo : EIATTR_REGCOUNT
	.align		4
.L_80:
        /*00d8*/ 	.byte	0x04, 0x2f
        /*00da*/ 	.short	(.L_82 - .L_81)
	.align		4
.L_81:
        /*00dc*/ 	.word	index@(_ZN3cub18CUB_300001_SM_10006detail8for_each13static_kernelINS2_12policy_hub_t12policy_500_tEmN6thrust24THRUST_300001_SM_1000_NS8cuda_cub20__uninitialized_fill7functorINS7_10device_ptrIfEEfEEEEvT0_T1_)
        /*00e0*/ 	.word	0x00000008


	//----- nvinfo : EIATTR_FRAME_SIZE
	.align		4
.L_82:
        /*00e4*/ 	.byte	0x04, 0x11
        /*00e6*/ 	.short	(.L_84 - .L_83)
	.align		4
.L_83:
        /*00e8*/ 	.word	index@(_ZN3cub18CUB_300001_SM_10006detail8for_each13static_kernelINS2_12policy_hub_t12policy_500_tEmN6thrust24THRUST_300001_SM_1000_NS8cuda_cub20__uninitialized_fill7functorINS7_10device_ptrIfEEfEEEEvT0_T1_)
        /*00ec*/ 	.word	0x00000000


	//----- nvinfo : EIATTR_REGCOUNT
	.align		4
.L_84:
        /*00f0*/ 	.byte	0x04, 0x2f
        /*00f2*/ 	.short	(.L_86 - .L_85)
	.align		4
.L_85:
        /*00f4*/ 	.word	index@(_ZN6kernel11even_solverEPfS0_PiS1_)
        /*00f8*/ 	.word	0x00000011


	//----- nvinfo : EIATTR_FRAME_SIZE
	.align		4
.L_86:
        /*00fc*/ 	.byte	0x04, 0x11
        /*00fe*/ 	.short	(.L_88 - .L_87)
	.align		4
.L_87:
        /*0100*/ 	.word	index@($__internal_1_$__cuda_sm3x_div_rn_noftz_f32_slowpath)
        /*0104*/ 	.word	0x00000000


	//----- nvinfo : EIATTR_FRAME_SIZE
	.align		4
.L_88:
        /*0108*/ 	.byte	0x04, 0x11
        /*010a*/ 	.short	(.L_90 - .L_89)
	.align		4
.L_89:
        /*010c*/ 	.word	index@(_ZN6kernel11even_solverEPfS0_PiS1_)
        /*0110*/ 	.word	0x00000000


	//----- nvinfo : EIATTR_REGCOUNT
	.align		4
.L_90:
        /*0114*/ 	.byte	0x04, 0x2f
        /*0116*/ 	.short	(.L_92 - .L_91)
	.align		4
.L_91:
        /*0118*/ 	.word	index@(_ZN6kernel10odd_solverEPfS0_PiS1_)
        /*011c*/ 	.word	0x00000011


	//----- nvinfo : EIATTR_FRAME_SIZE
	.align		4
.L_92:
        /*0120*/ 	.byte	0x04, 0x11
        /*0122*/ 	.short	(.L_94 - .L_93)
	.align		4
.L_93:
        /*0124*/ 	.word	index@($__internal_0_$__cuda_sm3x_div_rn_noftz_f32_slowpath)
        /*0128*/ 	.word	0x00000000


	//----- nvinfo : EIATTR_FRAME_SIZE
	.align		4
.L_94:
        /*012c*/ 	.byte	0x04, 0x11
        /*012e*/ 	.short	(.L_96 - .L_95)
	.align		4
.L_95:
        /*0130*/ 	.word	index@(_ZN6kernel10odd_solverEPfS0_PiS1_)
        /*0134*/ 	.word	0x00000000


	//----- nvinfo : EIATTR_MIN_STACK_SIZE
	.align		4
.L_96:
        /*0138*/ 	.byte	0x04, 0x12
        /*013a*/ 	.short	(.L_98 - .L_97)
	.align		4
.L_97:
        /*013c*/ 	.word	index@(_ZN6kernel10odd_solverEPfS0_PiS1_)
        /*0140*/ 	.word	0x00000000


	//----- nvinfo : EIATTR_MIN_STACK_SIZE
	.align		4
.L_98:
        /*0144*/ 	.byte	0x04, 0x12
        /*0146*/ 	.short	(.L_100 - .L_99)
	.align		4
.L_99:
        /*0148*/ 	.word	index@(_ZN6kernel11even_solverEPfS0_PiS1_)
        /*014c*/ 	.word	0x00000000


	//----- nvinfo : EIATTR_MIN_STACK_SIZE
	.align		4
.L_100:
        /*0150*/ 	.byte	0x04, 0x12
        /*0152*/ 	.short	(.L_102 - .L_101)
	.align		4
.L_101:
        /*0154*/ 	.word	index@(_ZN3cub18CUB_300001_SM_10006detail8for_each13static_kernelINS2_12policy_hub_t12policy_500_tEmN6thrust24THRUST_300001_SM_1000_NS8cuda_cub20__uninitialized_fill7functorINS7_10device_ptrIfEEfEEEEvT0_T1_)
        /*0158*/ 	.word	0x00000000


	//----- nvinfo : EIATTR_MIN_STACK_SIZE
	.align		4
.L_102:
        /*015c*/ 	.byte	0x04, 0x12
        /*015e*/ 	.short	(.L_104 - .L_103)
	.align		4
.L_103:
        /*0160*/ 	.word	index@(_ZN3cub18CUB_300001_SM_10006detail11EmptyKernelIvEEvv)
        /*0164*/ 	.word	0x00000000


	//----- nvinfo : EIATTR_MIN_STACK_SIZE
	.align		4
.L_104:
        /*0168*/ 	.byte	0x04, 0x12
        /*016a*/ 	.short	(.L_106 - .L_105)
	.align		4
.L_105:
        /*016c*/ 	.word	index@(_ZN6thrust24THRUST_300001_SM_1000_NS8cuda_cub4core6detail13_kernel_agentINS1_8__reduce11ReduceAgentIPN4cuda3std3__45tupleIJflEEESC_SB_lNS1_9__extrema9arg_max_fIflNS9_4lessIfEEEEEEJSC_SC_iSH_EEEvDpT0_)
        /*0170*/ 	.word	0x00000000


	//----- nvinfo : EIATTR_MIN_STACK_SIZE
	.align		4
.L_106:
        /*0174*/ 	.byte	0x04, 0x12
        /*0176*/ 	.short	(.L_108 - .L_107)
	.align		4
.L_107:
        /*0178*/ 	.word	index@(_ZN6thrust24THRUST_300001_SM_1000_NS8cuda_cub4core6detail13_kernel_agentINS1_8__reduce10DrainAgentIlEEJN3cub18CUB_300001_SM_10009GridQueueIyEElEEEvDpT0_)
        /*017c*/ 	.word	0x00000000


	//----- nvinfo : EIATTR_MIN_STACK_SIZE
	.align		4
.L_108:
        /*0180*/ 	.byte	0x04, 0x12
        /*0182*/ 	.short	(.L_110 - .L_109)
	.align		4
.L_109:
        /*0184*/ 	.word	index@(_ZN6thrust24THRUST_300001_SM_1000_NS8cuda_cub4core6detail13_kernel_agentINS1_8__reduce11ReduceAgentINS0_12zip_iteratorIN4cuda3std3__45tupleIJNS0_6detail15normal_iteratorINS0_10device_ptrIfEEEENS0_17counting_iteratorIlNS0_11use_defaultESI_SI_EEEEEEEPNSB_IJflEEESM_lNS1_9__extrema9arg_max_fIflNSA_4lessIfEEEEEEJSL_SN_lN3cub18CUB_300001_SM_100013GridEvenShareIlEENSV_9GridQueueIyEESS_EEEvDpT0_)
        /*0188*/ 	.word	0x00000000


	//----- nvinfo : EIATTR_MIN_STACK_SIZE
	.align		4
.L_110:
        /*018c*/ 	.byte	0x04, 0x12
        /*018e*/ 	.short	(.L_112 - .L_111)
	.align		4
.L_111:
        /*0190*/ 	.word	index@(_ZN6thrust24THRUST_300001_SM_1000_NS8cuda_cub4core6detail13_kernel_agentINS1_8__reduce11ReduceAgentINS0_12zip_iteratorIN4cuda3std3__45tupleIJNS0_6detail15normal_iteratorINS0_10device_ptrIfEEEENS0_17counting_iteratorIlNS0_11use_defaultESI_SI_EEEEEEEPNSB_IJflEEESM_lNS1_9__extrema9arg_max_fIflNSA_4lessIfEEEEEEJSL_SN_lSS_EEEvDpT0_)
        /*0194*/ 	.word	0x00000000


	//----- nvinfo : EIATTR_MIN_STACK_SIZE
	.align		4
.L_112:
        /*0198*/ 	.byte	0x04, 0x12
        /*019a*/ 	.short	(.L_114 - .L_113)
	.align		4
.L_113:
        /*019c*/ 	.word	index@(_ZN6thrust24THRUST_300001_SM_1000_NS8cuda_cub4core6detail13_kernel_agentINS1_8__reduce11ReduceAgentIPN4cuda3std3__45tupleIJflEEESC_SB_iNS1_9__extrema9arg_max_fIflNS9_4lessIfEEEEEEJSC_SC_iSH_EEEvDpT0_)
        /*01a0*/ 	.word	0x00000000


	//----- nvinfo : EIATTR_MIN_STACK_SIZE
	.align		4
.L_114:
        /*01a4*/ 	.byte	0x04, 0x12
        /*01a6*/ 	.short	(.L_116 - .L_115)
	.align		4
.L_115:
        /*01a8*/ 	.word	index@(_ZN6thrust24THRUST_300001_SM_1000_NS8cuda_cub4core6detail13_kernel_agentINS1_8__reduce10DrainAgentIiEEJN3cub18CUB_300001_SM_10009GridQueueIjEEiEEEvDpT0_)
        /*01ac*/ 	.word	0x00000000


	//----- nvinfo : EIATTR_MIN_STACK_SIZE
	.align		4
.L_116:
        /*01b0*/ 	.byte	0x04, 0x12
        /*01b2*/ 	.short	(.L_118 - .L_117)
	.align		4
.L_117:
        /*01b4*/ 	.word	index@(_ZN6thrust24THRUST_300001_SM_1000_NS8cuda_cub4core6detail13_kernel_agentINS1_8__reduce11ReduceAgentINS0_12zip_iteratorIN4cuda3std3__45tupleIJNS0_6detail15normal_iteratorINS0_10device_ptrIfEEEENS0_17counting_iteratorIlNS0_11use_defaultESI_SI_EEEEEEEPNSB_IJflEEESM_iNS1_9__extrema9arg_max_fIflNSA_4lessIfEEEEEEJSL_SN_iN3cub18CUB_300001_SM_100013GridEvenShareIiEENSV_9GridQueueIjEESS_EEEvDpT0_)
        /*01b8*/ 	.word	0x00000000


	//----- nvinfo : EIATTR_MIN_STACK_SIZE
	.align		4
.L_118:
        /*01bc*/ 	.byte	0x04, 0x12
        /*01be*/ 	.short	(.L_120 - .L_119)
	.align		4
.L_119:
        /*01c0*/ 	.word	index@(_ZN6thrust24THRUST_300001_SM_1000_NS8cuda_cub4core6detail13_kernel_agentINS1_8__reduce11ReduceAgentINS0_12zip_iteratorIN4cuda3std3__45tupleIJNS0_6detail15normal_iteratorINS0_10device_ptrIfEEEENS0_17counting_iteratorIlNS0_11use_defaultESI_SI_EEEEEEEPNSB_IJflEEESM_iNS1_9__extrema9arg_max_fIflNSA_4lessIfEEEEEEJSL_SN_iSS_EEEvDpT0_)
        /*01c4*/ 	.word	0x00000000
.L_120:


//--------------------- .nv.compat                --------------------------
	.section	.nv.compat,"",@"SHT_CUDA_COMPAT_INFO"
	.align	4
        /*0000*/ 	.byte	0x02, 0x09, 0x00, 0x00, 0x02, 0x02, 0x01, 0x00, 0x02, 0x05, 0x05, 0x00, 0x03, 0x07, 0x01, 0x01
        /*0010*/ 	.byte	0x02, 0x03, 0x00, 0x00, 0x02, 0x06, 0x01, 0x00, 0x04, 0x0b, 0x08, 0x00, 0x01, 0x00, 0x00, 0x00
        /*0020*/ 	.byte	0x00, 0x00, 0x00, 0x00


//--------------------- .nv.info._ZN6kernel10odd_solverEPfS0_PiS1_ --------------------------
	.section	.nv.info._ZN6kernel10odd_solverEPfS0_PiS1_,"",@"SHT_CUDA_INFO"
	.sectionflags	@""
	.align	4


	//----- nvinfo : EIATTR_CUDA_API_VERSION
	.align		4
        /*0000*/ 	.byte	0x04, 0x37
        /*0002*/ 	.short	(.L_122 - .L_121)
.L_121:
        /*0004*/ 	.word	0x00000082


	//----- nvinfo : EIATTR_KPARAM_INFO
	.align		4
.L_122:
        /*0008*/ 	.byte	0x04, 0x17
        /*000a*/ 	.short	(.L_124 - .L_123)
.L_123:
        /*000c*/ 	.word	0x00000000
        /*0010*/ 	.short	0x0003
        /*0012*/ 	.short	0x0018
        /*0014*/ 	.byte	0x00, 0xf5, 0x21, 0x00


	//----- nvinfo : EIATTR_KPARAM_INFO
	.align		4
.L_124:
        /*0018*/ 	.byte	0x04, 0x17
        /*001a*/ 	.short	(.L_126 - .L_125)
.L_125:
        /*001c*/ 	.word	0x00000000
        /*0020*/ 	.short	0x0002
        /*0022*/ 	.short	0x0010
        /*0024*/ 	.byte	0x00, 0xf5, 0x21, 0x00


	//----- nvinfo : EIATTR_KPARAM_INFO
	.align		4
.L_126:
        /*0028*/ 	.byte	0x04, 0x17
        /*002a*/ 	.short	(.L_128 - .L_127)
.L_127:
        /*002c*/ 	.word	0x00000000
        /*0030*/ 	.short	0x0001
        /*0032*/ 	.short	0x0008
        /*0034*/ 	.byte	0x00, 0xf5, 0x21, 0x00


	//----- nvinfo : EIATTR_KPARAM_INFO
	.align		4
.L_128:
        /*0038*/ 	.byte	0x04, 0x17
        /*003a*/ 	.short	(.L_130 - .L_129)
.L_129:
        /*003c*/ 	.word	0x00000000
        /*0040*/ 	.short	0x0000
        /*0042*/ 	.short	0x0000
        /*0044*/ 	.byte	0x00, 0xf5, 0x21, 0x00


	//----- nvinfo : EIATTR_SPARSE_MMA_MASK
	.align		4
.L_130:
        /*0048*/ 	.byte	0x03, 0x50
        /*004a*/ 	.short	0x0000


	//----- nvinfo : EIATTR_MAXREG_COUNT
	.align		4
        /*004c*/ 	.byte	0x03, 0x1b
        /*004e*/ 	.short	0x00ff


	//----- nvinfo : EIATTR_MERCURY_ISA_VERSION
	.align		4
        /*0050*/ 	.byte	0x03, 0x5f
        /*0052*/ 	.short	0x0101


	//----- nvinfo : EIATTR_VRC_CTA_INIT_COUNT
	.align		4
        /*0054*/ 	.byte	0x02, 0x4a
	.zero		1
	.zero		1


	//----- nvinfo : EIATTR_EXIT_INSTR_OFFSETS
	.align		4
        /*0058*/ 	.byte	0x04, 0x1c
        /*005a*/ 	.short	(.L_132 - .L_131)


	//   ....[0]....
.L_131:
        /*005c*/ 	.word	0x00000370


	//----- nvinfo : EIATTR_CRS_STACK_SIZE
	.align		4
.L_132:
        /*0060*/ 	.byte	0x04, 0x1e
        /*0062*/ 	.short	(.L_134 - .L_133)
.L_133:
        /*0064*/ 	.word	0x00000000


	//----- nvinfo : EIATTR_CBANK_PARAM_SIZE
	.align		4
.L_134:
        /*0068*/ 	.byte	0x03, 0x19
        /*006a*/ 	.short	0x0020


	//----- nvinfo : EIATTR_PARAM_CBANK
	.align		4
        /*006c*/ 	.byte	0x04, 0x0a
        /*006e*/ 	.short	(.L_136 - .L_135)
	.align		4
.L_135:
        /*0070*/ 	.word	index@(.nv.constant0._ZN6kernel10odd_solverEPfS0_PiS1_)
        /*0074*/ 	.short	0x0380
        /*0076*/ 	.short	0x0020


	//----- nvinfo : EIATTR_SW_WAR
	.align		4
.L_136:
        /*0078*/ 	.byte	0x04, 0x36
        /*007a*/ 	.short	(.L_138 - .L_137)
.L_137:
        /*007c*/ 	.word	0x00000008
.L_138:


//--------------------- .nv.info._ZN6kernel11even_solverEPfS0_PiS1_ --------------------------
	.section	.nv.info._ZN6kernel11even_solverEPfS0_PiS1_,"",@"SHT_CUDA_INFO"
	.sectionflags	@""
	.align	4


	//----- nvinfo : EIATTR_CUDA_API_VERSION
	.align		4
        /*0000*/ 	.byte	0x04, 0x37
        /*0002*/ 	.short	(.L_140 - .L_139)
.L_139:
        /*0004*/ 	.word	0x00000082


	//----- nvinfo : EIATTR_KPARAM_INFO
	.align		4
.L_140:
        /*0008*/ 	.byte	0x04, 0x17
        /*000a*/ 	.short	(.L_142 - .L_141)
.L_141:
        /*000c*/ 	.word	0x00000000
        /*0010*/ 	.short	0x0003
        /*0012*/ 	.short	0x0018
        /*0014*/ 	.byte	0x00, 0xf5, 0x21, 0x00


	//----- nvinfo : EIATTR_KPARAM_INFO
	.align		4
.L_142:
        /*0018*/ 	.byte	0x04, 0x17
        /*001a*/ 	.short	(.L_144 - .L_143)
.L_143:
        /*001c*/ 	.word	0x00000000
        /*0020*/ 	.short	0x0002
        /*0022*/ 	.short	0x0010
        /*0024*/ 	.byte	0x00, 0xf5, 0x21, 0x00


	//----- nvinfo : EIATTR_KPARAM_INFO
	.align		4
.L_144:
        /*0028*/ 	.byte	0x04, 0x17
        /*002a*/ 	.short	(.L_146 - .L_145)
.L_145:
        /*002c*/ 	.word	0x00000000
        /*0030*/ 	.short	0x0001
        /*0032*/ 	.short	0x0008
        /*0034*/ 	.byte	0x00, 0xf5, 0x21, 0x00


	//----- nvinfo : EIATTR_KPARAM_INFO
	.align		4
.L_146:
        /*0038*/ 	.byte	0x04, 0x17
        /*003a*/ 	.short	(.L_148 - .L_147)
.L_147:
        /*003c*/ 	.word	0x00000000
        /*0040*/ 	.short	0x0000
        /*0042*/ 	.short	0x0000
        /*0044*/ 	.byte	0x00, 0xf5, 0x21, 0x00


	//----- nvinfo : EIATTR_SPARSE_MMA_MASK
	.align		4
.L_148:
        /*0048*/ 	.byte	0x03, 0x50
        /*004a*/ 	.short	0x0000


	//----- nvinfo : EIATTR_MAXREG_COUNT
	.align		4
        /*004c*/ 	.byte	0x03, 0x1b
        /*004e*/ 	.short	0x00ff


	//----- nvinfo : EIATTR_MERCURY_ISA_VERSION
	.align		4
        /*0050*/ 	.byte	0x03, 0x5f
        /*0052*/ 	.short	0x0101


	//----- nvinfo : EIATTR_VRC_CTA_INIT_COUNT
	.align		4
        /*0054*/ 	.byte	0x02, 0x4a
	.zero		1
	.zero		1


	//----- nvinfo : EIATTR_EXIT_INSTR_OFFSETS
	.align		4
        /*0058*/ 	.byte	0x04, 0x1c
        /*005a*/ 	.short	(.L_150 - .L_149)


	//   ....[0]....
.L_149:
        /*005c*/ 	.word	0x00000370


	//----- nvinfo : EIATTR_CRS_STACK_SIZE
	.align		4
.L_150:
        /*0060*/ 	.byte	0x04, 0x1e
        /*0062*/ 	.short	(.L_152 - .L_151)
.L_151:
        /*0064*/ 	.word	0x00000000


	//----- nvinfo : EIATTR_CBANK_PARAM_SIZE
	.align		4
.L_152:
        /*0068*/ 	.byte	0x03, 0x19
        /*006a*/ 	.short	0x0020


	//----- nvinfo : EIATTR_PARAM_CBANK
	.align		4
        /*006c*/ 	.byte	0x04, 0x0a
        /*006e*/ 	.short	(.L_154 - .L_153)
	.align		4
.L_153:
        /*0070*/ 	.word	index@(.nv.constant0._ZN6kernel11even_solverEPfS0_PiS1_)
        /*0074*/ 	.short	0x0380
        /*0076*/ 	.short	0x0020


	//----- nvinfo : EIATTR_SW_WAR
	.align		4
.L_154:
        /*0078*/ 	.byte	0x04, 0x36
        /*007a*/ 	.short	(.L_156 - .L_155)
.L_155:
        /*007c*/ 	.word	0x00000008
.L_156:


//--------------------- .nv.info._ZN3cub18CUB_300001_SM_10006detail8for_each13static_kernelINS2_12policy_hub_t12policy_500_tEmN6thrust24THRUST_300001_SM_1000_NS8cuda_cub20__uninitialized_fill7functorINS7_10device_ptrIfEEfEEEEvT0_T1_ --------------------------
	.section	.nv.info._ZN3cub18CUB_300001_SM_10006detail8for_each13static_kernelINS2_12policy_hub_t12policy_500_tEmN6thrust24THRUST_300001_SM_1000_NS8cuda_cub20__uninitialized_fill7functorINS7_10device_ptrIfEEfEEEEvT0_T1_,"",@"SHT_CUDA_INFO"
	.sectionflags	@""
	.align	4


	//----- nvinfo : EIATTR_CUDA_API_VERSION
	.align		4
        /*0000*/ 	.byte	0x04, 0x37
        /*0002*/ 	.short	(.L_158 - .L_157)
.L_157:
        /*0004*/ 	.word	0x00000082


	//----- nvinfo : EIATTR_KPARAM_INFO
	.align		4
.L_158:
        /*0008*/ 	.byte	0x04, 0x17
        /*000a*/ 	.short	(.L_160 - .L_159)
.L_159:
        /*000c*/ 	.word	0x00000000
        /*0010*/ 	.short	0x0001
        /*0012*/ 	.short	0x0008
        /*0014*/ 	.byte	0x00, 0xf0, 0x41, 0x00


	//----- nvinfo : EIATTR_KPARAM_INFO
	.align		4
.L_160:
        /*0018*/ 	.byte	0x04, 0x17
        /*001a*/ 	.short	(.L_162 - .L_161)
.L_161:
        /*001c*/ 	.word	0x00000000
        /*0020*/ 	.short	0x0000
        /*0022*/ 	.short	0x0000
        /*0024*/ 	.byte	0x00, 0xf0, 0x21, 0x00


	//----- nvinfo : EIATTR_SPARSE_MMA_MASK
	.align		4
.L_162:
        /*0028*/ 	.byte	0x03, 0x50
        /*002a*/ 	.short	0x0000


	//----- nvinfo : EIATTR_MAXREG_COUNT
	.align		4
        /*002c*/ 	.byte	0x03, 0x1b
        /*002e*/ 	.short	0x00ff


	//----- nvinfo : EIATTR_MERCURY_ISA_VERSION
	.align		4
        /*0030*/ 	.byte	0x03, 0x5f
        /*0032*/ 	.short	0x0101


	//----- nvinfo : EIATTR_VRC_CTA_INIT_COUNT
	.align		4
        /*0034*/ 	.byte	0x02, 0x4a
	.zero		1
	.zero		1


	//----- nvinfo : EIATTR_EXIT_INSTR_OFFSETS
	.align		4
        /*0038*/ 	.byte	0x04, 0x1c
        /*003a*/ 	.short	(.L_164 - .L_163)


	//   ....[0]....
.L_163:
        /*003c*/ 	.word	0x00000130


	//   ....[1]....
        /*0040*/ 	.word	0x00000230


	//   ....[2]....
        /*0044*/ 	.word	0x00000260


	//----- nvinfo : EIATTR_MAX_THREADS
	.align		4
.L_164:
        /*0048*/ 	.byte	0x04, 0x05
        /*004a*/ 	.short	(.L_166 - .L_165)
.L_165:
        /*004c*/ 	.word	0x00000100
        /*0050*/ 	.word	0x00000001
        /*0054*/ 	.word	0x00000001


	//----- nvinfo : EIATTR_CBANK_PARAM_SIZE
	.align		4
.L_166:
        /*0058*/ 	.byte	0x03, 0x19
        /*005a*/ 	.short	0x0018


	//----- nvinfo : EIATTR_PARAM_CBANK
	.align		4
        /*005c*/ 	.byte	0x04, 0x0a
        /*005e*/ 	.short	(.L_168 - .L_167)
	.align		4
.L_167:
        /*0060*/ 	.word	index@(.nv.constant0._ZN3cub18CUB_300001_SM_10006detail8for_each13static_kernelINS2_12policy_hub_t12policy_500_tEmN6thrust24THRUST_300001_SM_1000_NS8cuda_cub20__uninitialized_fill7functorINS7_10device_ptrIfEEfEEEEvT0_T1_)
        /*0064*/ 	.short	0x0380
        /*0066*/ 	.short	0x0018


	//----- nvinfo : EIATTR_SW_WAR
	.align		4
.L_168:
        /*0068*/ 	.byte	0x04, 0x36
        /*006a*/ 	.short	(.L_170 - .L_169)
.L_169:
        /*006c*/ 	.word	0x00000008
.L_170:


//--------------------- .nv.info._ZN3cub18CUB_300001_SM_10006detail11EmptyKernelIvEEvv --------------------------
	.section	.nv.info._ZN3cub18CUB_300001_SM_10006detail11EmptyKernelIvEEvv,"",@"SHT_CUDA_INFO"
	.sectionflags	@""
	.align	4


	//----- nvinfo : EIATTR_CUDA_API_VERSION
	.align		4
        /*0000*/ 	.byte	0x04, 0x37
        /*0002*/ 	.short	(.L_172 - .L_171)
.L_171:
        /*0004*/ 	.word	0x00000082


	//----- nvinfo : EIATTR_SPARSE_MMA_MASK
	.align		4
.L_172:
        /*0008*/ 	.byte	0x03, 0x50
        /*000a*/ 	.short	0x0000


	//----- nvinfo : EIATTR_MAXREG_COUNT
	.align		4
        /*000c*/ 	.byte	0x03, 0x1b
        /*000e*/ 	.short	0x00ff


	//----- nvinfo : EIATTR_MERCURY_ISA_VERSION
	.align		4
        /*0010*/ 	.byte	0x03, 0x5f
        /*0012*/ 	.short	0x0101


	//----- nvinfo : EIATTR_VRC_CTA_INIT_COUNT
	.align		4
        /*0014*/ 	.byte	0x02, 0x4a
	.zero		1
	.zero		1


	//----- nvinfo : EIATTR_EXIT_INSTR_OFFSETS
	.align		4
        /*0018*/ 	.byte	0x04, 0x1c
        /*001a*/ 	.short	(.L_174 - .L_173)


	//   ....[0]....
.L_173:
        /*001c*/ 	.word	0x00000010


	//----- nvinfo : EIATTR_SW_WAR
	.align		4
.L_174:
        /*0020*/ 	.byte	0x04, 0x36
        /*0022*/ 	.short	(.L_176 - .L_175)
.L_175:
        /*0024*/ 	.word	0x00000008
.L_176:


//--------------------- .nv.info._ZN6thrust24THRUST_300001_SM_1000_NS8cuda_cub4core6detail13_kernel_agentINS1_8__reduce11ReduceAgentIPN4cuda3std3__45tupleIJflEEESC_SB_lNS1_9__extrema9arg_max_fIflNS9_4lessIfEEEEEEJSC_SC_iSH_EEEvDpT0_ --------------------------
	.section	.nv.info._ZN6thrust24THRUST_300001_SM_1000_NS8cuda_cub4core6detail13_kernel_agentINS1_8__reduce11ReduceAgentIPN4cuda3std3__45tupleIJflEEESC_SB_lNS1_9__extrema9arg_max_fIflNS9_4lessIfEEEEEEJSC_SC_iSH_EEEvDpT0_,"",@"SHT_CUDA_INFO"
	.sectionflags	@""
	.align	4


	//----- nvinfo : EIATTR_CUDA_API_VERSION
	.align		4
        /*0000*/ 	.byte	0x04, 0x37
        /*0002*/ 	.short	(.L_178 - .L_177)
.L_177:
        /*0004*/ 	.word	0x00000082


	//----- nvinfo : EIATTR_KPARAM_INFO
	.align		4
.L_178:
        /*0008*/ 	.byte	0x04, 0x17
        /*000a*/ 	.short	(.L_180 - .L_179)
.L_179:
        /*000c*/ 	.word	0x00000000
        /*0010*/ 	.short	0x0003
        /*0012*/ 	.short	0x0014
        /*0014*/ 	.byte	0x00, 0xf0, 0x05, 0x00


	//----- nvinfo : EIATTR_KPARAM_INFO
	.align		4
.L_180:
        /*0018*/ 	.byte	0x04, 0x17
        /*001a*/ 	.short	(.L_182 - .L_181)
.L_181:
        /*001c*/ 	.word	0x00000000
        /*0020*/ 	.short	0x0002
        /*0022*/ 	.short	0x0010
        /*0024*/ 	.byte	0x00, 0xf0, 0x11, 0x00


	//----- nvinfo : EIATTR_KPARAM_INFO
	.align		4
.L_182:
        /*0028*/ 	.byte	0x04, 0x17
        /*002a*/ 	.short	(.L_184 - .L_183)
.L_183:
        /*002c*/ 	.word	0x00000000
        /*0030*/ 	.short	0x0001
        /*0032*/ 	.short	0x0008
        /*0034*/ 	.byte	0x00, 0xf5, 0x21, 0x00


	//----- nvinfo : EIATTR_KPARAM_INFO
	.align		4
.L_184:
        /*0038*/ 	.byte	0x04, 0x17
        /*003a*/ 	.short	(.L_186 - .L_185)
.L_185:
        /*003c*/ 	.word	0x00000000
        /*0040*/ 	.short	0x0000
        /*0042*/ 	.short	0x0000
        /*0044*/ 	.byte	0x00, 0xf5, 0x21, 0x00


	//----- nvinfo : EIATTR_SPARSE_MMA_MASK
	.align		4
.L_186:
        /*0048*/ 	.byte	0x03, 0x50
        /*004a*/ 	.short	0x0000


	//----- nvinfo : EIATTR_MAXREG_COUNT
	.align		4
        /*004c*/ 	.byte	0x03, 0x1b
        /*004e*/ 	.short	0x00ff


	//----- nvinfo : EIATTR_NUM_BARRIERS
	.align		4
        /*0050*/ 	.byte	0x02, 0x4c
        /*0052*/ 	.byte	0x01
	.zero		1


	//----- nvinfo : EIATTR_MERCURY_ISA_VERSION
	.align		4
        /*0054*/ 	.byte	0x03, 0x5f
        /*0056*/ 	.short	0x0101


	//----- nvinfo : EIATTR_COOP_GROUP_MASK_REGIDS
	.align		4
        /*0058*/ 	.byte	0x04, 0x29
        /*005a*/ 	.short	(.L_188 - .L_187)


	//   ....[0]....
.L_187:
        /*005c*/ 	.word	0xffffffff


	//   ....[1]....
        /*0060*/ 	.word	0xffffffff


	//   ....[2]....
        /*0064*/ 	.word	0xffffffff


	//   ....[3]....
        /*0068*/ 	.word	0xffffffff


	//   ....[4]....
        /*006c*/ 	.word	0xffffffff


	//   ....[5]....
        /*0070*/ 	.word	0xffffffff


	//   ....[6]....
        /*0074*/ 	.word	0xffffffff


	//   ....[7]....
        /*0078*/ 	.word	0xffffffff


	//   ....[8]....
        /*007c*/ 	.word	0xffffffff


	//   ....[9]....
        /*0080*/ 	.word	0xffffffff


	//   ....[10]....
        /*0084*/ 	.word	0xffffffff


	//   ....[11]....
        /*0088*/ 	.word	0xffffffff


	//   ....[12]....
        /*008c*/ 	.word	0xffffffff


	//   ....[13]....
        /*0090*/ 	.word	0xffffffff


	//   ....[14]....
        /*0094*/ 	.word	0xffffffff


	//   ....[15]....
        /*0098*/ 	.word	0xffffffff


	//   ....[16]....
        /*009c*/ 	.word	0xffffffff


	//   ....[17]....
        /*00a0*/ 	.word	0xffffffff


	//   ....[18]....
        /*00a4*/ 	.word	0xffffffff


	//   ....[19]....
        /*00a8*/ 	.word	0xffffffff


	//   ....[20]....
        /*00ac*/ 	.word	0xffffffff


	//   ....[21]....
        /*00b0*/ 	.word	0xffffffff


	//   ....[22]....
        /*00b4*/ 	.word	0xffffffff


	//   ....[23]....
        /*00b8*/ 	.word	0xffffffff


	//   ....[24]....
        /*00bc*/ 	.word	0xffffffff


	//   ....[25]....
        /*00c0*/ 	.word	0xffffffff


	//   ....[26]....
        /*00c4*/ 	.word	0xffffffff


	//   ....[27]....
        /*00c8*/ 	.word	0xffffffff


	//   ....[28]....
        /*00cc*/ 	.word	0xffffffff


	//   ....[29]....
        /*00d0*/ 	.word	0xffffffff


	//   ....[30]....
        /*00d4*/ 	.word	0xffffffff


	//   ....[31]....
        /*00d8*/ 	.word	0xffffffff


	//   ....[32]....
        /*00dc*/ 	.word	0xffffffff


	//   ....[33]....
        /*00e0*/ 	.word	0xffffffff


	//   ....[34]....
        /*00e4*/ 	.word	0xffffffff


	//   ....[35]....
        /*00e8*/ 	.word	0xffffffff


	//   ....[36]....
        /*00ec*/ 	.word	0xffffffff


	//   ....[37]....
        /*00f0*/ 	.word	0xffffffff


	//   ....[38]....
        /*00f4*/ 	.word	0xffffffff


	//   ....[39]....
        /*00f8*/ 	.word	0xffffffff


	//   ....[40]....
        /*00fc*/ 	.word	0xffffffff


	//   ....[41]....
        /*0100*/ 	.word	0xffffffff


	//   ....[42]....
        /*0104*/ 	.word	0xffffffff


	//   ....[43]....
        /*0108*/ 	.word	0xffffffff


	//   ....[44]....
        /*010c*/ 	.word	0xffffffff


	//----- nvinfo : EIATTR_COOP_GROUP_INSTR_OFFSETS
	.align		4
.L_188:
        /*0110*/ 	.byte	0x04, 0x28
        /*0112*/ 	.short	(.L_190 - .L_189)


	//   ....[0]....
.L_189:
        /*0114*/ 	.word	0x00000a60


	//   ....[1]....
        /*0118*/ 	.word	0x00000a90


	//   ....[2]....
        /*011c*/ 	.word	0x00000aa0


	//   ....[3]....
        /*0120*/ 	.word	0x00000c00


	//   ....[4]....
        /*0124*/ 	.word	0x00000c40


	//   ....[5]....
        /*0128*/ 	.word	0x00000c80


	//   ....[6]....
        /*012c*/ 	.word	0x00000dc0


	//   ....[7]....
        /*0130*/ 	.word	0x00000df0


	//   ....[8]....
        /*0134*/ 	.word	0x00000e20


	//   ....[9]....
        /*0138*/ 	.word	0x00000f50


	//   ....[10]....
        /*013c*/ 	.word	0x00000f80


	//   ....[11]....
        /*0140*/ 	.word	0x00000fb0


	//   ....[12]....
        /*0144*/ 	.word	0x000010e0


	//   ....[13]....
        /*0148*/ 	.word	0x00001110


	//   ....[14]....
        /*014c*/ 	.word	0x00001140


	//   ....[15]....
        /*0150*/ 	.word	0x00001d00


	//   ....[16]....
        /*0154*/ 	.word	0x00001d10


	//   ....[17]....
        /*0158*/ 	.word	0x00001d20


	//   ....[18]....
        /*015c*/ 	.word	0x00001ef0


	//   ....[19]....
        /*0160*/ 	.word	0x00001f30


	//   ....[20]....
        /*0164*/ 	.word	0x00001f60


	//   ....[21]....
        /*0168*/ 	.word	0x00002090


	//   ....[22]....
        /*016c*/ 	.word	0x000020c0


	//   ....[23]....
        /*0170*/ 	.word	0x000020f0


	//   ....[24]....
        /*0174*/ 	.word	0x00002220


	//   ....[25]....
        /*0178*/ 	.word	0x00002250


	//   ....[26]....
        /*017c*/ 	.word	0x00002280


	//   ....[27]....
        /*0180*/ 	.word	0x000023b0


	//   ....[28]....
        /*0184*/ 	.word	0x000023e0


	//   ....[29]....
        /*0188*/ 	.word	0x00002410


	//   ....[30]....
        /*018c*/ 	.word	0x00004a60


	//   ....[31]....
        /*0190*/ 	.word	0x00004a80


	//   ....[32]....
        /*0194*/ 	.word	0x00004a90


	//   ....[33]....
        /*0198*/ 	.word	0x00004c30


	//   ....[34]....
        /*019c*/ 	.word	0x00004c60


	//   ....[35]....
        /*01a0*/ 	.word	0x00004c90


	//   ....[36]....
        /*01a4*/ 	.word	0x00004dc0


	//   ....[37]....
        /*01a8*/ 	.word	0x00004df0


	//   ....[38]....
        /*01ac*/ 	.word	0x00004e20


	//   ....[39]....
        /*01b0*/ 	.word	0x00004f50


	//   ....[40]....
        /*01b4*/ 	.word	0x00004f80


	//   ....[41]....
        /*01b8*/ 	.word	0x00004fb0


	//   ....[42]....
        /*01bc*/ 	.word	0x000050e0


	//   ....[43]....
        /*01c0*/ 	.word	0x00005110


	//   ....[44]....
        /*01c4*/ 	.word	0x00005140


	//----- nvinfo : EIATTR_VRC_CTA_INIT_COUNT
	.align		4
.L_190:
        /*01c8*/ 	.byte	0x02, 0x4a
	.zero		1
	.zero		1


	//----- nvinfo : EIATTR_EXIT_INSTR_OFFSETS
	.align		4
        /*01cc*/ 	.byte	0x04, 0x1c
        /*01ce*/ 	.short	(.L_192 - .L_191)


	//   ....[0]....
.L_191:
        /*01d0*/ 	.word	0x00000030


	//   ....[1]....
        /*01d4*/ 	.word	0x00005c50


	//   ....[2]....
        /*01d8*/ 	.word	0x00005cc0


	//----- nvinfo : EIATTR_MAX_THREADS
	.align		4
.L_192:
        /*01dc*/ 	.byte	0x04, 0x05
        /*01de*/ 	.short	(.L_194 - .L_193)
.L_193:
        /*01e0*/ 	.word	0x00000100
        /*01e4*/ 	.word	0x00000001
        /*01e8*/ 	.word	0x00000001


	//----- nvinfo : EIATTR_CRS_STACK_SIZE
	.align		4
.L_194:
        /*01ec*/ 	.byte	0x04, 0x1e
        /*01ee*/ 	.short	(.L_196 - .L_195)
.L_195:
        /*01f0*/ 	.word	0x00000000


	//----- nvinfo : EIATTR_CBANK_PARAM_SIZE
	.align		4
.L_196:
        /*01f4*/ 	.byte	0x03, 0x19
        /*01f6*/ 	.short	0x0015


	//----- nvinfo : EIATTR_PARAM_CBANK
	.align		4
        /*01f8*/ 	.byte	0x04, 0x0a
        /*01fa*/ 	.short	(.L_198 - .L_197)
	.align		4
.L_197:
        /*01fc*/ 	.word	index@(.nv.constant0._ZN6thrust24THRUST_300001_SM_1000_NS8cuda_cub4core6detail13_kernel_agentINS1_8__reduce11ReduceAgentIPN4cuda3std3__45tupleIJflEEESC_SB_lNS1_9__extrema9arg_max_fIflNS9_4lessIfEEEEEEJSC_SC_iSH_EEEvDpT0_)
        /*0200*/ 	.short	0x0380
        /*0202*/ 	.short	0x0015


	//----- nvinfo : EIATTR_SW_WAR
	.align		4
.L_198:
        /*0204*/ 	.byte	0x04, 0x36
        /*0206*/ 	.short	(.L_200 - .L_199)
.L_199:
        /*0208*/ 	.word	0x00000008
.L_200:


//--------------------- .nv.info._ZN6thrust24THRUST_300001_SM_1000_NS8cuda_cub4core6detail13_kernel_agentINS1_8__reduce10DrainAgentIlEEJN3cub18CUB_300001_SM_10009GridQueueIyEElEEEvDpT0_ --------------------------
	.section	.nv.info._ZN6thrust24THRUST_300001_SM_1000_NS8cuda_cub4core6detail13_kernel_agentINS1_8__reduce10DrainAgentIlEEJN3cub18CUB_300001_SM_10009GridQueueIyEElEEEvDpT0_,"",@"SHT_CUDA_INFO"
	.sectionflags	@""
	.align	4


	//----- nvinfo : EIATTR_CUDA_API_VERSION
	.align		4
        /*0000*/ 	.byte	0x04, 0x37
        /*0002*/ 	.short	(.L_202 - .L_201)
.L_201:
        /*0004*/ 	.word	0x00000082


	//----- nvinfo : EIATTR_KPARAM_INFO
	.align		4
.L_202:
        /*0008*/ 	.byte	0x04, 0x17
        /*000a*/ 	.short	(.L_204 - .L_203)
.L_203:
        /*000c*/ 	.word	0x00000000
        /*0010*/ 	.short	0x0001
        /*0012*/ 	.short	0x0008
        /*0014*/ 	.byte	0x00, 0xf0, 0x21, 0x00


	//----- nvinfo : EIATTR_KPARAM_INFO
	.align		4
.L_204:
        /*0018*/ 	.byte	0x04, 0x17
        /*001a*/ 	.short	(.L_206 - .L_205)
.L_205:
        /*001c*/ 	.word	0x00000000
        /*0020*/ 	.short	0x0000
        /*0022*/ 	.short	0x0000
        /*0024*/ 	.byte	0x00, 0xf0, 0x21, 0x00


	//----- nvinfo : EIATTR_SPARSE_MMA_MASK
	.align		4
.L_206:
        /*0028*/ 	.byte	0x03, 0x50
        /*002a*/ 	.short	0x0000


	//----- nvinfo : EIATTR_MAXREG_COUNT
	.align		4
        /*002c*/ 	.byte	0x03, 0x1b
        /*002e*/ 	.short	0x00ff


	//----- nvinfo : EIATTR_MERCURY_ISA_VERSION
	.align		4
        /*0030*/ 	.byte	0x03, 0x5f
        /*0032*/ 	.short	0x0101


	//----- nvinfo : EIATTR_VRC_CTA_INIT_COUNT
	.align		4
        /*0034*/ 	.byte	0x02, 0x4a
	.zero		1
	.zero		1


	//----- nvinfo : EIATTR_EXIT_INSTR_OFFSETS
	.align		4
        /*0038*/ 	.byte	0x04, 0x1c
        /*003a*/ 	.short	(.L_208 - .L_207)


	//   ....[0]....
.L_207:
        /*003c*/ 	.word	0x00000060


	//----- nvinfo : EIATTR_MAX_THREADS
	.align		4
.L_208:
        /*0040*/ 	.byte	0x04, 0x05
        /*0042*/ 	.short	(.L_210 - .L_209)
.L_209:
        /*0044*/ 	.word	0x00000001
        /*0048*/ 	.word	0x00000001
        /*004c*/ 	.word	0x00000001


	//----- nvinfo : EIATTR_CBANK_PARAM_SIZE
	.align		4
.L_210:
        /*0050*/ 	.byte	0x03, 0x19
        /*0052*/ 	.short	0x0010


	//----- nvinfo : EIATTR_PARAM_CBANK
	.align		4
        /*0054*/ 	.byte	0x04, 0x0a
        /*0056*/ 	.short	(.L_212 - .L_211)
	.align		4
.L_211:
        /*0058*/ 	.word	index@(.nv.constant0._ZN6thrust24THRUST_300001_SM_1000_NS8cuda_cub4core6detail13_kernel_agentINS1_8__reduce10DrainAgentIlEEJN3cub18CUB_300001_SM_10009GridQueueIyEElEEEvDpT0_)
        /*005c*/ 	.short	0x0380
        /*005e*/ 	.short	0x0010


	//----- nvinfo : EIATTR_SW_WAR
	.align		4
.L_212:
        /*0060*/ 	.byte	0x04, 0x36
        /*0062*/ 	.short	(.L_214 - .L_213)
.L_213:
        /*0064*/ 	.word	0x00000008
.L_214:


//--------------------- .nv.info._ZN6thrust24THRUST_300001_SM_1000_NS8cuda_cub4core6detail13_kernel_agentINS1_8__reduce11ReduceAgentINS0_12zip_iteratorIN4cuda3std3__45tupleIJNS0_6detail15normal_iteratorINS0_10device_ptrIfEEEENS0_17counting_iteratorIlNS0_11use_defaultESI_SI_EEEEEEEPNSB_IJflEEESM_lNS1_9__extrema9arg_max_fIflNSA_4lessIfEEEEEEJSL_SN_lN3cub18CUB_300001_SM_100013GridEvenShareIlEENSV_9GridQueueIyEESS_EEEvDpT0_ --------------------------
	.section	.nv.info._ZN6thrust24THRUST_300001_SM_1000_NS8cuda_cub4core6detail13_kernel_agentINS1_8__reduce11ReduceAgentINS0_12zip_iteratorIN4cuda3std3__45tupleIJNS0_6detail15normal_iteratorINS0_10device_ptrIfEEEENS0_17counting_iteratorIlNS0_11use_defaultESI_SI_EEEEEEEPNSB_IJflEEESM_lNS1_9__extrema9arg_max_fIflNSA_4lessIfEEEEEEJSL_SN_lN3cub18CUB_300001_SM_100013GridEvenShareIlEENSV_9GridQueueIyEESS_EEEvDpT0_,"",@"SHT_CUDA_INFO"
	.sectionflags	@""
	.align	4


	//----- nvinfo : EIATTR_CUDA_API_VERSION
	.align		4
        /*0000*/ 	.byte	0x04, 0x37
        /*0002*/ 	.short	(.L_216 - .L_215)
.L_215:
        /*0004*/ 	.word	0x00000082


	//----- nvinfo : EIATTR_KPARAM_INFO
	.align		4
.L_216:
        /*0008*/ 	.byte	0x04, 0x17
        /*000a*/ 	.short	(.L_218 - .L_217)
.L_217:
        /*000c*/ 	.word	0x00000000
        /*0010*/ 	.short	0x0005
        /*0012*/ 	.short	0x0070
        /*0014*/ 	.byte	0x00, 0xf0, 0x05, 0x00


	//----- nvinfo : EIATTR_KPARAM_INFO
	.align		4
.L_218:
        /*0018*/ 	.byte	0x04, 0x17
        /*001a*/ 	.short	(.L_220 - .L_219)
.L_219:
        /*001c*/ 	.word	0x00000000
        /*0020*/ 	.short	0x0004
        /*0022*/ 	.short	0x0068
        /*0024*/ 	.byte	0x00, 0xf0, 0x21, 0x00


	//----- nvinfo : EIATTR_KPARAM_INFO
	.align		4
.L_220:
        /*0028*/ 	.byte	0x04, 0x17
        /*002a*/ 	.short	(.L_222 - .L_221)
.L_221:
        /*002c*/ 	.word	0x00000000
        /*0030*/ 	.short	0x0003
        /*0032*/ 	.short	0x0020
        /*0034*/ 	.byte	0x00, 0xf0, 0x21, 0x01


	//----- nvinfo : EIATTR_KPARAM_INFO
	.align		4
.L_222:
        /*0038*/ 	.byte	0x04, 0x17
        /*003a*/ 	.short	(.L_224 - .L_223)
.L_223:
        /*003c*/ 	.word	0x00000000
        /*0040*/ 	.short	0x0002
        /*0042*/ 	.short	0x0018
        /*0044*/ 	.byte	0x00, 0xf0, 0x21, 0x00


	//----- nvinfo : EIATTR_KPARAM_INFO
	.align		4
.L_224:
        /*0048*/ 	.byte	0x04, 0x17
        /*004a*/ 	.short	(.L_226 - .L_225)
.L_225:
        /*004c*/ 	.word	0x00000000
        /*0050*/ 	.short	0x0001
        /*0052*/ 	.short	0x0010
        /*0054*/ 	.byte	0x00, 0xf5, 0x21, 0x00


	//----- nvinfo : EIATTR_KPARAM_INFO
	.align		4
.L_226:
        /*0058*/ 	.byte	0x04, 0x17
        /*005a*/ 	.short	(.L_228 - .L_227)
.L_227:
        /*005c*/ 	.word	0x00000000
        /*0060*/ 	.short	0x0000
        /*0062*/ 	.short	0x0000
        /*0064*/ 	.byte	0x00, 0xf0, 0x41, 0x00


	//----- nvinfo : EIATTR_SPARSE_MMA_MASK
	.align		4
.L_228:
        /*0068*/ 	.byte	0x03, 0x50
        /*006a*/ 	.short	0x0000


	//----- nvinfo : EIATTR_MAXREG_COUNT
	.align		4
        /*006c*/ 	.byte	0x03, 0x1b
        /*006e*/ 	.short	0x00ff


	//----- nvinfo : EIATTR_NUM_BARRIERS
	.align		4
        /*0070*/ 	.byte	0x02, 0x4c
        /*0072*/ 	.byte	0x01
	.zero		1


	//----- nvinfo : EIATTR_MERCURY_ISA_VERSION
	.align		4
        /*0074*/ 	.byte	0x03, 0x5f
        /*0076*/ 	.short	0x0101


	//----- nvinfo : EIATTR_COOP_GROUP_MASK_REGIDS
	.align		4
        /*0078*/ 	.byte	0x04, 0x29
        /*007a*/ 	.short	(.L_230 - .L_229)


	//   ....[0]....
.L_229:
        /*007c*/ 	.word	0xffffffff


	//   ....[1]....
        /*0080*/ 	.word	0xffffffff


	//   ....[2]....
        /*0084*/ 	.word	0xffffffff


	//   ....[3]....
        /*0088*/ 	.word	0xffffffff


	//   ....[4]....
        /*008c*/ 	.word	0xffffffff


	//   ....[5]....
        /*0090*/ 	.word	0xffffffff


	//   ....[6]....
        /*0094*/ 	.word	0xffffffff


	//   ....[7]....
        /*0098*/ 	.word	0xffffffff


	//   ....[8]....
        /*009c*/ 	.word	0xffffffff


	//   ....[9]....
        /*00a0*/ 	.word	0xffffffff


	//   ....[10]....
        /*00a4*/ 	.word	0xffffffff


	//   ....[11]....
        /*00a8*/ 	.word	0xffffffff


	//   ....[12]....
        /*00ac*/ 	.word	0xffffffff


	//   ....[13]....
        /*00b0*/ 	.word	0xffffffff


	//   ....[14]....
        /*00b4*/ 	.word	0xffffffff


	//   ....[15]....
        /*00b8*/ 	.word	0xffffffff


	//   ....[16]....
        /*00bc*/ 	.word	0xffffffff


	//   ....[17]....
        /*00c0*/ 	.word	0xffffffff


	//   ....[18]....
        /*00c4*/ 	.word	0xffffffff


	//   ....[19]....
        /*00c8*/ 	.word	0xffffffff


	//   ....[20]....
        /*00cc*/ 	.word	0xffffffff


	//   ....[21]....
        /*00d0*/ 	.word	0xffffffff


	//   ....[22]....
        /*00d4*/ 	.word	0xffffffff


	//   ....[23]....
        /*00d8*/ 	.word	0xffffffff


	//   ....[24]....
        /*00dc*/ 	.word	0xffffffff


	//   ....[25]....
        /*00e0*/ 	.word	0xffffffff


	//   ....[26]....
        /*00e4*/ 	.word	0xffffffff


	//   ....[27]....
        /*00e8*/ 	.word	0xffffffff


	//   ....[28]....
        /*00ec*/ 	.word	0xffffffff


	//   ....[29]....
        /*00f0*/ 	.word	0xffffffff


	//   ....[30]....
        /*00f4*/ 	.word	0xffffffff


	//   ....[31]....
        /*00f8*/ 	.word	0xffffffff


	//   ....[32]....
        /*00fc*/ 	.word	0xffffffff


	//   ....[33]....
        /*0100*/ 	.word	0xffffffff


	//   ....[34]....
        /*0104*/ 	.word	0xffffffff


	//   ....[35]....
        /*0108*/ 	.word	0xffffffff


	//   ....[36]....
        /*010c*/ 	.word	0xffffffff


	//   ....[37]....
        /*0110*/ 	.word	0xffffffff


	//   ....[38]....
        /*0114*/ 	.word	0xffffffff


	//   ....[39]....
        /*0118*/ 	.word	0xffffffff


	//   ....[40]....
        /*011c*/ 	.word	0xffffffff


	//   ....[41]....
        /*0120*/ 	.word	0xffffffff


	//   ....[42]....
        /*0124*/ 	.word	0xffffffff


	//   ....[43]....
        /*0128*/ 	.word	0xffffffff


	//   ....[44]....
        /*012c*/ 	.word	0xffffffff


	//----- nvinfo : EIATTR_COOP_GROUP_INSTR_OFFSETS
	.align		4
.L_230:
        /*0130*/ 	.byte	0x04, 0x28
        /*0132*/ 	.short	(.L_232 - .L_231)


	//   ....[0]....
.L_231:
        /*0134*/ 	.word	0x00000c20


	//   ....[1]....
        /*0138*/ 	.word	0x00000c50


	//   ....[2]....
        /*013c*/ 	.word	0x00000c60


	//   ....[3]....
        /*0140*/ 	.word	0x00000dc0


	//   ....[4]....
        /*0144*/ 	.word	0x00000e00


	//   ....[5]....
        /*0148*/ 	.word	0x00000e40


	//   ....[6]....
        /*014c*/ 	.word	0x00000f80


	//   ....[7]....
        /*0150*/ 	.word	0x00000fb0


	//   ....[8]....
        /*0154*/ 	.word	0x00000fe0


	//   ....[9]....
        /*0158*/ 	.word	0x00001110


	//   ....[10]....
        /*015c*/ 	.word	0x00001140


	//   ....[11]....
        /*0160*/ 	.word	0x00001170


	//   ....[12]....
        /*0164*/ 	.word	0x000012a0


	//   ....[13]....
        /*0168*/ 	.word	0x000012d0


	//   ....[14]....
        /*016c*/ 	.word	0x00001300


	//   ....[15]....
        /*0170*/ 	.word	0x00001eb0


	//   ....[16]....
        /*0174*/ 	.word	0x00001ec0


	//   ....[17]....
        /*0178*/ 	.word	0x00001f40


	//   ....[18]....
        /*017c*/ 	.word	0x000020c0


	//   ....[19]....
        /*0180*/ 	.word	0x000020f0


	//   ....[20]....
        /*0184*/ 	.word	0x00002120


	//   ....[21]....
        /*0188*/ 	.word	0x00002250


	//   ....[22]....
        /*018c*/ 	.word	0x00002280


	//   ....[23]....
        /*0190*/ 	.word	0x000022b0


	//   ....[24]....
        /*0194*/ 	.word	0x000023e0


	//   ....[25]....
        /*0198*/ 	.word	0x00002410


	//   ....[26]....
        /*019c*/ 	.word	0x00002440


	//   ....[27]....
        /*01a0*/ 	.word	0x00002570


	//   ....[28]....
        /*01a4*/ 	.word	0x000025a0


	//   ....[29]....
        /*01a8*/ 	.word	0x000025d0


	//   ....[30]....
        /*01ac*/ 	.word	0x000048a0


	//   ....[31]....
        /*01b0*/ 	.word	0x000048c0


	//   ....[32]....
        /*01b4*/ 	.word	0x000048d0


	//   ....[33]....
        /*01b8*/ 	.word	0x00004a70


	//   ....[34]....
        /*01bc*/ 	.word	0x00004aa0


	//   ....[35]....
        /*01c0*/ 	.word	0x00004ad0


	//   ....[36]....
        /*01c4*/ 	.word	0x00004c00


	//   ....[37]....
        /*01c8*/ 	.word	0x00004c30


	//   ....[38]....
        /*01cc*/ 	.word	0x00004c60


	//   ....[39]....
        /*01d0*/ 	.word	0x00004d90


	//   ....[40]....
        /*01d4*/ 	.word	0x00004dc0


	//   ....[41]....
        /*01d8*/ 	.word	0x00004df0


	//   ....[42]....
        /*01dc*/ 	.word	0x00004f20


	//   ....[43]....
        /*01e0*/ 	.word	0x00004f50


	//   ....[44]....
        /*01e4*/ 	.word	0x00004f80


	//----- nvinfo : EIATTR_VRC_CTA_INIT_COUNT
	.align		4
.L_232:
        /*01e8*/ 	.byte	0x02, 0x4a
	.zero		1
	.zero		1


	//----- nvinfo : EIATTR_EXIT_INSTR_OFFSETS
	.align		4
        /*01ec*/ 	.byte	0x04, 0x1c
        /*01ee*/ 	.short	(.L_234 - .L_233)


	//   ....[0]....
.L_233:
        /*01f0*/ 	.word	0x00005a90


	//   ....[1]....
        /*01f4*/ 	.word	0x00005b00


	//----- nvinfo : EIATTR_MAX_THREADS
	.align		4
.L_234:
        /*01f8*/ 	.byte	0x04, 0x05
        /*01fa*/ 	.short	(.L_236 - .L_235)
.L_235:
        /*01fc*/ 	.word	0x00000100
        /*0200*/ 	.word	0x00000001
        /*0204*/ 	.word	0x00000001


	//----- nvinfo : EIATTR_CRS_STACK_SIZE
	.align		4
.L_236:
        /*0208*/ 	.byte	0x04, 0x1e
        /*020a*/ 	.short	(.L_238 - .L_237)
.L_237:
        /*020c*/ 	.word	0x00000000


	//----- nvinfo : EIATTR_CBANK_PARAM_SIZE
	.align		4
.L_238:
        /*0210*/ 	.byte	0x03, 0x19
        /*0212*/ 	.short	0x0071


	//----- nvinfo : EIATTR_PARAM_CBANK
	.align		4
        /*0214*/ 	.byte	0x04, 0x0a
        /*0216*/ 	.short	(.L_240 - .L_239)
	.align		4
.L_239:
        /*0218*/ 	.word	index@(.nv.constant0._ZN6thrust24THRUST_300001_SM_1000_NS8cuda_cub4core6detail13_kernel_agentINS1_8__reduce11ReduceAgentINS0_12zip_iteratorIN4cuda3std3__45tupleIJNS0_6detail15normal_iteratorINS0_10device_ptrIfEEEENS0_17counting_iteratorIlNS0_11use_defaultESI_SI_EEEEEEEPNSB_IJflEEESM_lNS1_9__extrema9arg_max_fIflNSA_4lessIfEEEEEEJSL_SN_lN3cub18CUB_300001_SM_100013GridEvenShareIlEENSV_9GridQueueIyEESS_EEEvDpT0_)
        /*021c*/ 	.short	0x0380
        /*021e*/ 	.short	0x0071


	//----- nvinfo : EIATTR_SW_WAR
	.align		4
.L_240:
        /*0220*/ 	.byte	0x04, 0x36
        /*0222*/ 	.short	(.L_242 - .L_241)
.L_241:
        /*0224*/ 	.word	0x00000008
.L_242:


//--------------------- .nv.info._ZN6thrust24THRUST_300001_SM_1000_NS8cuda_cub4core6detail13_kernel_agentINS1_8__reduce11ReduceAgentINS0_12zip_iteratorIN4cuda3std3__45tupleIJNS0_6detail15normal_iteratorINS0_10device_ptrIfEEEENS0_17counting_iteratorIlNS0_11use_defaultESI_SI_EEEEEEEPNSB_IJflEEESM_lNS1_9__extrema9arg_max_fIflNSA_4lessIfEEEEEEJSL_SN_lSS_EEEvDpT0_ --------------------------
	.section	.nv.info._ZN6thrust24THRUST_300001_SM_1000_NS8cuda_cub4core6detail13_kernel_agentINS1_8__reduce11ReduceAgentINS0_12zip_iteratorIN4cuda3std3__45tupleIJNS0_6detail15normal_iteratorINS0_10device_ptrIfEEEENS0_17counting_iteratorIlNS0_11use_defaultESI_SI_EEEEEEEPNSB_IJflEEESM_lNS1_9__extrema9arg_max_fIflNSA_4lessIfEEEEEEJSL_SN_lSS_EEEvDpT0_,"",@"SHT_CUDA_INFO"
	.sectionflags	@""
	.align	4


	//----- nvinfo : EIATTR_CUDA_API_VERSION
	.align		4
        /*0000*/ 	.byte	0x04, 0x37
        /*0002*/ 	.short	(.L_244 - .L_243)
.L_243:
        /*0004*/ 	.word	0x00000082


	//----- nvinfo : EIATTR_KPARAM_INFO
	.align		4
.L_244:
        /*0008*/ 	.byte	0x04, 0x17
        /*000a*/ 	.short	(.L_246 - .L_245)
.L_245:
        /*000c*/ 	.word	0x00000000
        /*0010*/ 	.short	0x0003
        /*0012*/ 	.short	0x0020
        /*0014*/ 	.byte	0x00, 0xf0, 0x05, 0x00


	//----- nvinfo : EIATTR_KPARAM_INFO
	.align		4
.L_246:
        /*0018*/ 	.byte	0x04, 0x17
        /*001a*/ 	.short	(.L_248 - .L_247)
.L_247:
        /*001c*/ 	.word	0x00000000
        /*0020*/ 	.short	0x0002
        /*0022*/ 	.short	0x0018
        /*0024*/ 	.byte	0x00, 0xf0, 0x21, 0x00


	//----- nvinfo : EIATTR_KPARAM_INFO
	.align		4
.L_248:
        /*0028*/ 	.byte	0x04, 0x17
        /*002a*/ 	.short	(.L_250 - .L_249)
.L_249:
        /*002c*/ 	.word	0x00000000
        /*0030*/ 	.short	0x0001
        /*0032*/ 	.short	0x0010
        /*0034*/ 	.byte	0x00, 0xf5, 0x21, 0x00


	//----- nvinfo : EIATTR_KPARAM_INFO
	.align		4
.L_250:
        /*0038*/ 	.byte	0x04, 0x17
        /*003a*/ 	.short	(.L_252 - .L_251)
.L_251:
        /*003c*/ 	.word	0x00000000
        /*0040*/ 	.short	0x0000
        /*0042*/ 	.short	0x0000
        /*0044*/ 	.byte	0x00, 0xf0, 0x41, 0x00


	//----- nvinfo : EIATTR_SPARSE_MMA_MASK
	.align		4
.L_252:
        /*0048*/ 	.byte	0x03, 0x50
        /*004a*/ 	.short	0x0000


	//----- nvinfo : EIATTR_MAXREG_COUNT
	.align		4
        /*004c*/ 	.byte	0x03, 0x1b
        /*004e*/ 	.short	0x00ff


	//----- nvinfo : EIATTR_NUM_BARRIERS
	.align		4
        /*0050*/ 	.byte	0x02, 0x4c
        /*0052*/ 	.byte	0x01
	.zero		1


	//----- nvinfo : EIATTR_MERCURY_ISA_VERSION
	.align		4
        /*0054*/ 	.byte	0x03, 0x5f
        /*0056*/ 	.short	0x0101


	//----- nvinfo : EIATTR_COOP_GROUP_MASK_REGIDS
	.align		4
        /*0058*/ 	.byte	0x04, 0x29
        /*005a*/ 	.short	(.L_254 - .L_253)


	//   ....[0]....
.L_253:
        /*005c*/ 	.word	0xffffffff


	//   ....[1]....
        /*0060*/ 	.word	0xffffffff


	//   ....[2]....
        /*0064*/ 	.word	0xffffffff


	//   ....[3]....
        /*0068*/ 	.word	0xffffffff


	//   ....[4]....
        /*006c*/ 	.word	0xffffffff


	//   ....[5]....
        /*0070*/ 	.word	0xffffffff


	//   ....[6]....
        /*0074*/ 	.word	0xffffffff


	//   ....[7]....
        /*0078*/ 	.word	0xffffffff


	//   ....[8]....
        /*007c*/ 	.word	0xffffffff


	//   ....[9]....
        /*0080*/ 	.word	0xffffffff


	//   ....[10]....
        /*0084*/ 	.word	0xffffffff


	//   ....[11]....
        /*0088*/ 	.word	0xffffffff


	//   ....[12]....
        /*008c*/ 	.word	0xffffffff


	//   ....[13]....
        /*0090*/ 	.word	0xffffffff


	//   ....[14]....
        /*0094*/ 	.word	0xffffffff


	//   ....[15]....
        /*0098*/ 	.word	0xffffffff


	//   ....[16]....
        /*009c*/ 	.word	0xffffffff


	//   ....[17]....
        /*00a0*/ 	.word	0xffffffff


	//   ....[18]....
        /*00a4*/ 	.word	0xffffffff


	//   ....[19]....
        /*00a8*/ 	.word	0xffffffff


	//   ....[20]....
        /*00ac*/ 	.word	0xffffffff


	//   ....[21]....
        /*00b0*/ 	.word	0xffffffff


	//   ....[22]....
        /*00b4*/ 	.word	0xffffffff


	//   ....[23]....
        /*00b8*/ 	.word	0xffffffff


	//   ....[24]....
        /*00bc*/ 	.word	0xffffffff


	//   ....[25]....
        /*00c0*/ 	.word	0xffffffff


	//   ....[26]....
        /*00c4*/ 	.word	0xffffffff


	//   ....[27]....
        /*00c8*/ 	.word	0xffffffff


	//   ....[28]....
        /*00cc*/ 	.word	0xffffffff


	//   ....[29]....
        /*00d0*/ 	.word	0xffffffff


	//   ....[30]....
        /*00d4*/ 	.word	0xffffffff


	//   ....[31]....
        /*00d8*/ 	.word	0xffffffff


	//   ....[32]....
        /*00dc*/ 	.word	0xffffffff


	//   ....[33]....
        /*00e0*/ 	.word	0xffffffff


	//   ....[34]....
        /*00e4*/ 	.word	0xffffffff


	//   ....[35]....
        /*00e8*/ 	.word	0xffffffff


	//   ....[36]....
        /*00ec*/ 	.word	0xffffffff


	//   ....[37]....
        /*00f0*/ 	.word	0xffffffff


	//   ....[38]....
        /*00f4*/ 	.word	0xffffffff


	//   ....[39]....
        /*00f8*/ 	.word	0xffffffff


	//   ....[40]....
        /*00fc*/ 	.word	0xffffffff


	//   ....[41]....
        /*0100*/ 	.word	0xffffffff


	//   ....[42]....
        /*0104*/ 	.word	0xffffffff


	//   ....[43]....
        /*0108*/ 	.word	0xffffffff


	//   ....[44]....
        /*010c*/ 	.word	0xffffffff


	//----- nvinfo : EIATTR_COOP_GROUP_INSTR_OFFSETS
	.align		4
.L_254:
        /*0110*/ 	.byte	0x04, 0x28
        /*0112*/ 	.short	(.L_256 - .L_255)


	//   ....[0]....
.L_255:
        /*0114*/ 	.word	0x00000b20


	//   ....[1]....
        /*0118*/ 	.word	0x00000b50


	//   ....[2]....
        /*011c*/ 	.word	0x00000b60


	//   ....[3]....
        /*0120*/ 	.word	0x00000cd0


	//   ....[4]....
        /*0124*/ 	.word	0x00000d10


	//   ....[5]....
        /*0128*/ 	.word	0x00000d40


	//   ....[6]....
        /*012c*/ 	.word	0x00000e80


	//   ....[7]....
        /*0130*/ 	.word	0x00000eb0


	//   ....[8]....
        /*0134*/ 	.word	0x00000ee0


	//   ....[9]....
        /*0138*/ 	.word	0x00001010


	//   ....[10]....
        /*013c*/ 	.word	0x00001040


	//   ....[11]....
        /*0140*/ 	.word	0x00001070


	//   ....[12]....
        /*0144*/ 	.word	0x000011a0


	//   ....[13]....
        /*0148*/ 	.word	0x000011d0


	//   ....[14]....
        /*014c*/ 	.word	0x00001200


	//   ....[15]....
        /*0150*/ 	.word	0x00001dc0


	//   ....[16]....
        /*0154*/ 	.word	0x00001dd0


	//   ....[17]....
        /*0158*/ 	.word	0x00001e50


	//   ....[18]....
        /*015c*/ 	.word	0x00001fc0


	//   ....[19]....
        /*0160*/ 	.word	0x00001ff0


	//   ....[20]....
        /*0164*/ 	.word	0x00002020


	//   ....[21]....
        /*0168*/ 	.word	0x00002150


	//   ....[22]....
        /*016c*/ 	.word	0x00002180


	//   ....[23]....
        /*0170*/ 	.word	0x000021b0


	//   ....[24]....
        /*0174*/ 	.word	0x000022e0


	//   ....[25]....
        /*0178*/ 	.word	0x00002310


	//   ....[26]....
        /*017c*/ 	.word	0x00002340


	//   ....[27]....
        /*0180*/ 	.word	0x00002470


	//   ....[28]....
        /*0184*/ 	.word	0x000024a0


	//   ....[29]....
        /*0188*/ 	.word	0x000024d0


	//   ....[30]....
        /*018c*/ 	.word	0x00004400


	//   ....[31]....
        /*0190*/ 	.word	0x00004420


	//   ....[32]....
        /*0194*/ 	.word	0x00004430


	//   ....[33]....
        /*0198*/ 	.word	0x000045d0


	//   ....[34]....
        /*019c*/ 	.word	0x00004600


	//   ....[35]....
        /*01a0*/ 	.word	0x00004630


	//   ....[36]....
        /*01a4*/ 	.word	0x00004760


	//   ....[37]....
        /*01a8*/ 	.word	0x00004790


	//   ....[38]....
        /*01ac*/ 	.word	0x000047c0


	//   ....[39]....
        /*01b0*/ 	.word	0x000048f0


	//   ....[40]....
        /*01b4*/ 	.word	0x00004920


	//   ....[41]....
        /*01b8*/ 	.word	0x00004950


	//   ....[42]....
        /*01bc*/ 	.word	0x00004a80


	//   ....[43]....
        /*01c0*/ 	.word	0x00004ab0


	//   ....[44]....
        /*01c4*/ 	.word	0x00004ae0


	//----- nvinfo : EIATTR_VRC_CTA_INIT_COUNT
	.align		4
.L_256:
        /*01c8*/ 	.byte	0x02, 0x4a
	.zero		1
	.zero		1


	//----- nvinfo : EIATTR_EXIT_INSTR_OFFSETS
	.align		4
        /*01cc*/ 	.byte	0x04, 0x1c
        /*01ce*/ 	.short	(.L_258 - .L_257)


	//   ....[0]....
.L_257:
        /*01d0*/ 	.word	0x00000040


	//   ....[1]....
        /*01d4*/ 	.word	0x000055f0


	//   ....[2]....
        /*01d8*/ 	.word	0x00005660


	//----- nvinfo : EIATTR_MAX_THREADS
	.align		4
.L_258:
        /*01dc*/ 	.byte	0x04, 0x05
        /*01de*/ 	.short	(.L_260 - .L_259)
.L_259:
        /*01e0*/ 	.word	0x00000100
        /*01e4*/ 	.word	0x00000001
        /*01e8*/ 	.word	0x00000001


	//----- nvinfo : EIATTR_CRS_STACK_SIZE
	.align		4
.L_260:
        /*01ec*/ 	.byte	0x04, 0x1e
        /*01ee*/ 	.short	(.L_262 - .L_261)
.L_261:
        /*01f0*/ 	.word	0x00000000


	//----- nvinfo : EIATTR_CBANK_PARAM_SIZE
	.align		4
.L_262:
        /*01f4*/ 	.byte	0x03, 0x19
        /*01f6*/ 	.short	0x0021


	//----- nvinfo : EIATTR_PARAM_CBANK
	.align		4
        /*01f8*/ 	.byte	0x04, 0x0a
        /*01fa*/ 	.short	(.L_264 - .L_263)
	.align		4
.L_263:
        /*01fc*/ 	.word	index@(.nv.constant0._ZN6thrust24THRUST_300001_SM_1000_NS8cuda_cub4core6detail13_kernel_agentINS1_8__reduce11ReduceAgentINS0_12zip_iteratorIN4cuda3std3__45tupleIJNS0_6detail15normal_iteratorINS0_10device_ptrIfEEEENS0_17counting_iteratorIlNS0_11use_defaultESI_SI_EEEEEEEPNSB_IJflEEESM_lNS1_9__extrema9arg_max_fIflNSA_4lessIfEEEEEEJSL_SN_lSS_EEEvDpT0_)
        /*0200*/ 	.short	0x0380
        /*0202*/ 	.short	0x0021


	//----- nvinfo : EIATTR_SW_WAR
	.align		4
.L_264:
        /*0204*/ 	.byte	0x04, 0x36
        /*0206*/ 	.short	(.L_266 - .L_265)
.L_265:
        /*0208*/ 	.word	0x00000008
.L_266:


//--------------------- .nv.info._ZN6thrust24THRUST_300001_SM_1000_NS8cuda_cub4core6detail13_kernel_agentINS1_8__reduce11ReduceAgentIPN4cuda3std3__45tupleIJflEEESC_SB_iNS1_9__extrema9arg_max_fIflNS9_4lessIfEEEEEEJSC_SC_iSH_EEEvDpT0_ --------------------------
	.section	.nv.info._ZN6thrust24THRUST_300001_SM_1000_NS8cuda_cub4core6detail13_kernel_agentINS1_8__reduce11ReduceAgentIPN4cuda3std3__45tupleIJflEEESC_SB_iNS1_9__extrema9arg_max_fIflNS9_4lessIfEEEEEEJSC_SC_iSH_EEEvDpT0_,"",@"SHT_CUDA_INFO"
	.sectionflags	@""
	.align	4


	//----- nvinfo : EIATTR_CUDA_API_VERSION
	.align		4
        /*0000*/ 	.byte	0x04, 0x37
        /*0002*/ 	.short	(.L_268 - .L_267)
.L_267:
        /*0004*/ 	.word	0x00000082


	//----- nvinfo : EIATTR_KPARAM_INFO
	.align		4
.L_268:
        /*0008*/ 	.byte	0x04, 0x17
        /*000a*/ 	.short	(.L_270 - .L_269)
.L_269:
        /*000c*/ 	.word	0x00000000
        /*0010*/ 	.short	0x0003
        /*0012*/ 	.short	0x0014
        /*0014*/ 	.byte	0x00, 0xf0, 0x05, 0x00


	//----- nvinfo : EIATTR_KPARAM_INFO
	.align		4
.L_270:
        /*0018*/ 	.byte	0x04, 0x17
        /*001a*/ 	.short	(.L_272 - .L_271)
.L_271:
        /*001c*/ 	.word	0x00000000
        /*0020*/ 	.short	0x0002
        /*0022*/ 	.short	0x0010
        /*0024*/ 	.byte	0x00, 0xf0, 0x11, 0x00


	//----- nvinfo : EIATTR_KPARAM_INFO
	.align		4
.L_272:
        /*0028*/ 	.byte	0x04, 0x17
        /*002a*/ 	.short	(.L_274 - .L_273)
.L_273:
        /*002c*/ 	.word	0x00000000
        /*0030*/ 	.short	0x0001
        /*0032*/ 	.short	0x0008
        /*0034*/ 	.byte	0x00, 0xf5, 0x21, 0x00


	//----- nvinfo : EIATTR_KPARAM_INFO
	.align		4
.L_274:
        /*0038*/ 	.byte	0x04, 0x17
        /*003a*/ 	.short	(.L_276 - .L_275)
.L_275:
        /*003c*/ 	.word	0x00000000
        /*0040*/ 	.short	0x0000
        /*0042*/ 	.short	0x0000
        /*0044*/ 	.byte	0x00, 0xf5, 0x21, 0x00


	//----- nvinfo : EIATTR_SPARSE_MMA_MASK
	.align		4
.L_276:
        /*0048*/ 	.byte	0x03, 0x50
        /*004a*/ 	.short	0x0000


	//----- nvinfo : EIATTR_MAXREG_COUNT
	.align		4
        /*004c*/ 	.byte	0x03, 0x1b
        /*004e*/ 	.short	0x00ff


	//----- nvinfo : EIATTR_NUM_BARRIERS
	.align		4
        /*0050*/ 	.byte	0x02, 0x4c
        /*0052*/ 	.byte	0x01
	.zero		1


	//----- nvinfo : EIATTR_MERCURY_ISA_VERSION
	.align		4
        /*0054*/ 	.byte	0x03, 0x5f
        /*0056*/ 	.short	0x0101


	//----- nvinfo : EIATTR_COOP_GROUP_MASK_REGIDS
	.align		4
        /*0058*/ 	.byte	0x04, 0x29
        /*005a*/ 	.short	(.L_278 - .L_277)


	//   ....[0]....
.L_277:
        /*005c*/ 	.word	0xffffffff


	//   ....[1]....
        /*0060*/ 	.word	0xffffffff


	//   ....[2]....
        /*0064*/ 	.word	0xffffffff


	//   ....[3]....
        /*0068*/ 	.word	0xffffffff


	//   ....[4]....
        /*006c*/ 	.word	0xffffffff


	//   ....[5]....
        /*0070*/ 	.word	0xffffffff


	//   ....[6]....
        /*0074*/ 	.word	0xffffffff


	//   ....[7]....
        /*0078*/ 	.word	0xffffffff


	//   ....[8]....
        /*007c*/ 	.word	0xffffffff


	//   ....[9]....
        /*0080*/ 	.word	0xffffffff


	//   ....[10]....
        /*0084*/ 	.word	0xffffffff


	//   ....[11]....
        /*0088*/ 	.word	0xffffffff


	//   ....[12]....
        /*008c*/ 	.word	0xffffffff


	//   ....[13]....
        /*0090*/ 	.word	0xffffffff


	//   ....[14]....
        /*0094*/ 	.word	0xffffffff


	//   ....[15]....
        /*0098*/ 	.word	0xffffffff


	//   ....[16]....
        /*009c*/ 	.word	0xffffffff


	//   ....[17]....
        /*00a0*/ 	.word	0xffffffff


	//   ....[18]....
        /*00a4*/ 	.word	0xffffffff


	//   ....[19]....
        /*00a8*/ 	.word	0xffffffff


	//   ....[20]....
        /*00ac*/ 	.word	0xffffffff


	//   ....[21]....
        /*00b0*/ 	.word	0xffffffff


	//   ....[22]....
        /*00b4*/ 	.word	0xffffffff


	//   ....[23]....
        /*00b8*/ 	.word	0xffffffff


	//   ....[24]....
        /*00bc*/ 	.word	0xffffffff


	//   ....[25]....
        /*00c0*/ 	.word	0xffffffff


	//   ....[26]....
        /*00c4*/ 	.word	0xffffffff


	//   ....[27]....
        /*00c8*/ 	.word	0xffffffff


	//   ....[28]....
        /*00cc*/ 	.word	0xffffffff


	//   ....[29]....
        /*00d0*/ 	.word	0xffffffff


	//   ....[30]....
        /*00d4*/ 	.word	0xffffffff


	//   ....[31]....
        /*00d8*/ 	.word	0xffffffff


	//   ....[32]....
        /*00dc*/ 	.word	0xffffffff


	//   ....[33]....
        /*00e0*/ 	.word	0xffffffff


	//   ....[34]....
        /*00e4*/ 	.word	0xffffffff


	//   ....[35]....
        /*00e8*/ 	.word	0xffffffff


	//   ....[36]....
        /*00ec*/ 	.word	0xffffffff


	//   ....[37]....
        /*00f0*/ 	.word	0xffffffff


	//   ....[38]....
        /*00f4*/ 	.word	0xffffffff


	//   ....[39]....
        /*00f8*/ 	.word	0xffffffff


	//   ....[40]....
        /*00fc*/ 	.word	0xffffffff


	//   ....[41]....
        /*0100*/ 	.word	0xffffffff


	//   ....[42]....
        /*0104*/ 	.word	0xffffffff


	//   ....[43]....
        /*0108*/ 	.word	0xffffffff


	//   ....[44]....
        /*010c*/ 	.word	0xffffffff


	//----- nvinfo : EIATTR_COOP_GROUP_INSTR_OFFSETS
	.align		4
.L_278:
        /*0110*/ 	.byte	0x04, 0x28
        /*0112*/ 	.short	(.L_280 - .L_279)


	//   ....[0]....
.L_279:
        /*0114*/ 	.word	0x00000a60


	//   ....[1]....
        /*0118*/ 	.word	0x00000a90


	//   ....[2]....
        /*011c*/ 	.word	0x00000aa0


	//   ....[3]....
        /*0120*/ 	.word	0x00000c00


	//   ....[4]....
        /*0124*/ 	.word	0x00000c40


	//   ....[5]....
        /*0128*/ 	.word	0x00000c80


	//   ....[6]....
        /*012c*/ 	.word	0x00000dc0


	//   ....[7]....
        /*0130*/ 	.word	0x00000df0


	//   ....[8]....
        /*0134*/ 	.word	0x00000e20


	//   ....[9]....
        /*0138*/ 	.word	0x00000f50


	//   ....[10]....
        /*013c*/ 	.word	0x00000f80


	//   ....[11]....
        /*0140*/ 	.word	0x00000fb0


	//   ....[12]....
        /*0144*/ 	.word	0x000010e0


	//   ....[13]....
        /*0148*/ 	.word	0x00001110


	//   ....[14]....
        /*014c*/ 	.word	0x00001140


	//   ....[15]....
        /*0150*/ 	.word	0x00001d00


	//   ....[16]....
        /*0154*/ 	.word	0x00001d10


	//   ....[17]....
        /*0158*/ 	.word	0x00001d20


	//   ....[18]....
        /*015c*/ 	.word	0x00001ef0


	//   ....[19]....
        /*0160*/ 	.word	0x00001f30


	//   ....[20]....
        /*0164*/ 	.word	0x00001f60


	//   ....[21]....
        /*0168*/ 	.word	0x00002090


	//   ....[22]....
        /*016c*/ 	.word	0x000020c0


	//   ....[23]....
        /*0170*/ 	.word	0x000020f0


	//   ....[24]....
        /*0174*/ 	.word	0x00002220


	//   ....[25]....
        /*0178*/ 	.word	0x00002250


	//   ....[26]....
        /*017c*/ 	.word	0x00002280


	//   ....[27]....
        /*0180*/ 	.word	0x000023b0


	//   ....[28]....
        /*0184*/ 	.word	0x000023e0


	//   ....[29]....
        /*0188*/ 	.word	0x00002410


	//   ....[30]....
        /*018c*/ 	.word	0x000042a0


	//   ....[31]....
        /*0190*/ 	.word	0x000042c0


	//   ....[32]....
        /*0194*/ 	.word	0x000042d0


	//   ....[33]....
        /*0198*/ 	.word	0x00004470


	//   ....[34]....
        /*019c*/ 	.word	0x000044a0


	//   ....[35]....
        /*01a0*/ 	.word	0x000044d0


	//   ....[36]....
        /*01a4*/ 	.word	0x00004600


	//   ....[37]....
        /*01a8*/ 	.word	0x00004630


	//   ....[38]....
        /*01ac*/ 	.word	0x00004660


	//   ....[39]....
        /*01b0*/ 	.word	0x00004790


	//   ....[40]....
        /*01b4*/ 	.word	0x000047c0


	//   ....[41]....
        /*01b8*/ 	.word	0x000047f0


	//   ....[42]....
        /*01bc*/ 	.word	0x00004920


	//   ....[43]....
        /*01c0*/ 	.word	0x00004950


	//   ....[44]....
        /*01c4*/ 	.word	0x00004980


	//----- nvinfo : EIATTR_VRC_CTA_INIT_COUNT
	.align		4
.L_280:
        /*01c8*/ 	.byte	0x02, 0x4a
	.zero		1
	.zero		1


	//----- nvinfo : EIATTR_EXIT_INSTR_OFFSETS
	.align		4
        /*01cc*/ 	.byte	0x04, 0x1c
        /*01ce*/ 	.short	(.L_282 - .L_281)


	//   ....[0]....
.L_281:
        /*01d0*/ 	.word	0x00000030


	//   ....[1]....
        /*01d4*/ 	.word	0x00005490


	//   ....[2]....
        /*01d8*/ 	.word	0x00005500


	//----- nvinfo : EIATTR_MAX_THREADS
	.align		4
.L_282:
        /*01dc*/ 	.byte	0x04, 0x05
        /*01de*/ 	.short	(.L_284 - .L_283)
.L_283:
        /*01e0*/ 	.word	0x00000100
        /*01e4*/ 	.word	0x00000001
        /*01e8*/ 	.word	0x00000001


	//----- nvinfo : EIATTR_CRS_STACK_SIZE
	.align		4
.L_284:
        /*01ec*/ 	.byte	0x04, 0x1e
        /*01ee*/ 	.short	(.L_286 - .L_285)
.L_285:
        /*01f0*/ 	.word	0x00000000


	//----- nvinfo : EIATTR_CBANK_PARAM_SIZE
	.align		4
.L_286:
        /*01f4*/ 	.byte	0x03, 0x19
        /*01f6*/ 	.short	0x0015


	//----- nvinfo : EIATTR_PARAM_CBANK
	.align		4
        /*01f8*/ 	.byte	0x04, 0x0a
        /*01fa*/ 	.short	(.L_288 - .L_287)
	.align		4
.L_287:
        /*01fc*/ 	.word	index@(.nv.constant0._ZN6thrust24THRUST_300001_SM_1000_NS8cuda_cub4core6detail13_kernel_agentINS1_8__reduce11ReduceAgentIPN4cuda3std3__45tupleIJflEEESC_SB_iNS1_9__extrema9arg_max_fIflNS9_4lessIfEEEEEEJSC_SC_iSH_EEEvDpT0_)
        /*0200*/ 	.short	0x0380
        /*0202*/ 	.short	0x0015


	//----- nvinfo : EIATTR_SW_WAR
	.align		4
.L_288:
        /*0204*/ 	.byte	0x04, 0x36
        /*0206*/ 	.short	(.L_290 - .L_289)
.L_289:
        /*0208*/ 	.word	0x00000008
.L_290:


//--------------------- .nv.info._ZN6thrust24THRUST_300001_SM_1000_NS8cuda_cub4core6detail13_kernel_agentINS1_8__reduce10DrainAgentIiEEJN3cub18CUB_300001_SM_10009GridQueueIjEEiEEEvDpT0_ --------------------------
	.section	.nv.info._ZN6thrust24THRUST_300001_SM_1000_NS8cuda_cub4core6detail13_kernel_agentINS1_8__reduce10DrainAgentIiEEJN3cub18CUB_300001_SM_10009GridQueueIjEEiEEEvDpT0_,"",@"SHT_CUDA_INFO"
	.sectionflags	@""
	.align	4


	//----- nvinfo : EIATTR_CUDA_API_VERSION
	.align		4
        /*0000*/ 	.byte	0x04, 0x37
        /*0002*/ 	.short	(.L_292 - .L_291)
.L_291:
        /*0004*/ 	.word	0x00000082


	//----- nvinfo : EIATTR_KPARAM_INFO
	.align		4
.L_292:
        /*0008*/ 	.byte	0x04, 0x17
        /*000a*/ 	.short	(.L_294 - .L_293)
.L_293:
        /*000c*/ 	.word	0x00000000
        /*0010*/ 	.short	0x0001
        /*0012*/ 	.short	0x0008
        /*0014*/ 	.byte	0x00, 0xf0, 0x11, 0x00


	//----- nvinfo : EIATTR_KPARAM_INFO
	.align		4
.L_294:
        /*0018*/ 	.byte	0x04, 0x17
        /*001a*/ 	.short	(.L_296 - .L_295)
.L_295:
        /*001c*/ 	.word	0x00000000
        /*0020*/ 	.short	0x0000
        /*0022*/ 	.short	0x0000
        /*0024*/ 	.byte	0x00, 0xf0, 0x21, 0x00


	//----- nvinfo : EIATTR_SPARSE_MMA_MASK
	.align		4
.L_296:
        /*0028*/ 	.byte	0x03, 0x50
        /*002a*/ 	.short	0x0000


	//----- nvinfo : EIATTR_MAXREG_COUNT
	.align		4
        /*002c*/ 	.byte	0x03, 0x1b
        /*002e*/ 	.short	0x00ff


	//----- nvinfo : EIATTR_MERCURY_ISA_VERSION
	.align		4
        /*0030*/ 	.byte	0x03, 0x5f
        /*0032*/ 	.short	0x0101


	//----- nvinfo : EIATTR_VRC_CTA_INIT_COUNT
	.align		4
        /*0034*/ 	.byte	0x02, 0x4a
	.zero		1
	.zero		1


	//----- nvinfo : EIATTR_EXIT_INSTR_OFFSETS
	.align		4
        /*0038*/ 	.byte	0x04, 0x1c
        /*003a*/ 	.short	(.L_298 - .L_297)


	//   ....[0]....
.L_297:
        /*003c*/ 	.word	0x00000060


	//----- nvinfo : EIATTR_MAX_THREADS
	.align		4
.L_298:
        /*0040*/ 	.byte	0x04, 0x05
        /*0042*/ 	.short	(.L_300 - .L_299)
.L_299:
        /*0044*/ 	.word	0x00000001
        /*0048*/ 	.word	0x00000001
        /*004c*/ 	.word	0x00000001


	//----- nvinfo : EIATTR_CBANK_PARAM_SIZE
	.align		4
.L_300:
        /*0050*/ 	.byte	0x03, 0x19
        /*0052*/ 	.short	0x000c


	//----- nvinfo : EIATTR_PARAM_CBANK
	.align		4
        /*0054*/ 	.byte	0x04, 0x0a
        /*0056*/ 	.short	(.L_302 - .L_301)
	.align		4
.L_301:
        /*0058*/ 	.word	index@(.nv.constant0._ZN6thrust24THRUST_300001_SM_1000_NS8cuda_cub4core6detail13_kernel_agentINS1_8__reduce10DrainAgentIiEEJN3cub18CUB_300001_SM_10009GridQueueIjEEiEEEvDpT0_)
        /*005c*/ 	.short	0x0380
        /*005e*/ 	.short	0x000c


	//----- nvinfo : EIATTR_SW_WAR
	.align		4
.L_302:
        /*0060*/ 	.byte	0x04, 0x36
        /*0062*/ 	.short	(.L_304 - .L_303)
.L_303:
        /*0064*/ 	.word	0x00000008
.L_304:


//--------------------- .nv.info._ZN6thrust24THRUST_300001_SM_1000_NS8cuda_cub4core6detail13_kernel_agentINS1_8__reduce11ReduceAgentINS0_12zip_iteratorIN4cuda3std3__45tupleIJNS0_6detail15normal_iteratorINS0_10device_ptrIfEEEENS0_17counting_iteratorIlNS0_11use_defaultESI_SI_EEEEEEEPNSB_IJflEEESM_iNS1_9__extrema9arg_max_fIflNSA_4lessIfEEEEEEJSL_SN_iN3cub18CUB_300001_SM_100013GridEvenShareIiEENSV_9GridQueueIjEESS_EEEvDpT0_ --------------------------
	.section	.nv.info._ZN6thrust24THRUST_300001_SM_1000_NS8cuda_cub4core6detail13_kernel_agentINS1_8__reduce11ReduceAgentINS0_12zip_iteratorIN4cuda3std3__45tupleIJNS0_6detail15normal_iteratorINS0_10device_ptrIfEEEENS0_17counting_iteratorIlNS0_11use_defaultESI_SI_EEEEEEEPNSB_IJflEEESM_iNS1_9__extrema9arg_max_fIflNSA_4lessIfEEEEEEJSL_SN_iN3cub18CUB_300001_SM_100013GridEvenShareIiEENSV_9GridQueueIjEESS_EEEvDpT0_,"",@"SHT_CUDA_INFO"
	.sectionflags	@""
	.align	4


	//----- nvinfo : EIATTR_CUDA_API_VERSION
	.align		4
        /*0000*/ 	.byte	0x04, 0x37
        /*0002*/ 	.short	(.L_306 - .L_305)
.L_305:
        /*0004*/ 	.word	0x00000082


	//----- nvinfo : EIATTR_KPARAM_INFO
	.align		4
.L_306:
        /*0008*/ 	.byte	0x04, 0x17
        /*000a*/ 	.short	(.L_308 - .L_307)
.L_307:
        /*000c*/ 	.word	0x00000000
        /*0010*/ 	.short	0x0005
        /*0012*/ 	.short	0x0050
        /*0014*/ 	.byte	0x00, 0xf0, 0x05, 0x00


	//----- nvinfo : EIATTR_KPARAM_INFO
	.align		4
.L_308:
        /*0018*/ 	.byte	0x04, 0x17
        /*001a*/ 	.short	(.L_310 - .L_309)
.L_309:
        /*001c*/ 	.word	0x00000000
        /*0020*/ 	.short	0x0004
        /*0022*/ 	.short	0x0048
        /*0024*/ 	.byte	0x00, 0xf0, 0x21, 0x00


	//----- nvinfo : EIATTR_KPARAM_INFO
	.align		4
.L_310:
        /*0028*/ 	.byte	0x04, 0x17
        /*002a*/ 	.short	(.L_312 - .L_311)
.L_311:
        /*002c*/ 	.word	0x00000000
        /*0030*/ 	.short	0x0003
        /*0032*/ 	.short	0x001c
        /*0034*/ 	.byte	0x00, 0xf0, 0xa1, 0x00


	//----- nvinfo : EIATTR_KPARAM_INFO
	.align		4
.L_312:
        /*0038*/ 	.byte	0x04, 0x17
        /*003a*/ 	.short	(.L_314 - .L_313)
.L_313:
        /*003c*/ 	.word	0x00000000
        /*0040*/ 	.short	0x0002
        /*0042*/ 	.short	0x0018
        /*0044*/ 	.byte	0x00, 0xf0, 0x11, 0x00


	//----- nvinfo : EIATTR_KPARAM_INFO
	.align		4
.L_314:
        /*0048*/ 	.byte	0x04, 0x17
        /*004a*/ 	.short	(.L_316 - .L_315)
.L_315:
        /*004c*/ 	.word	0x00000000
        /*0050*/ 	.short	0x0001
        /*0052*/ 	.short	0x0010
        /*0054*/ 	.byte	0x00, 0xf5, 0x21, 0x00


	//----- nvinfo : EIATTR_KPARAM_INFO
	.align		4
.L_316:
        /*0058*/ 	.byte	0x04, 0x17
        /*005a*/ 	.short	(.L_318 - .L_317)
.L_317:
        /*005c*/ 	.word	0x00000000
        /*0060*/ 	.short	0x0000
        /*0062*/ 	.short	0x0000
        /*0064*/ 	.byte	0x00, 0xf0, 0x41, 0x00


	//----- nvinfo : EIATTR_SPARSE_MMA_MASK
	.align		4
.L_318:
        /*0068*/ 	.byte	0x03, 0x50
        /*006a*/ 	.short	0x0000


	//----- nvinfo : EIATTR_MAXREG_COUNT
	.align		4
        /*006c*/ 	.byte	0x03, 0x1b
        /*006e*/ 	.short	0x00ff


	//----- nvinfo : EIATTR_NUM_BARRIERS
	.align		4
        /*0070*/ 	.byte	0x02, 0x4c
        /*0072*/ 	.byte	0x01
	.zero		1


	//----- nvinfo : EIATTR_MERCURY_ISA_VERSION
	.align		4
        /*0074*/ 	.byte	0x03, 0x5f
        /*0076*/ 	.short	0x0101


	//----- nvinfo : EIATTR_COOP_GROUP_MASK_REGIDS
	.align		4
        /*0078*/ 	.byte	0x04, 0x29
        /*007a*/ 	.short	(.L_320 - .L_319)


	//   ....[0]....
.L_319:
        /*007c*/ 	.word	0xffffffff


	//   ....[1]....
        /*0080*/ 	.word	0xffffffff


	//   ....[2]....
        /*0084*/ 	.word	0xffffffff


	//   ....[3]....
        /*0088*/ 	.word	0xffffffff


	//   ....[4]....
        /*008c*/ 	.word	0xffffffff


	//   ....[5]....
        /*0090*/ 	.word	0xffffffff


	//   ....[6]....
        /*0094*/ 	.word	0xffffffff


	//   ....[7]....
        /*0098*/ 	.word	0xffffffff


	//   ....[8]....
        /*009c*/ 	.word	0xffffffff


	//   ....[9]....
        /*00a0*/ 	.word	0xffffffff


	//   ....[10]....
        /*00a4*/ 	.word	0xffffffff


	//   ....[11]....
        /*00a8*/ 	.word	0xffffffff


	//   ....[12]....
        /*00ac*/ 	.word	0xffffffff


	//   ....[13]....
        /*00b0*/ 	.word	0xffffffff


	//   ....[14]....
        /*00b4*/ 	.word	0xffffffff


	//   ....[15]....
        /*00b8*/ 	.word	0xffffffff


	//   ....[16]....
        /*00bc*/ 	.word	0xffffffff


	//   ....[17]....
        /*00c0*/ 	.word	0xffffffff


	//   ....[18]....
        /*00c4*/ 	.word	0xffffffff


	//   ....[19]....
        /*00c8*/ 	.word	0xffffffff


	//   ....[20]....
        /*00cc*/ 	.word	0xffffffff


	//   ....[21]....
        /*00d0*/ 	.word	0xffffffff


	//   ....[22]....
        /*00d4*/ 	.word	0xffffffff


	//   ....[23]....
        /*00d8*/ 	.word	0xffffffff


	//   ....[24]....
        /*00dc*/ 	.word	0xffffffff


	//   ....[25]....
        /*00e0*/ 	.word	0xffffffff


	//   ....[26]....
        /*00e4*/ 	.word	0xffffffff


	//   ....[27]....
        /*00e8*/ 	.word	0xffffffff


	//   ....[28]....
        /*00ec*/ 	.word	0xffffffff


	//   ....[29]....
        /*00f0*/ 	.word	0xffffffff


	//   ....[30]....
        /*00f4*/ 	.word	0xffffffff


	//   ....[31]....
        /*00f8*/ 	.word	0xffffffff


	//   ....[32]....
        /*00fc*/ 	.word	0xffffffff


	//   ....[33]....
        /*0100*/ 	.word	0xffffffff


	//   ....[34]....
        /*0104*/ 	.word	0xffffffff


	//   ....[35]....
        /*0108*/ 	.word	0xffffffff


	//   ....[36]....
        /*010c*/ 	.word	0xffffffff


	//   ....[37]....
        /*0110*/ 	.word	0xffffffff


	//   ....[38]....
        /*0114*/ 	.word	0xffffffff


	//   ....[39]....
        /*0118*/ 	.word	0xffffffff


	//   ....[40]....
        /*011c*/ 	.word	0xffffffff


	//   ....[41]....
        /*0120*/ 	.word	0xffffffff


	//   ....[42]....
        /*0124*/ 	.word	0xffffffff


	//   ....[43]....
        /*0128*/ 	.word	0xffffffff


	//   ....[44]....
        /*012c*/ 	.word	0xffffffff


	//----- nvinfo : EIATTR_COOP_GROUP_INSTR_OFFSETS
	.align		4
.L_320:
        /*0130*/ 	.byte	0x04, 0x28
        /*0132*/ 	.short	(.L_322 - .L_321)


	//   ....[0]....
.L_321:
        /*0134*/ 	.word	0x00000b70


	//   ....[1]....
        /*0138*/ 	.word	0x00000ba0


	//   ....[2]....
        /*013c*/ 	.word	0x00000bb0


	//   ....[3]....
        /*0140*/ 	.word	0x00000d20


	//   ....[4]....
        /*0144*/ 	.word	0x00000d60


	//   ....[5]....
        /*0148*/ 	.word	0x00000d90


	//   ....[6]....
        /*014c*/ 	.word	0x00000ed0


	//   ....[7]....
        /*0150*/ 	.word	0x00000f00


	//   ....[8]....
        /*0154*/ 	.word	0x00000f30


	//   ....[9]....
        /*0158*/ 	.word	0x00001060


	//   ....[10]....
        /*015c*/ 	.word	0x00001090


	//   ....[11]....
        /*0160*/ 	.word	0x000010c0


	//   ....[12]....
        /*0164*/ 	.word	0x000011f0


	//   ....[13]....
        /*0168*/ 	.word	0x00001220


	//   ....[14]....
        /*016c*/ 	.word	0x00001250


	//   ....[15]....
        /*0170*/ 	.word	0x00001e00


	//   ....[16]....
        /*0174*/ 	.word	0x00001e10


	//   ....[17]....
        /*0178*/ 	.word	0x00001e90


	//   ....[18]....
        /*017c*/ 	.word	0x00002010


	//   ....[19]....
        /*0180*/ 	.word	0x00002040


	//   ....[20]....
        /*0184*/ 	.word	0x00002070


	//   ....[21]....
        /*0188*/ 	.word	0x000021a0


	//   ....[22]....
        /*018c*/ 	.word	0x000021d0


	//   ....[23]....
        /*0190*/ 	.word	0x00002200


	//   ....[24]....
        /*0194*/ 	.word	0x00002330


	//   ....[25]....
        /*0198*/ 	.word	0x00002360


	//   ....[26]....
        /*019c*/ 	.word	0x00002390


	//   ....[27]....
        /*01a0*/ 	.word	0x000024c0


	//   ....[28]....
        /*01a4*/ 	.word	0x000024f0


	//   ....[29]....
        /*01a8*/ 	.word	0x00002520


	//   ....[30]....
        /*01ac*/ 	.word	0x000046b0


	//   ....[31]....
        /*01b0*/ 	.word	0x000046d0


	//   ....[32]....
        /*01b4*/ 	.word	0x000046e0


	//   ....[33]....
        /*01b8*/ 	.word	0x00004880


	//   ....[34]....
        /*01bc*/ 	.word	0x000048b0


	//   ....[35]....
        /*01c0*/ 	.word	0x000048e0


	//   ....[36]....
        /*01c4*/ 	.word	0x00004a10


	//   ....[37]....
        /*01c8*/ 	.word	0x00004a40


	//   ....[38]....
        /*01cc*/ 	.word	0x00004a70


	//   ....[39]....
        /*01d0*/ 	.word	0x00004ba0


	//   ....[40]....
        /*01d4*/ 	.word	0x00004bd0


	//   ....[41]....
        /*01d8*/ 	.word	0x00004c00


	//   ....[42]....
        /*01dc*/ 	.word	0x00004d30


	//   ....[43]....
        /*01e0*/ 	.word	0x00004d60


	//   ....[44]....
        /*01e4*/ 	.word	0x00004d90


	//----- nvinfo : EIATTR_VRC_CTA_INIT_COUNT
	.align		4
.L_322:
        /*01e8*/ 	.byte	0x02, 0x4a
	.zero		1
	.zero		1


	//----- nvinfo : EIATTR_EXIT_INSTR_OFFSETS
	.align		4
        /*01ec*/ 	.byte	0x04, 0x1c
        /*01ee*/ 	.short	(.L_324 - .L_323)


	//   ....[0]....
.L_323:
        /*01f0*/ 	.word	0x000058a0


	//   ....[1]....
        /*01f4*/ 	.word	0x00005910


	//----- nvinfo : EIATTR_MAX_THREADS
	.align		4
.L_324:
        /*01f8*/ 	.byte	0x04, 0x05
        /*01fa*/ 	.short	(.L_326 - .L_325)
.L_325:
        /*01fc*/ 	.word	0x00000100
        /*0200*/ 	.word	0x00000001
        /*0204*/ 	.word	0x00000001


	//----- nvinfo : EIATTR_CRS_STACK_SIZE
	.align		4
.L_326:
        /*0208*/ 	.byte	0x04, 0x1e
        /*020a*/ 	.short	(.L_328 - .L_327)
.L_327:
        /*020c*/ 	.word	0x00000000


	//----- nvinfo : EIATTR_CBANK_PARAM_SIZE
	.align		4
.L_328:
        /*0210*/ 	.byte	0x03, 0x19
        /*0212*/ 	.short	0x0051


	//----- nvinfo : EIATTR_PARAM_CBANK
	.align		4
        /*0214*/ 	.byte	0x04, 0x0a
        /*0216*/ 	.short	(.L_330 - .L_329)
	.align		4
.L_329:
        /*0218*/ 	.word	index@(.nv.constant0._ZN6thrust24THRUST_300001_SM_1000_NS8cuda_cub4core6detail13_kernel_agentINS1_8__reduce11ReduceAgentINS0_12zip_iteratorIN4cuda3std3__45tupleIJNS0_6detail15normal_iteratorINS0_10device_ptrIfEEEENS0_17counting_iteratorIlNS0_11use_defaultESI_SI_EEEEEEEPNSB_IJflEEESM_iNS1_9__extrema9arg_max_fIflNSA_4lessIfEEEEEEJSL_SN_iN3cub18CUB_300001_SM_100013GridEvenShareIiEENSV_9GridQueueIjEESS_EEEvDpT0_)
        /*021c*/ 	.short	0x0380
        /*021e*/ 	.short	0x0051


	//----- nvinfo : EIATTR_SW_WAR
	.align		4
.L_330:
        /*0220*/ 	.byte	0x04, 0x36
        /*0222*/ 	.short	(.L_332 - .L_331)
.L_331:
        /*0224*/ 	.word	0x00000008
.L_332:


//--------------------- .nv.info._ZN6thrust24THRUST_300001_SM_1000_NS8cuda_cub4core6detail13_kernel_agentINS1_8__reduce11ReduceAgentINS0_12zip_iteratorIN4cuda3std3__45tupleIJNS0_6detail15normal_iteratorINS0_10device_ptrIfEEEENS0_17counting_iteratorIlNS0_11use_defaultESI_SI_EEEEEEEPNSB_IJflEEESM_iNS1_9__extrema9arg_max_fIflNSA_4lessIfEEEEEEJSL_SN_iSS_EEEvDpT0_ --------------------------
	.section	.nv.info._ZN6thrust24THRUST_300001_SM_1000_NS8cuda_cub4core6detail13_kernel_agentINS1_8__reduce11ReduceAgentINS0_12zip_iteratorIN4cuda3std3__45tupleIJNS0_6detail15normal_iteratorINS0_10device_ptrIfEEEENS0_17counting_iteratorIlNS0_11use_defaultESI_SI_EEEEEEEPNSB_IJflEEESM_iNS1_9__extrema9arg_max_fIflNSA_4lessIfEEEEEEJSL_SN_iSS_EEEvDpT0_,"",@"SHT_CUDA_INFO"
	.sectionflags	@""
	.align	4


	//----- nvinfo : EIATTR_CUDA_API_VERSION
	.align		4
        /*0000*/ 	.byte	0x04, 0x37
        /*0002*/ 	.short	(.L_334 - .L_333)
.L_333:
        /*0004*/ 	.word	0x00000082


	//----- nvinfo : EIATTR_KPARAM_INFO
	.align		4
.L_334:
        /*0008*/ 	.byte	0x04, 0x17
        /*000a*/ 	.short	(.L_336 - .L_335)
.L_335:
        /*000c*/ 	.word	0x00000000
        /*0010*/ 	.short	0x0003
        /*0012*/ 	.short	0x001c
        /*0014*/ 	.byte	0x00, 0xf0, 0x05, 0x00


	//----- nvinfo : EIATTR_KPARAM_INFO
	.align		4
.L_336:
        /*0018*/ 	.byte	0x04, 0x17
        /*001a*/ 	.short	(.L_338 - .L_337)
.L_337:
        /*001c*/ 	.word	0x00000000
        /*0020*/ 	.short	0x0002
        /*0022*/ 	.short	0x0018
        /*0024*/ 	.byte	0x00, 0xf0, 0x11, 0x00


	//----- nvinfo : EIATTR_KPARAM_INFO
	.align		4
.L_338:
        /*0028*/ 	.byte	0x04, 0x17
        /*002a*/ 	.short	(.L_340 - .L_339)
.L_339:
        /*002c*/ 	.word	0x00000000
        /*0030*/ 	.short	0x0001
        /*0032*/ 	.short	0x0010
        /*0034*/ 	.byte	0x00, 0xf5, 0x21, 0x00


	//----- nvinfo : EIATTR_KPARAM_INFO
	.align		4
.L_340:
        /*0038*/ 	.byte	0x04, 0x17
        /*003a*/ 	.short	(.L_342 - .L_341)
.L_341:
        /*003c*/ 	.word	0x00000000
        /*0040*/ 	.short	0x0000
        /*0042*/ 	.short	0x0000
        /*0044*/ 	.byte	0x00, 0xf0, 0x41, 0x00


	//----- nvinfo : EIATTR_SPARSE_MMA_MASK
	.align		4
.L_342:
        /*0048*/ 	.byte	0x03, 0x50
        /*004a*/ 	.short	0x0000


	//----- nvinfo : EIATTR_MAXREG_COUNT
	.align		4
        /*004c*/ 	.byte	0x03, 0x1b
        /*004e*/ 	.short	0x00ff


	//----- nvinfo : EIATTR_NUM_BARRIERS
	.align		4
        /*0050*/ 	.byte	0x02, 0x4c
        /*0052*/ 	.byte	0x01
	.zero		1


	//----- nvinfo : EIATTR_MERCURY_ISA_VERSION
	.align		4
        /*0054*/ 	.byte	0x03, 0x5f
        /*0056*/ 	.short	0x0101


	//----- nvinfo : EIATTR_COOP_GROUP_MASK_REGIDS
	.align		4
        /*0058*/ 	.byte	0x04, 0x29
        /*005a*/ 	.short	(.L_344 - .L_343)


	//   ....[0]....
.L_343:
        /*005c*/ 	.word	0xffffffff


	//   ....[1]....
        /*0060*/ 	.word	0xffffffff


	//   ....[2]....
        /*0064*/ 	.word	0xffffffff


	//   ....[3]....
        /*0068*/ 	.word	0xffffffff


	//   ....[4]....
        /*006c*/ 	.word	0xffffffff


	//   ....[5]....
        /*0070*/ 	.word	0xffffffff


	//   ....[6]....
        /*0074*/ 	.word	0xffffffff


	//   ....[7]....
        /*0078*/ 	.word	0xffffffff


	//   ....[8]....
        /*007c*/ 	.word	0xffffffff


	//   ....[9]....
        /*0080*/ 	.word	0xffffffff


	//   ....[10]....
        /*0084*/ 	.word	0xffffffff


	//   ....[11]....
        /*0088*/ 	.word	0xffffffff


	//   ....[12]....
        /*008c*/ 	.word	0xffffffff


	//   ....[13]....
        /*0090*/ 	.word	0xffffffff


	//   ....[14]....
        /*0094*/ 	.word	0xffffffff


	//   ....[15]....
        /*0098*/ 	.word	0xffffffff


	//   ....[16]....
        /*009c*/ 	.word	0xffffffff


	//   ....[17]....
        /*00a0*/ 	.word	0xffffffff


	//   ....[18]....
        /*00a4*/ 	.word	0xffffffff


	//   ....[19]....
        /*00a8*/ 	.word	0xffffffff


	//   ....[20]....
        /*00ac*/ 	.word	0xffffffff


	//   ....[21]....
        /*00b0*/ 	.word	0xffffffff


	//   ....[22]....
        /*00b4*/ 	.word	0xffffffff


	//   ....[23]....
        /*00b8*/ 	.word	0xffffffff


	//   ....[24]....
        /*00bc*/ 	.word	0xffffffff


	//   ....[25]....
        /*00c0*/ 	.word	0xffffffff


	//   ....[26]....
        /*00c4*/ 	.word	0xffffffff


	//   ....[27]....
        /*00c8*/ 	.word	0xffffffff


	//   ....[28]....
        /*00cc*/ 	.word	0xffffffff


	//   ....[29]....
        /*00d0*/ 	.word	0xffffffff


	//   ....[30]....
        /*00d4*/ 	.word	0xffffffff


	//   ....[31]....
        /*00d8*/ 	.word	0xffffffff


	//   ....[32]....
        /*00dc*/ 	.word	0xffffffff


	//   ....[33]....
        /*00e0*/ 	.word	0xffffffff


	//   ....[34]....
        /*00e4*/ 	.word	0xffffffff


	//   ....[35]....
        /*00e8*/ 	.word	0xffffffff


	//   ....[36]....
        /*00ec*/ 	.word	0xffffffff


	//   ....[37]....
        /*00f0*/ 	.word	0xffffffff


	//   ....[38]....
        /*00f4*/ 	.word	0xffffffff


	//   ....[39]....
        /*00f8*/ 	.word	0xffffffff


	//   ....[40]....
        /*00fc*/ 	.word	0xffffffff


	//   ....[41]....
        /*0100*/ 	.word	0xffffffff


	//   ....[42]....
        /*0104*/ 	.word	0xffffffff


	//   ....[43]....
        /*0108*/ 	.word	0xffffffff


	//   ....[44]....
        /*010c*/ 	.word	0xffffffff


	//----- nvinfo : EIATTR_COOP_GROUP_INSTR_OFFSETS
	.align		4
.L_344:
        /*0110*/ 	.byte	0x04, 0x28
        /*0112*/ 	.short	(.L_346 - .L_345)


	//   ....[0]....
.L_345:
        /*0114*/ 	.word	0x00000b00


	//   ....[1]....
        /*0118*/ 	.word	0x00000b30


	//   ....[2]....
        /*011c*/ 	.word	0x00000b40


	//   ....[3]....
        /*0120*/ 	.word	0x00000cb0


	//   ....[4]....
        /*0124*/ 	.word	0x00000cf0


	//   ....[5]....
        /*0128*/ 	.word	0x00000d20


	//   ....[6]....
        /*012c*/ 	.word	0x00000e60


	//   ....[7]....
        /*0130*/ 	.word	0x00000e90


	//   ....[8]....
        /*0134*/ 	.word	0x00000ec0


	//   ....[9]....
        /*0138*/ 	.word	0x00000ff0


	//   ....[10]....
        /*013c*/ 	.word	0x00001020


	//   ....[11]....
        /*0140*/ 	.word	0x00001050


	//   ....[12]....
        /*0144*/ 	.word	0x00001180


	//   ....[13]....
        /*0148*/ 	.word	0x000011b0


	//   ....[14]....
        /*014c*/ 	.word	0x000011e0


	//   ....[15]....
        /*0150*/ 	.word	0x00001da0


	//   ....[16]....
        /*0154*/ 	.word	0x00001db0


	//   ....[17]....
        /*0158*/ 	.word	0x00001e30


	//   ....[18]....
        /*015c*/ 	.word	0x00001fa0


	//   ....[19]....
        /*0160*/ 	.word	0x00001fd0


	//   ....[20]....
        /*0164*/ 	.word	0x00002000


	//   ....[21]....
        /*0168*/ 	.word	0x00002130


	//   ....[22]....
        /*016c*/ 	.word	0x00002160


	//   ....[23]....
        /*0170*/ 	.word	0x00002190


	//   ....[24]....
        /*0174*/ 	.word	0x000022c0


	//   ....[25]....
        /*0178*/ 	.word	0x000022f0


	//   ....[26]....
        /*017c*/ 	.word	0x00002320


	//   ....[27]....
        /*0180*/ 	.word	0x00002450


	//   ....[28]....
        /*0184*/ 	.word	0x00002480


	//   ....[29]....
        /*0188*/ 	.word	0x000024b0


	//   ....[30]....
        /*018c*/ 	.word	0x000043f0


	//   ....[31]....
        /*0190*/ 	.word	0x00004410


	//   ....[32]....
        /*0194*/ 	.word	0x00004420


	//   ....[33]....
        /*0198*/ 	.word	0x000045c0


	//   ....[34]....
        /*019c*/ 	.word	0x000045f0


	//   ....[35]....
        /*01a0*/ 	.word	0x00004620


	//   ....[36]....
        /*01a4*/ 	.word	0x00004750


	//   ....[37]....
        /*01a8*/ 	.word	0x00004780


	//   ....[38]....
        /*01ac*/ 	.word	0x000047b0


	//   ....[39]....
        /*01b0*/ 	.word	0x000048e0


	//   ....[40]....
        /*01b4*/ 	.word	0x00004910


	//   ....[41]....
        /*01b8*/ 	.word	0x00004940


	//   ....[42]....
        /*01bc*/ 	.word	0x00004a70


	//   ....[43]....
        /*01c0*/ 	.word	0x00004aa0


	//   ....[44]....
        /*01c4*/ 	.word	0x00004ad0


	//----- nvinfo : EIATTR_VRC_CTA_INIT_COUNT
	.align		4
.L_346:
        /*01c8*/ 	.byte	0x02, 0x4a
	.zero		1
	.zero		1


	//----- nvinfo : EIATTR_EXIT_INSTR_OFFSETS
	.align		4
        /*01cc*/ 	.byte	0x04, 0x1c
        /*01ce*/ 	.short	(.L_348 - .L_347)


	//   ....[0]....
.L_347:
        /*01d0*/ 	.word	0x00000030


	//   ....[1]....
        /*01d4*/ 	.word	0x000055e0


	//   ....[2]....
        /*01d8*/ 	.word	0x00005650


	//----- nvinfo : EIATTR_MAX_THREADS
	.align		4
.L_348:
        /*01dc*/ 	.byte	0x04, 0x05
        /*01de*/ 	.short	(.L_350 - .L_349)
.L_349:
        /*01e0*/ 	.word	0x00000100
        /*01e4*/ 	.word	0x00000001
        /*01e8*/ 	.word	0x00000001


	//----- nvinfo : EIATTR_CRS_STACK_SIZE
	.align		4
.L_350:
        /*01ec*/ 	.byte	0x04, 0x1e
        /*01ee*/ 	.short	(.L_352 - .L_351)
.L_351:
        /*01f0*/ 	.word	0x00000000


	//----- nvinfo : EIATTR_CBANK_PARAM_SIZE
	.align		4
.L_352:
        /*01f4*/ 	.byte	0x03, 0x19
        /*01f6*/ 	.short	0x001d


	//----- nvinfo : EIATTR_PARAM_CBANK
	.align		4
        /*01f8*/ 	.byte	0x04, 0x0a
        /*01fa*/ 	.short	(.L_354 - .L_353)
	.align		4
.L_353:
        /*01fc*/ 	.word	index@(.nv.constant0._ZN6thrust24THRUST_300001_SM_1000_NS8cuda_cub4core6detail13_kernel_agentINS1_8__reduce11ReduceAgentINS0_12zip_iteratorIN4cuda3std3__45tupleIJNS0_6detail15normal_iteratorINS0_10device_ptrIfEEEENS0_17counting_iteratorIlNS0_11use_defaultESI_SI_EEEEEEEPNSB_IJflEEESM_iNS1_9__extrema9arg_max_fIflNSA_4lessIfEEEEEEJSL_SN_iSS_EEEvDpT0_)
        /*0200*/ 	.short	0x0380
        /*0202*/ 	.short	0x001d


	//----- nvinfo : EIATTR_SW_WAR
	.align		4
.L_354:
        /*0204*/ 	.byte	0x04, 0x36
        /*0206*/ 	.short	(.L_356 - .L_355)
.L_355:
        /*0208*/ 	.word	0x00000008
.L_356:


//--------------------- .nv.callgraph             --------------------------
	.section	.nv.callgraph,"",@"SHT_CUDA_CALLGRAPH"
	.align	4
	.sectionentsize	8
	.align		4
        /*0000*/ 	.word	0x00000000
	.align		4
        /*0004*/ 	.word	0xffffffff
	.align		4
        /*0008*/ 	.word	0x00000000
	.align		4
        /*000c*/ 	.word	0xfffffffe
	.align		4
        /*0010*/ 	.word	0x00000000
	.align		4
        /*0014*/ 	.word	0xfffffffd
	.align		4
        /*0018*/ 	.word	0x00000000
	.align		4
        /*001c*/ 	.word	0xfffffffc


//--------------------- .nv.constant4             --------------------------
	.section	.nv.constant4,"a",@progbits
	.align	8
	.align		8
.nv.constant4:
        /*0000*/ 	.dword	_ZN34_INTERNAL_8d958802_4_k_cu_22a387904cuda3std3__45__cpo5beginE
	.align		8
        /*0008*/ 	.dword	_ZN34_INTERNAL_8d958802_4_k_cu_22a387904cuda3std3__45__cpo3endE
	.align		8
        /*0010*/ 	.dword	_ZN34_INTERNAL_8d958802_4_k_cu_22a387904cuda3std3__45__cpo6cbeginE
	.align		8
        /*0018*/ 	.dword	_ZN34_INTERNAL_8d958802_4_k_cu_22a387904cuda3std3__45__cpo4cendE
	.align		8
        /*0020*/ 	.dword	_ZN34_INTERNAL_8d958802_4_k_cu_22a387904cuda3std3__45__cpo6rbeginE
	.align		8
        /*0028*/ 	.dword	_ZN34_INTERNAL_8d958802_4_k_cu_22a387904cuda3std3__45__cpo4rendE
	.align		8
        /*0030*/ 	.dword	_ZN34_INTERNAL_8d958802_4_k_cu_22a387904cuda3std3__45__cpo7crbeginE
	.align		8
        /*0038*/ 	.dword	_ZN34_INTERNAL_8d958802_4_k_cu_22a387904cuda3std3__45__cpo5crendE
	.align		8
        /*0040*/ 	.dword	_ZN34_INTERNAL_8d958802_4_k_cu_22a387904cuda3std3__436_GLOBAL__N__8d958802_4_k_cu_22a387906ignoreE
	.align		8
        /*0048*/ 	.dword	_ZN34_INTERNAL_8d958802_4_k_cu_22a387904cuda3std3__419piecewise_constructE
	.align		8
        /*0050*/ 	.dword	_ZN34_INTERNAL_8d958802_4_k_cu_22a387904cuda3std3__48in_placeE
	.align		8
        /*0058*/ 	.dword	_ZN34_INTERNAL_8d958802_4_k_cu_22a387904cuda3std3__420unreachable_sentinelE
	.align		8
        /*0060*/ 	.dword	_ZN34_INTERNAL_8d958802_4_k_cu_22a387904cuda3std3__47nulloptE
	.align		8
        /*0068*/ 	.dword	_ZN34_INTERNAL_8d958802_4_k_cu_22a387904cuda3std3__48unexpectE
	.align		8
        /*0070*/ 	.dword	_ZN34_INTERNAL_8d958802_4_k_cu_22a387904cuda3std6ranges3__45__cpo4swapE
	.align		8
        /*0078*/ 	.dword	_ZN34_INTERNAL_8d958802_4_k_cu_22a387904cuda3std6ranges3__45__cpo9iter_moveE
	.align		8
        /*0080*/ 	.dword	_ZN34_INTERNAL_8d958802_4_k_cu_22a387904cuda3std6ranges3__45__cpo5beginE
	.align		8
        /*0088*/ 	.dword	_ZN34_INTERNAL_8d958802_4_k_cu_22a387904cuda3std6ranges3__45__cpo3endE
	.align		8
        /*0090*/ 	.dword	_ZN34_INTERNAL_8d958802_4_k_cu_22a387904cuda3std6ranges3__45__cpo6cbeginE
	.align		8
        /*0098*/ 	.dword	_ZN34_INTERNAL_8d958802_4_k_cu_22a387904cuda3std6ranges3__45__cpo4cendE
	.align		8
        /*00a0*/ 	.dword	_ZN34_INTERNAL_8d958802_4_k_cu_22a387904cuda3std6ranges3__45__cpo7advanceE
	.align		8
        /*00a8*/ 	.dword	_ZN34_INTERNAL_8d958802_4_k_cu_22a387904cuda3std6ranges3__45__cpo9iter_swapE
	.align		8
        /*00b0*/ 	.dword	_ZN34_INTERNAL_8d958802_4_k_cu_22a387904cuda3std6ranges3__45__cpo4nextE
	.align		8
        /*00b8*/ 	.dword	_ZN34_INTERNAL_8d958802_4_k_cu_22a387904cuda3std6ranges3__45__cpo4prevE
	.align		8
        /*00c0*/ 	.dword	_ZN34_INTERNAL_8d958802_4_k_cu_22a387904cuda3std6ranges3__45__cpo4dataE
	.align		8
        /*00c8*/ 	.dword	_ZN34_INTERNAL_8d958802_4_k_cu_22a387904cuda3std6ranges3__45__cpo5cdataE
	.align		8
        /*00d0*/ 	.dword	_ZN34_INTERNAL_8d958802_4_k_cu_22a387904cuda3std6ranges3__45__cpo4sizeE
	.align		8
        /*00d8*/ 	.dword	_ZN34_INTERNAL_8d958802_4_k_cu_22a387904cuda3std6ranges3__45__cpo5ssizeE
	.align		8
        /*00e0*/ 	.dword	_ZN34_INTERNAL_8d958802_4_k_cu_22a387904cuda3std6ranges3__45__cpo8distanceE
	.align		8
        /*00e8*/ 	.dword	_ZN34_INTERNAL_8d958802_4_k_cu_22a387906thrust24THRUST_300001_SM_1000_NS8cuda_cub3parE
	.align		8
        /*00f0*/ 	.dword	_ZN34_INTERNAL_8d958802_4_k_cu_22a387906thrust24THRUST_300001_SM_1000_NS8cuda_cub10par_nosyncE
	.align		8
        /*00f8*/ 	.dword	_ZN34_INTERNAL_8d958802_4_k_cu_22a387906thrust24THRUST_300001_SM_1000_NS6system6detail10sequential3seqE
	.align		8
        /*0100*/ 	.dword	_ZN34_INTERNAL_8d958802_4_k_cu_22a387906thrust24THRUST_300001_SM_1000_NS6system3cpp3parE
	.align		8
        /*0108*/ 	.dword	_ZN34_INTERNAL_8d958802_4_k_cu_22a387906thrust24THRUST_300001_SM_1000_NS12placeholders2_1E
	.align		8
        /*0110*/ 	.dword	_ZN34_INTERNAL_8d958802_4_k_cu_22a387906thrust24THRUST_300001_SM_1000_NS12placeholders2_2E
	.align		8
        /*0118*/ 	.dword	_ZN34_INTERNAL_8d958802_4_k_cu_22a387906thrust24THRUST_300001_SM_1000_NS12placeholders2_3E
	.align		8
        /*0120*/ 	.dword	_ZN34_INTERNAL_8d958802_4_k_cu_22a387906thrust24THRUST_300001_SM_1000_NS12placeholders2_4E
	.align		8
        /*0128*/ 	.dword	_ZN34_INTERNAL_8d958802_4_k_cu_22a387906thrust24THRUST_300001_SM_1000_NS12placeholders2_5E
	.align		8
        /*0130*/ 	.dword	_ZN34_INTERNAL_8d958802_4_k_cu_22a387906thrust24THRUST_300001_SM_1000_NS12placeholders2_6E
	.align		8
        /*0138*/ 	.dword	_ZN34_INTERNAL_8d958802_4_k_cu_22a387906thrust24THRUST_300001_SM_1000_NS12placeholders2_7E
	.align		8
        /*0140*/ 	.dword	_ZN34_INTERNAL_8d958802_4_k_cu_22a387906thrust24THRUST_300001_SM_1000_NS12placeholders2_8E
	.align		8
        /*0148*/ 	.dword	_ZN34_INTERNAL_8d958802_4_k_cu_22a387906thrust24THRUST_300001_SM_1000_NS12placeholders2_9E
	.align		8
        /*0150*/ 	.dword	_ZN34_INTERNAL_8d958802_4_k_cu_22a387906thrust24THRUST_300001_SM_1000_NS12placeholders3_10E
	.align		8
        /*0158*/ 	.dword	_ZN34_INTERNAL_8d958802_4_k_cu_22a387906thrust24THRUST_300001_SM_1000_NS3seqE
	.align		8
        /*0160*/ 	.dword	_ZN34_INTERNAL_8d958802_4_k_cu_22a387906thrust24THRUST_300001_SM_1000_NS6deviceE


//--------------------- .text._ZN6kernel10odd_solverEPfS0_PiS1_ --------------------------
	.section	.text._ZN6kernel10odd_solverEPfS0_PiS1_,"ax",@progbits
	.align	128
        .global         _ZN6kernel10odd_solverEPfS0_PiS1_
        .type           _ZN6kernel10odd_solverEPfS0_PiS1_,@function
        .size           _ZN6kernel10odd_solverEPfS0_PiS1_,(.L_x_722 - _ZN6kernel10odd_solverEPfS0_PiS1_)
        .other          _ZN6kernel10odd_solverEPfS0_PiS1_,@"STO_CUDA_ENTRY STV_DEFAULT"
_ZN6kernel10odd_solverEPfS0_PiS1_:
.text._ZN6kernel10odd_solverEPfS0_PiS1_:
[----:B------:R-:W-:Y:S08]  /*0000*/  LDC R1, c[0x0][0x37c] ;  /* 0x0000df00ff017b82 */ /* 0x000ff00000000800 */
[----:B------:R-:W0:Y:S01]  /*0010*/  LDC.64 R2, c[0x0][0x398] ;  /* 0x0000e600ff027b82 */ /* 0x000e220000000a00 */
[----:B------:R-:W0:Y:S01]  /*0020*/  LDCU.64 UR6, c[0x0][0x358] ;  /* 0x00006b00ff0677ac */ /* 0x000e220008000a00 */
[----:B------:R-:W1:Y:S01]  /*0030*/  S2R R4, SR_CTAID.X ;  /* 0x0000000000047919 */ /* 0x000e620000002500 */
[----:B------:R-:W1:Y:S05]  /*0040*/  S2R R5, SR_TID.X ;  /* 0x0000000000057919 */ /* 0x000e6a0000002100 */
[----:B------:R-:W2:Y:S01]  /*0050*/  LDC.64 R8, c[0x0][0x380] ;  /* 0x0000e000ff087b82 */ /* 0x000ea20000000a00 */
[----:B0-----:R-:W3:Y:S01]  /*0060*/  LDG.E R11, desc[UR6][R2.64] ;  /* 0x00000006020b7981 */ /* 0x001ee2000c1e1900 */
[----:B------:R-:W0:Y:S01]  /*0070*/  S2R R0, SR_TID.Y ;  /* 0x0000000000007919 */ /* 0x000e220000002200 */
[----:B------:R-:W0:Y:S01]  /*0080*/  S2R R7, SR_CTAID.Y ;  /* 0x0000000000077919 */ /* 0x000e220000002600 */
[----:B-1----:R-:W-:-:S02]  /*0090*/  IMAD R13, R4, 0x10, R5 ;  /* 0x00000010040d7824 */ /* 0x002fc400078e0205 */
[----:B0-----:R-:W-:Y:S01]  /*00a0*/  IMAD R4, R7, 0x20, R0 ;  /* 0x0000002007047824 */ /* 0x001fe200078e0200 */
[----:B------:R-:W-:Y:S01]  /*00b0*/  LOP3.LUT R0, R0, 0x1, RZ, 0xc, !PT ;  /* 0x0000000100007812 */ /* 0x000fe200078e0cff */
[----:B------:R-:W0:Y:S04]  /*00c0*/  LDC.64 R6, c[0x0][0x390] ;  /* 0x0000e400ff067b82 */ /* 0x000e280000000a00 */
[----:B------:R-:W-:Y:S02]  /*00d0*/  IMAD.U32 R0, R13, 0x2, R0 ;  /* 0x000000020d007824 */ /* 0x000fe400078e0000 */
[----:B---3--:R-:W-:-:S05]  /*00e0*/  IMAD R5, R11, R4, R11 ;  /* 0x000000040b057224 */ /* 0x008fca00078e020b */
[----:B------:R-:W-:-:S05]  /*00f0*/  IADD3 R4, PT, PT, R0, 0x1, R5 ;  /* 0x0000000100047810 */ /* 0x000fca0007ffe005 */
[C---:B------:R-:W-:Y:S02]  /*0100*/  IMAD.IADD R5, R4.reuse, 0x1, -R11 ;  /* 0x0000000104057824 */ /* 0x040fe400078e0a0b */
[----:B--2---:R-:W-:-:S04]  /*0110*/  IMAD.WIDE R2, R4, 0x4, R8 ;  /* 0x0000000404027825 */ /* 0x004fc800078e0208 */
[----:B------:R-:W-:Y:S01]  /*0120*/  IMAD.WIDE R8, R5, 0x4, R8 ;  /* 0x0000000405087825 */ /* 0x000fe200078e0208 */
[----:B------:R-:W2:Y:S03]  /*0130*/  LDG.E R14, desc[UR6][R2.64+0x4] ;  /* 0x00000406020e7981 */ /* 0x000ea6000c1e1900 */
[----:B------:R-:W-:Y:S01]  /*0140*/  IMAD.WIDE R10, R11, 0x4, R2 ;  /* 0x000000040b0a7825 */ /* 0x000fe200078e0202 */
[----:B------:R-:W3:Y:S03]  /*0150*/  LDG.E R5, desc[UR6][R2.64+-0x4] ;  /* 0xfffffc0602057981 */ /* 0x000ee6000c1e1900 */
[----:B0-----:R-:W-:Y:S01]  /*0160*/  IMAD.WIDE R6, R4, 0x4, R6 ;  /* 0x0000000404067825 */ /* 0x001fe200078e0206 */
[----:B------:R0:W3:Y:S04]  /*0170*/  LDG.E R8, desc[UR6][R8.64] ;  /* 0x0000000608087981 */ /* 0x0000e8000c1e1900 */
[----:B------:R-:W4:Y:S04]  /*0180*/  LDG.E R10, desc[UR6][R10.64] ;  /* 0x000000060a0a7981 */ /* 0x000f28000c1e1900 */
[----:B------:R-:W5:Y:S04]  /*0190*/  LDG.E R6, desc[UR6][R6.64] ;  /* 0x0000000606067981 */ /* 0x000f68000c1e1900 */
[----:B------:R-:W2:Y:S01]  /*01a0*/  LDG.E R0, desc[UR6][R2.64] ;  /* 0x0000000602007981 */ /* 0x000ea2000c1e1900 */
[----:B0-----:R-:W-:Y:S01]  /*01b0*/  HFMA2 R9, -RZ, RZ, 1.0341796875, -112.625 ;  /* 0x3c23d70aff097431 */ /* 0x001fe200000001ff */
[----:B------:R-:W-:Y:S01]  /*01c0*/  BSSY.RECONVERGENT B1, `(.L_x_0) ;  /* 0x0000017000017945 */ /* 0x000fe20003800200 */
[----:B---3--:R-:W-:-:S04]  /*01d0*/  FADD R5, R8, R5 ;  /* 0x0000000508057221 */ /* 0x008fc80000000000 */
[----:B----4-:R-:W-:Y:S01]  /*01e0*/  FADD R13, R5, R10 ;  /* 0x0000000a050d7221 */ /* 0x010fe20000000000 */
[----:B-----5:R-:W-:-:S03]  /*01f0*/  IADD3 R5, PT, PT, -R6, 0x1, RZ ;  /* 0x0000000106057810 */ /* 0x020fc60007ffe1ff */
[----:B--2---:R-:W-:Y:S01]  /*0200*/  FADD R13, R13, R14 ;  /* 0x0000000e0d0d7221 */ /* 0x004fe20000000000 */
[----:B------:R-:W-:Y:S02]  /*0210*/  I2FP.F32.S32 R12, R6 ;  /* 0x00000006000c7245 */ /* 0x000fe40000201400 */
[----:B------:R-:W-:-:S03]  /*0220*/  I2FP.F32.S32 R5, R5 ;  /* 0x0000000500057245 */ /* 0x000fc60000201400 */
[----:B------:R-:W-:-:S04]  /*0230*/  FMUL.D4 R13, R12, R13 ;  /* 0x0000000d0c0d7220 */ /* 0x000fc80000200000 */
[----:B------:R-:W-:Y:S01]  /*0240*/  FFMA R5, R0, R5, R13 ;  /* 0x0000000500057223 */ /* 0x000fe2000000000d */
[----:B------:R-:W-:-:S03]  /*0250*/  IMAD.MOV.U32 R6, RZ, RZ, 0x42c80000 ;  /* 0x42c80000ff067424 */ /* 0x000fc600078e00ff */
[----:B------:R-:W-:Y:S01]  /*0260*/  FADD R0, -R0, R5 ;  /* 0x0000000500007221 */ /* 0x000fe20000000100 */
[----:B------:R0:W-:Y:S01]  /*0270*/  STG.E desc[UR6][R2.64], R5 ;  /* 0x0000000502007986 */ /* 0x0001e2000c101906 */
[----:B------:R-:W-:Y:S02]  /*0280*/  FFMA R6, R9, -R6, 1 ;  /* 0x3f80000009067423 */ /* 0x000fe40000000806 */
[----:B------:R-:W1:Y:S02]  /*0290*/  FCHK P0, |R0|, 100 ;  /* 0x42c8000000007902 */ /* 0x000e640000000200 */
[----:B------:R-:W-:-:S04]  /*02a0*/  FFMA R7, R6, R9, 0.0099999997764825820923 ;  /* 0x3c23d70a06077423 */ /* 0x000fc80000000009 */
[----:B------:R-:W-:-:S04]  /*02b0*/  FFMA R6, |R0|, R7, RZ ;  /* 0x0000000700067223 */ /* 0x000fc800000002ff */
[----:B------:R-:W-:-:S04]  /*02c0*/  FFMA R8, R6, -100, |R0| ;  /* 0xc2c8000006087823 */ /* 0x000fc80000000400 */
[----:B------:R-:W-:Y:S01]  /*02d0*/  FFMA R7, R7, R8, R6 ;  /* 0x0000000807077223 */ /* 0x000fe20000000006 */
[----:B01----:R-:W-:Y:S06]  /*02e0*/  @!P0 BRA `(.L_x_1) ;  /* 0x0000000000108947 */ /* 0x003fec0003800000 */
[----:B------:R-:W-:Y:S01]  /*02f0*/  FADD R0, |R0|, -RZ ;  /* 0x800000ff00007221 */ /* 0x000fe20000000200 */
[----:B------:R-:W-:-:S07]  /*0300*/  MOV R2, 0x320 ;  /* 0x0000032000027802 */ /* 0x000fce0000000f00 */
[----:B------:R-:W-:Y:S05]  /*0310*/  CALL.REL.NOINC `($__internal_0_$__cuda_sm3x_div_rn_noftz_f32_slowpath) ;  /* 0x0000000000187944 */ /* 0x000fea0003c00000 */
[----:B------:R-:W-:-:S07]  /*0320*/  IMAD.MOV.U32 R7, RZ, RZ, R6 ;  /* 0x000000ffff077224 */ /* 0x000fce00078e0006 */
.L_x_1:
[----:B------:R-:W-:Y:S05]  /*0330*/  BSYNC.RECONVERGENT B1 ;  /* 0x0000000000017941 */ /* 0x000fea0003800200 */
.L_x_0:
[----:B------:R-:W0:Y:S02]  /*0340*/  LDC.64 R2, c[0x0][0x388] ;  /* 0x0000e200ff027b82 */ /* 0x000e240000000a00 */
[----:B0-----:R-:W-:-:S05]  /*0350*/  IMAD.WIDE R4, R4, 0x4, R2 ;  /* 0x0000000404047825 */ /* 0x001fca00078e0202 */
[----:B------:R-:W-:Y:S01]  /*0360*/  STG.E desc[UR6][R4.64], R7 ;  /* 0x0000000704007986 */ /* 0x000fe2000c101906 */
[----:B------:R-:W-:Y:S05]  /*0370*/  EXIT ;  /* 0x000000000000794d */ /* 0x000fea0003800000 */
        .weak           $__internal_0_$__cuda_sm3x_div_rn_noftz_f32_slowpath
        .type           $__internal_0_$__cuda_sm3x_div_rn_noftz_f32_slowpath,@function
        .size           $__internal_0_$__cuda_sm3x_div_rn_noftz_f32_slowpath,(.L_x_722 - $__internal_0_$__cuda_sm3x_div_rn_noftz_f32_slowpath)
$__internal_0_$__cuda_sm3x_div_rn_noftz_f32_slowpath:
[----:B------:R-:W-:Y:S01]  /*0380*/  SHF.R.U32.HI R3, RZ, 0x17, R0 ;  /* 0x00000017ff037819 */ /* 0x000fe20000011600 */
[----:B------:R-:W-:Y:S04]  /*0390*/  BSSY.RECONVERGENT B0, `(.L_x_2) ;  /* 0x000005b000007945 */ /* 0x000fe80003800200 */
[----:B------:R-:W-:Y:S01]  /*03a0*/  BSSY.RELIABLE B2, `(.L_x_3) ;  /* 0x0000019000027945 */ /* 0x000fe20003800100 */
[----:B------:R-:W-:-:S05]  /*03b0*/  LOP3.LUT R3, R3, 0xff, RZ, 0xc0, !PT ;  /* 0x000000ff03037812 */ /* 0x000fca00078ec0ff */
[----:B------:R-:W-:-:S05]  /*03c0*/  VIADD R6, R3, 0xffffffff ;  /* 0xffffffff03067836 */ /* 0x000fca0000000000 */
[----:B------:R-:W-:-:S13]  /*03d0*/  ISETP.GT.U32.OR P0, PT, R6, 0xfd, !PT ;  /* 0x000000fd0600780c */ /* 0x000fda0007f04470 */
[----:B------:R-:W-:Y:S01]  /*03e0*/  @!P0 MOV R5, RZ ;  /* 0x000000ff00058202 */ /* 0x000fe20000000f00 */
[----:B------:R-:W-:Y:S06]  /*03f0*/  @!P0 BRA `(.L_x_4) ;  /* 0x00000000004c8947 */ /* 0x000fec0003800000 */
[----:B------:R-:W-:-:S13]  /*0400*/  FSETP.GTU.FTZ.AND P0, PT, |R0|, +INF , PT ;  /* 0x7f8000000000780b */ /* 0x000fda0003f1c200 */
[----:B------:R-:W-:Y:S05]  /*0410*/  @P0 BREAK.RELIABLE B2 ;  /* 0x0000000000020942 */ /* 0x000fea0003800100 */
[----:B------:R-:W-:Y:S05]  /*0420*/  @P0 BRA `(.L_x_5) ;  /* 0x0000000400400947 */ /* 0x000fea0003800000 */
[----:B------:R-:W-:-:S05]  /*0430*/  IMAD.MOV.U32 R5, RZ, RZ, 0x42c80000 ;  /* 0x42c80000ff057424 */ /* 0x000fca00078e00ff */
[----:B------:R-:W-:-:S13]  /*0440*/  LOP3.LUT P0, RZ, R5, 0x7fffffff, R0, 0xc8, !PT ;  /* 0x7fffffff05ff7812 */ /* 0x000fda000780c800 */
[----:B------:R-:W-:Y:S05]  /*0450*/  @!P0 BREAK.RELIABLE B2 ;  /* 0x0000000000028942 */ /* 0x000fea0003800100 */
[----:B------:R-:W-:Y:S05]  /*0460*/  @!P0 BRA `(.L_x_6) ;  /* 0x0000000400288947 */ /* 0x000fea0003800000 */
[----:B------:R-:W-:-:S13]  /*0470*/  LOP3.LUT P0, RZ, R0, 0x7fffffff, RZ, 0xc0, !PT ;  /* 0x7fffffff00ff7812 */ /* 0x000fda000780c0ff */
[----:B------:R-:W-:Y:S05]  /*0480*/  @!P0 BREAK.RELIABLE B2 ;  /* 0x0000000000028942 */ /* 0x000fea0003800100 */
[----:B------:R-:W-:Y:S05]  /*0490*/  @!P0 BRA `(.L_x_7) ;  /* 0x0000000400148947 */ /* 0x000fea0003800000 */
[----:B------:R-:W-:Y:S02]  /*04a0*/  FSETP.NEU.FTZ.AND P0, PT, |R0|, +INF , PT ;  /* 0x7f8000000000780b */ /* 0x000fe40003f1d200 */
[----:B------:R-:W-:-:S04]  /*04b0*/  LOP3.LUT P1, RZ, R5, 0x7fffffff, RZ, 0xc0, !PT ;  /* 0x7fffffff05ff7812 */ /* 0x000fc8000782c0ff */
[----:B------:R-:W-:-:S13]  /*04c0*/  PLOP3.LUT P0, PT, P0, P1, PT, 0x2f, 0xf2 ;  /* 0x0000000000f2781c */ /* 0x000fda0000702577 */
[----:B------:R-:W-:Y:S05]  /*04d0*/  @P0 BREAK.RELIABLE B2 ;  /* 0x0000000000020942 */ /* 0x000fea0003800100 */
[----:B------:R-:W-:Y:S05]  /*04e0*/  @P0 BRA `(.L_x_8) ;  /* 0x0000000000f40947 */ /* 0x000fea0003800000 */
[----:B------:R-:W-:-:S13]  /*04f0*/  ISETP.GE.AND P0, PT, R6, RZ, PT ;  /* 0x000000ff0600720c */ /* 0x000fda0003f06270 */
[----:B------:R-:W-:Y:S02]  /*0500*/  @P0 IMAD.MOV.U32 R5, RZ, RZ, RZ ;  /* 0x000000ffff050224 */ /* 0x000fe400078e00ff */
[----:B------:R-:W-:Y:S01]  /*0510*/  @!P0 FFMA R0, R0, 1.84467440737095516160e+19, RZ ;  /* 0x5f80000000008823 */ /* 0x000fe200000000ff */
[----:B------:R-:W-:-:S07]  /*0520*/  @!P0 IMAD.MOV.U32 R5, RZ, RZ, -0x40 ;  /* 0xffffffc0ff058424 */ /* 0x000fce00078e00ff */
.L_x_4:
[----:B------:R-:W-:Y:S05]  /*0530*/  BSYNC.RELIABLE B2 ;  /* 0x0000000000027941 */ /* 0x000fea0003800100 */
.L_x_3:
[----:B------:R-:W-:Y:S01]  /*0540*/  UMOV UR4, 0x42c80000 ;  /* 0x42c8000000047882 */ /* 0x000fe20000000000 */
[----:B------:R-:W-:Y:S01]  /*0550*/  IADD3 R3, PT, PT, R3, -0x7f, RZ ;  /* 0xffffff8103037810 */ /* 0x000fe20007ffe0ff */
[----:B------:R-:W-:Y:S01]  /*0560*/  UIADD3 UR4, UPT, UPT, UR4, -0x3000000, URZ ;  /* 0xfd00000004047890 */ /* 0x000fe2000fffe0ff */
[----:B------:R-:W-:Y:S02]  /*0570*/  BSSY.RECONVERGENT B2, `(.L_x_9) ;  /* 0x0000033000027945 */ /* 0x000fe40003800200 */
[----:B------:R-:W-:Y:S01]  /*0580*/  IADD3 R5, PT, PT, R5, -0x6, R3 ;  /* 0xfffffffa05057810 */ /* 0x000fe20007ffe003 */
[----:B------:R-:W-:Y:S02]  /*0590*/  IMAD R0, R3, -0x800000, R0 ;  /* 0xff80000003007824 */ /* 0x000fe400078e0200 */
[----:B------:R-:W-:-:S03]  /*05a0*/  FADD.FTZ R7, -RZ, -UR4 ;  /* 0x80000004ff077e21 */ /* 0x000fc60008010100 */
[----:B------:R-:W0:Y:S02]  /*05b0*/  MUFU.RCP R6, UR4 ;  /* 0x0000000400067d08 */ /* 0x000e240008001000 */
[----:B0-----:R-:W-:-:S04]  /*05c0*/  FFMA R9, R6, R7, 1 ;  /* 0x3f80000006097423 */ /* 0x001fc80000000007 */
[----:B------:R-:W-:-:S04]  /*05d0*/  FFMA R9, R6, R9, R6 ;  /* 0x0000000906097223 */ /* 0x000fc80000000006 */
[----:B------:R-:W-:-:S04]  /*05e0*/  FFMA R6, R0, R9, RZ ;  /* 0x0000000900067223 */ /* 0x000fc800000000ff */
[----:B------:R-:W-:-:S04]  /*05f0*/  FFMA R8, R7, R6, R0 ;  /* 0x0000000607087223 */ /* 0x000fc80000000000 */
[----:B------:R-:W-:-:S04]  /*0600*/  FFMA R8, R9, R8, R6 ;  /* 0x0000000809087223 */ /* 0x000fc80000000006 */
[----:B------:R-:W-:-:S04]  /*0610*/  FFMA R7, R7, R8, R0 ;  /* 0x0000000807077223 */ /* 0x000fc80000000000 */
[----:B------:R-:W-:-:S05]  /*0620*/  FFMA R6, R9, R7, R8 ;  /* 0x0000000709067223 */ /* 0x000fca0000000008 */
[----:B------:R-:W-:-:S04]  /*0630*/  SHF.R.U32.HI R0, RZ, 0x17, R6 ;  /* 0x00000017ff007819 */ /* 0x000fc80000011606 */
[----:B------:R-:W-:-:S05]  /*0640*/  LOP3.LUT R0, R0, 0xff, RZ, 0xc0, !PT ;  /* 0x000000ff00007812 */ /* 0x000fca00078ec0ff */
[----:B------:R-:W-:-:S04]  /*0650*/  IMAD.IADD R10, R0, 0x1, R5 ;  /* 0x00000001000a7824 */ /* 0x000fc800078e0205 */
[----:B------:R-:W-:-:S05]  /*0660*/  VIADD R0, R10, 0xffffffff ;  /* 0xffffffff0a007836 */ /* 0x000fca0000000000 */
[----:B------:R-:W-:-:S13]  /*0670*/  ISETP.GE.U32.AND P0, PT, R0, 0xfe, PT ;  /* 0x000000fe0000780c */ /* 0x000fda0003f06070 */
[----:B------:R-:W-:Y:S05]  /*0680*/  @!P0 BRA `(.L_x_10) ;  /* 0x0000000000808947 */ /* 0x000fea0003800000 */
[----:B------:R-:W-:-:S13]  /*0690*/  ISETP.GT.AND P0, PT, R10, 0xfe, PT ;  /* 0x000000fe0a00780c */ /* 0x000fda0003f04270 */
[----:B------:R-:W-:Y:S05]  /*06a0*/  @P0 BRA `(.L_x_11) ;  /* 0x00000000006c0947 */ /* 0x000fea0003800000 */
[----:B------:R-:W-:-:S13]  /*06b0*/  ISETP.GE.AND P0, PT, R10, 0x1, PT ;  /* 0x000000010a00780c */ /* 0x000fda0003f06270 */
[----:B------:R-:W-:Y:S05]  /*06c0*/  @P0 BRA `(.L_x_12) ;  /* 0x0000000000740947 */ /* 0x000fea0003800000 */
[----:B------:R-:W-:Y:S02]  /*06d0*/  ISETP.GE.AND P0, PT, R10, -0x18, PT ;  /* 0xffffffe80a00780c */ /* 0x000fe40003f06270 */
[----:B------:R-:W-:-:S11]  /*06e0*/  LOP3.LUT R6, R6, 0x80000000, RZ, 0xc0, !PT ;  /* 0x8000000006067812 */ /* 0x000fd600078ec0ff */
[----:B------:R-:W-:Y:S05]  /*06f0*/  @!P0 BRA `(.L_x_12) ;  /* 0x0000000000688947 */ /* 0x000fea0003800000 */
[CC--:B------:R-:W-:Y:S01]  /*0700*/  FFMA.RZ R0, R9.reuse, R7.reuse, R8 ;  /* 0x0000000709007223 */ /* 0x0c0fe2000000c008 */
[----:B------:R-:W-:Y:S01]  /*0710*/  IMAD.MOV R5, RZ, RZ, -R10 ;  /* 0x000000ffff057224 */ /* 0x000fe200078e0a0a */
[C---:B------:R-:W-:Y:S02]  /*0720*/  ISETP.NE.AND P2, PT, R10.reuse, RZ, PT ;  /* 0x000000ff0a00720c */ /* 0x040fe40003f45270 */
[----:B------:R-:W-:Y:S02]  /*0730*/  ISETP.NE.AND P1, PT, R10, RZ, PT ;  /* 0x000000ff0a00720c */ /* 0x000fe40003f25270 */
[----:B------:R-:W-:Y:S01]  /*0740*/  LOP3.LUT R3, R0, 0x7fffff, RZ, 0xc0, !PT ;  /* 0x007fffff00037812 */ /* 0x000fe200078ec0ff */
[CCC-:B------:R-:W-:Y:S01]  /*0750*/  FFMA.RP R0, R9.reuse, R7.reuse, R8.reuse ;  /* 0x0000000709007223 */ /* 0x1c0fe20000008008 */
[----:B------:R-:W-:Y:S01]  /*0760*/  FFMA.RM R9, R9, R7, R8 ;  /* 0x0000000709097223 */ /* 0x000fe20000004008 */
[----:B------:R-:W-:Y:S02]  /*0770*/  IADD3 R8, PT, PT, R10, 0x20, RZ ;  /* 0x000000200a087810 */ /* 0x000fe40007ffe0ff */
[----:B------:R-:W-:-:S02]  /*0780*/  LOP3.LUT R3, R3, 0x800000, RZ, 0xfc, !PT ;  /* 0x0080000003037812 */ /* 0x000fc400078efcff */
[----:B------:R-:W-:Y:S02]  /*0790*/  FSETP.NEU.FTZ.AND P0, PT, R0, R9, PT ;  /* 0x000000090000720b */ /* 0x000fe40003f1d000 */
[----:B------:R-:W-:Y:S02]  /*07a0*/  SHF.L.U32 R8, R3, R8, RZ ;  /* 0x0000000803087219 */ /* 0x000fe400000006ff */
[----:B------:R-:W-:Y:S02]  /*07b0*/  SEL R0, R5, RZ, P2 ;  /* 0x000000ff05007207 */ /* 0x000fe40001000000 */
[----:B------:R-:W-:Y:S02]  /*07c0*/  ISETP.NE.AND P1, PT, R8, RZ, P1 ;  /* 0x000000ff0800720c */ /* 0x000fe40000f25270 */
[----:B------:R-:W-:Y:S02]  /*07d0*/  SHF.R.U32.HI R0, RZ, R0, R3 ;  /* 0x00000000ff007219 */ /* 0x000fe40000011603 */
[----:B------:R-:W-:-:S02]  /*07e0*/  PLOP3.LUT P0, PT, P0, P1, PT, 0xf8, 0x8f ;  /* 0x00000000008f781c */ /* 0x000fc40000703f70 */
[----:B------:R-:W-:Y:S02]  /*07f0*/  SHF.R.U32.HI R8, RZ, 0x1, R0 ;  /* 0x00000001ff087819 */ /* 0x000fe40000011600 */
[----:B------:R-:W-:-:S04]  /*0800*/  SEL R3, RZ, 0x1, !P0 ;  /* 0x00000001ff037807 */ /* 0x000fc80004000000 */
[----:B------:R-:W-:-:S04]  /*0810*/  LOP3.LUT R3, R3, 0x1, R8, 0xf8, !PT ;  /* 0x0000000103037812 */ /* 0x000fc800078ef808 */
[----:B------:R-:W-:-:S05]  /*0820*/  LOP3.LUT R3, R3, R0, RZ, 0xc0, !PT ;  /* 0x0000000003037212 */ /* 0x000fca00078ec0ff */
[----:B------:R-:W-:-:S05]  /*0830*/  IMAD.IADD R3, R8, 0x1, R3 ;  /* 0x0000000108037824 */ /* 0x000fca00078e0203 */
[----:B------:R-:W-:Y:S01]  /*0840*/  LOP3.LUT R6, R3, R6, RZ, 0xfc, !PT ;  /* 0x0000000603067212 */ /* 0x000fe200078efcff */
[----:B------:R-:W-:Y:S06]  /*0850*/  BRA `(.L_x_12) ;  /* 0x0000000000107947 */ /* 0x000fec0003800000 */
.L_x_11:
[----:B------:R-:W-:-:S04]  /*0860*/  LOP3.LUT R6, R6, 0x80000000, RZ, 0xc0, !PT ;  /* 0x8000000006067812 */ /* 0x000fc800078ec0ff */
[----:B------:R-:W-:Y:S01]  /*0870*/  LOP3.LUT R6, R6, 0x7f800000, RZ, 0xfc, !PT ;  /* 0x7f80000006067812 */ /* 0x000fe200078efcff */
[----:B------:R-:W-:Y:S06]  /*0880*/  BRA `(.L_x_12) ;  /* 0x0000000000047947 */ /* 0x000fec0003800000 */
.L_x_10:
[----:B------:R-:W-:-:S07]  /*0890*/  LEA R6, R5, R6, 0x17 ;  /* 0x0000000605067211 */ /* 0x000fce00078eb8ff */
.L_x_12:
[----:B------:R-:W-:Y:S05]  /*08a0*/  BSYNC.RECONVERGENT B2 ;  /* 0x0000000000027941 */ /* 0x000fea0003800200 */
.L_x_9:
[----:B------:R-:W-:Y:S05]  /*08b0*/  BRA `(.L_x_13) ;  /* 0x0000000000207947 */ /* 0x000fea0003800000 */
.L_x_8:
[----:B------:R-:W-:-:S04]  /*08c0*/  LOP3.LUT R0, R5, 0x80000000, R0, 0x48, !PT ;  /* 0x8000000005007812 */ /* 0x000fc800078e4800 */
[----:B------:R-:W-:Y:S01]  /*08d0*/  LOP3.LUT R6, R0, 0x7f800000, RZ, 0xfc, !PT ;  /* 0x7f80000000067812 */ /* 0x000fe200078efcff */
[----:B------:R-:W-:Y:S06]  /*08e0*/  BRA `(.L_x_13) ;  /* 0x0000000000147947 */ /* 0x000fec0003800000 */
.L_x_7:
[----:B------:R-:W-:Y:S01]  /*08f0*/  LOP3.LUT R6, R5, 0x80000000, R0, 0x48, !PT ;  /* 0x8000000005067812 */ /* 0x000fe200078e4800 */
[----:B------:R-:W-:Y:S06]  /*0900*/  BRA `(.L_x_13) ;  /* 0x00000000000c7947 */ /* 0x000fec0003800000 */
.L_x_6:
[----:B------:R-:W0:Y:S01]  /*0910*/  MUFU.RSQ R6, -QNAN ;  /* 0xffc0000000067908 */ /* 0x000e220000001400 */
[----:B------:R-:W-:Y:S05]  /*0920*/  BRA `(.L_x_13) ;  /* 0x0000000000047947 */ /* 0x000fea0003800000 */
.L_x_5:
[----:B------:R-:W-:-:S07]  /*0930*/  FADD.FTZ R6, R0, 100 ;  /* 0x42c8000000067421 */ /* 0x000fce0000010000 */
.L_x_13:
[----:B------:R-:W-:Y:S05]  /*0940*/  BSYNC.RECONVERGENT B0 ;  /* 0x0000000000007941 */ /* 0x000fea0003800200 */
.L_x_2:
[----:B------:R-:W-:-:S04]  /*0950*/  IMAD.MOV.U32 R3, RZ, RZ, 0x0 ;  /* 0x00000000ff037424 */ /* 0x000fc800078e00ff */
[----:B0-----:R-:W-:Y:S05]  /*0960*/  RET.REL.NODEC R2 `(_ZN6kernel10odd_solverEPfS0_PiS1_) ;  /* 0xfffffff402a47950 */ /* 0x001fea0003c3ffff */
.L_x_14:
[----:B------:R-:W-:-:S00]  /*0970*/  BRA `(.L_x_14) ;  /* 0xfffffffc00fc7947 */ /* 0x000fc0000383ffff */
[----:B------:R-:W-:-:S00]  /*0980*/  NOP ;  /* 0x0000000000007918 */ /* 0x000fc00000000000 */
[----:B------:R-:W-:-:S00]  /*0990*/  NOP ;  /* 0x0000000000007918 */ /* 0x000fc00000000000 */
[----:B------:R-:W-:-:S00]  /*09a0*/  NOP ;  /* 0x0000000000007918 */ /* 0x000fc00000000000 */
[----:B------:R-:W-:-:S00]  /*09b0*/  NOP ;  /* 0x0000000000007918 */ /* 0x000fc00000000000 */
[----:B------:R-:W-:-:S00]  /*09c0*/  NOP ;  /* 0x0000000000007918 */ /* 0x000fc00000000000 */
[----:B------:R-:W-:-:S00]  /*09d0*/  NOP ;  /* 0x0000000000007918 */ /* 0x000fc00000000000 */
[----:B------:R-:W-:-:S00]  /*09e0*/  NOP ;  /* 0x0000000000007918 */ /* 0x000fc00000000000 */
[----:B------:R-:W-:-:S00]  /*09f0*/  NOP ;  /* 0x0000000000007918 */ /* 0x000fc00000000000 */
.L_x_722:


//--------------------- .text._ZN6kernel11even_solverEPfS0_PiS1_ --------------------------
	.section	.text._ZN6kernel11even_solverEPfS0_PiS1_,"ax",@progbits
	.align	128
        .global         _ZN6kernel11even_solverEPfS0_PiS1_
        .type           _ZN6kernel11even_solverEPfS0_PiS1_,@function
        .size           _ZN6kernel11even_solverEPfS0_PiS1_,(.L_x_723 - _ZN6kernel11even_solverEPfS0_PiS1_)
        .other          _ZN6kernel11even_solverEPfS0_PiS1_,@"STO_CUDA_ENTRY STV_DEFAULT"
_ZN6kernel11even_solverEPfS0_PiS1_:
.text._ZN6kernel11even_solverEPfS0_PiS1_:
        /* <DEDUP_REMOVED lines=49> */
[----:B------:R-:W-:Y:S05]  /*0310*/  CALL.REL.NOINC `($__internal_1_$__cuda_sm3x_div_rn_noftz_f32_slowpath) ;  /* 0x0000000000187944 */ /* 0x000fea0003c00000 */
[----:B------:R-:W-:-:S07]  /*0320*/  IMAD.MOV.U32 R7, RZ, RZ, R6 ;  /* 0x000000ffff077224 */ /* 0x000fce00078e0006 */
.L_x_16:
[----:B------:R-:W-:Y:S05]  /*0330*/  BSYNC.RECONVERGENT B1 ;  /* 0x0000000000017941 */ /* 0x000fea0003800200 */
.L_x_15:
[----:B------:R-:W0:Y:S02]  /*0340*/  LDC.64 R2, c[0x0][0x388] ;  /* 0x0000e200ff027b82 */ /* 0x000e240000000a00 */
[----:B0-----:R-:W-:-:S05]  /*0350*/  IMAD.WIDE R4, R4, 0x4, R2 ;  /* 0x0000000404047825 */ /* 0x001fca00078e0202 */
[----:B------:R-:W-:Y:S01]  /*0360*/  STG.E desc[UR6][R4.64], R7 ;  /* 0x0000000704007986 */ /* 0x000fe2000c101906 */
[----:B------:R-:W-:Y:S05]  /*0370*/  EXIT ;  /* 0x000000000000794d */ /* 0x000fea0003800000 */
        .weak           $__internal_1_$__cuda_sm3x_div_rn_noftz_f32_slowpath
        .type           $__internal_1_$__cuda_sm3x_div_rn_noftz_f32_slowpath,@function
        .size           $__internal_1_$__cuda_sm3x_div_rn_noftz_f32_slowpath,(.L_x_723 - $__internal_1_$__cuda_sm3x_div_rn_noftz_f32_slowpath)
$__internal_1_$__cuda_sm3x_div_rn_noftz_f32_slowpath:
        /* <DEDUP_REMOVED lines=27> */
.L_x_19:
[----:B------:R-:W-:Y:S05]  /*0530*/  BSYNC.RELIABLE B2 ;  /* 0x0000000000027941 */ /* 0x000fea0003800100 */
.L_x_18:
        /* <DEDUP_REMOVED lines=50> */
.L_x_26:
[----:B------:R-:W-:-:S04]  /*0860*/  LOP3.LUT R6, R6, 0x80000000, RZ, 0xc0, !PT ;  /* 0x8000000006067812 */ /* 0x000fc800078ec0ff */
[----:B------:R-:W-:Y:S01]  /*0870*/  LOP3.LUT R6, R6, 0x7f800000, RZ, 0xfc, !PT ;  /* 0x7f80000006067812 */ /* 0x000fe200078efcff */
[----:B------:R-:W-:Y:S06]  /*0880*/  BRA `(.L_x_27) ;  /* 0x0000000000047947 */ /* 0x000fec0003800000 */
.L_x_25:
[----:B------:R-:W-:-:S07]  /*0890*/  LEA R6, R5, R6, 0x17 ;  /* 0x0000000605067211 */ /* 0x000fce00078eb8ff */
.L_x_27:
[----:B------:R-:W-:Y:S05]  /*08a0*/  BSYNC.RECONVERGENT B2 ;  /* 0x0000000000027941 */ /* 0x000fea0003800200 */
.L_x_24:
[----:B------:R-:W-:Y:S05]  /*08b0*/  BRA `(.L_x_28) ;  /* 0x0000000000207947 */ /* 0x000fea0003800000 */
.L_x_23:
[----:B------:R-:W-:-:S04]  /*08c0*/  LOP3.LUT R0, R5, 0x80000000, R0, 0x48, !PT ;  /* 0x8000000005007812 */ /* 0x000fc800078e4800 */
[----:B------:R-:W-:Y:S01]  /*08d0*/  LOP3.LUT R6, R0, 0x7f800000, RZ, 0xfc, !PT ;  /* 0x7f80000000067812 */ /* 0x000fe200078efcff */
[----:B------:R-:W-:Y:S06]  /*08e0*/  BRA `(.L_x_28) ;  /* 0x0000000000147947 */ /* 0x000fec0003800000 */
.L_x_22:
[----:B------:R-:W-:Y:S01]  /*08f0*/  LOP3.LUT R6, R5, 0x80000000, R0, 0x48, !PT ;  /* 0x8000000005067812 */ /* 0x000fe200078e4800 */
[----:B------:R-:W-:Y:S06]  /*0900*/  BRA `(.L_x_28) ;  /* 0x00000000000c7947 */ /* 0x000fec0003800000 */
.L_x_21:
[----:B------:R-:W0:Y:S01]  /*0910*/  MUFU.RSQ R6, -QNAN ;  /* 0xffc0000000067908 */ /* 0x000e220000001400 */
[----:B------:R-:W-:Y:S05]  /*0920*/  BRA `(.L_x_28) ;  /* 0x0000000000047947 */ /* 0x000fea0003800000 */
.L_x_20:
[----:B------:R-:W-:-:S07]  /*0930*/  FADD.FTZ R6, R0, 100 ;  /* 0x42c8000000067421 */ /* 0x000fce0000010000 */
.L_x_28:
[----:B------:R-:W-:Y:S05]  /*0940*/  BSYNC.RECONVERGENT B0 ;  /* 0x0000000000007941 */ /* 0x000fea0003800200 */
.L_x_17:
[----:B------:R-:W-:-:S04]  /*0950*/  IMAD.MOV.U32 R3, RZ, RZ, 0x0 ;  /* 0x00000000ff037424 */ /* 0x000fc800078e00ff */
[----:B0-----:R-:W-:Y:S05]  /*0960*/  RET.REL.NODEC R2 `(_ZN6kernel11even_solverEPfS0_PiS1_) ;  /* 0xfffffff402a47950 */ /* 0x001fea0003c3ffff */
.L_x_29:
        /* <DEDUP_REMOVED lines=9> */
.L_x_723:


//--------------------- .text._ZN3cub18CUB_300001_SM_10006detail8for_each13static_kernelINS2_12policy_hub_t12policy_500_tEmN6thrust24THRUST_300001_SM_1000_NS8cuda_cub20__uninitialized_fill7functorINS7_10device_ptrIfEEfEEEEvT0_T1_ --------------------------
	.section	.text._ZN3cub18CUB_300001_SM_10006detail8for_each13static_kernelINS2_12policy_hub_t12policy_500_tEmN6thrust24THRUST_300001_SM_1000_NS8cuda_cub20__uninitialized_fill7functorINS7_10device_ptrIfEEfEEEEvT0_T1_,"ax",@progbits
	.align	128
        .global         _ZN3cub18CUB_300001_SM_10006detail8for_each13static_kernelINS2_12policy_hub_t12policy_500_tEmN6thrust24THRUST_300001_SM_1000_NS8cuda_cub20__uninitialized_fill7functorINS7_10device_ptrIfEEfEEEEvT0_T1_
        .type           _ZN3cub18CUB_300001_SM_10006detail8for_each13static_kernelINS2_12policy_hub_t12policy_500_tEmN6thrust24THRUST_300001_SM_1000_NS8cuda_cub20__uninitialized_fill7functorINS7_10device_ptrIfEEfEEEEvT0_T1_,@function
        .size           _ZN3cub18CUB_300001_SM_10006detail8for_each13static_kernelINS2_12policy_hub_t12policy_500_tEmN6thrust24THRUST_300001_SM_1000_NS8cuda_cub20__uninitialized_fill7functorINS7_10device_ptrIfEEfEEEEvT0_T1_,(.L_x_726 - _ZN3cub18CUB_300001_SM_10006detail8for_each13static_kernelINS2_12policy_hub_t12policy_500_tEmN6thrust24THRUST_300001_SM_1000_NS8cuda_cub20__uninitialized_fill7functorINS7_10device_ptrIfEEfEEEEvT0_T1_)
        .other          _ZN3cub18CUB_300001_SM_10006detail8for_each13static_kernelINS2_12policy_hub_t12policy_500_tEmN6thrust24THRUST_300001_SM_1000_NS8cuda_cub20__uninitialized_fill7functorINS7_10device_ptrIfEEfEEEEvT0_T1_,@"STO_CUDA_ENTRY STV_DEFAULT"
_ZN3cub18CUB_300001_SM_10006detail8for_each13static_kernelINS2_12policy_hub_t12policy_500_tEmN6thrust24THRUST_300001_SM_1000_NS8cuda_cub20__uninitialized_fill7functorINS7_10device_ptrIfEEfEEEEvT0_T1_:
.text._ZN3cub18CUB_300001_SM_10006detail8for_each13static_kernelINS2_12policy_hub_t12policy_500_tEmN6thrust24THRUST_300001_SM_1000_NS8cuda_cub20__uninitialized_fill7functorINS7_10device_ptrIfEEfEEEEvT0_T1_:
[----:B------:R-:W-:Y:S08]  /*0000*/  LDC R1, c[0x0][0x37c] ;  /* 0x0000df00ff017b82 */ /* 0x000ff00000000800 */
[----:B------:R-:W0:Y:S01]  /*0010*/  S2UR UR4, SR_CTAID.X ;  /* 0x00000000000479c3 */ /* 0x000e220000002500 */
[----:B------:R-:W1:Y:S01]  /*0020*/  LDCU.64 UR6, c[0x0][0x380] ;  /* 0x00007000ff0677ac */ /* 0x000e620008000a00 */
[----:B------:R-:W2:Y:S01]  /*0030*/  LDCU.64 UR8, c[0x0][0x358] ;  /* 0x00006b00ff0877ac */ /* 0x000ea20008000a00 */
[----:B0-----:R-:W-:-:S04]  /*0040*/  UIMAD.WIDE.U32 UR4, UR4, 0x200, URZ ;  /* 0x00000200040478a5 */ /* 0x001fc8000f8e00ff */
[----:B-1----:R-:W-:-:S04]  /*0050*/  UIADD3 UR6, UP0, UPT, -UR4, UR6, URZ ;  /* 0x0000000604067290 */ /* 0x002fc8000ff1e1ff */
[----:B------:R-:W-:Y:S02]  /*0060*/  UIADD3.X UR7, UPT, UPT, ~UR5, UR7, URZ, UP0, !UPT ;  /* 0x0000000705077290 */ /* 0x000fe400087fe5ff */
[----:B------:R-:W-:-:S04]  /*0070*/  UISETP.GE.U32.AND UP0, UPT, UR6, 0x200, UPT ;  /* 0x000002000600788c */ /* 0x000fc8000bf06070 */
[----:B------:R-:W-:-:S09]  /*0080*/  UISETP.GE.U32.AND.EX UP0, UPT, UR7, URZ, UPT, UP0 ;  /* 0x000000ff0700728c */ /* 0x000fd2000bf06100 */
[----:B--2---:R-:W-:Y:S05]  /*0090*/  BRA.U !UP0, `(.L_x_30) ;  /* 0x0000000108287547 */ /* 0x004fea000b800000 */
[----:B------:R-:W0:Y:S01]  /*00a0*/  S2R R0, SR_TID.X ;  /* 0x0000000000007919 */ /* 0x000e220000002100 */
[----:B------:R-:W1:Y:S01]  /*00b0*/  LDCU.64 UR6, c[0x0][0x388] ;  /* 0x00007100ff0677ac */ /* 0x000e620008000a00 */
[----:B------:R-:W2:Y:S01]  /*00c0*/  LDC R5, c[0x0][0x390] ;  /* 0x0000e400ff057b82 */ /* 0x000ea20000000800 */
[----:B0-----:R-:W-:-:S05]  /*00d0*/  IADD3 R0, P0, PT, R0, UR4, RZ ;  /* 0x0000000400007c10 */ /* 0x001fca000ff1e0ff */
[----:B------:R-:W-:Y:S01]  /*00e0*/  IMAD.X R3, RZ, RZ, UR5, P0 ;  /* 0x00000005ff037e24 */ /* 0x000fe200080e06ff */
[----:B-1----:R-:W-:-:S04]  /*00f0*/  LEA R2, P0, R0, UR6, 0x2 ;  /* 0x0000000600027c11 */ /* 0x002fc8000f8010ff */
[----:B------:R-:W-:-:S05]  /*0100*/  LEA.HI.X R3, R0, UR7, R3, 0x2, P0 ;  /* 0x0000000700037c11 */ /* 0x000fca00080f1403 */
[----:B--2---:R-:W-:Y:S04]  /*0110*/  STG.E desc[UR8][R2.64], R5 ;  /* 0x0000000502007986 */ /* 0x004fe8000c101908 */
[----:B------:R-:W-:Y:S01]  /*0120*/  STG.E desc[UR8][R2.64+0x400], R5 ;  /* 0x0004000502007986 */ /* 0x000fe2000c101908 */
[----:B------:R-:W-:Y:S05]  /*0130*/  EXIT ;  /* 0x000000000000794d */ /* 0x000fea0003800000 */
.L_x_30:
[----:B------:R-:W0:Y:S01]  /*0140*/  S2R R0, SR_TID.X ;  /* 0x0000000000007919 */ /* 0x000e220000002100 */
[----:B------:R-:W-:Y:S01]  /*0150*/  IMAD.U32 R2, RZ, RZ, UR7 ;  /* 0x00000007ff027e24 */ /* 0x000fe2000f8e00ff */
[----:B------:R-:W1:Y:S01]  /*0160*/  LDCU.64 UR10, c[0x0][0x388] ;  /* 0x00007100ff0a77ac */ /* 0x000e620008000a00 */
[----:B------:R-:W-:Y:S01]  /*0170*/  IMAD.U32 R4, RZ, RZ, UR7 ;  /* 0x00000007ff047e24 */ /* 0x000fe2000f8e00ff */
[----:B0-----:R-:W-:-:S04]  /*0180*/  ISETP.LT.U32.AND P0, PT, R0, UR6, PT ;  /* 0x0000000600007c0c */ /* 0x001fc8000bf01070 */
[----:B------:R-:W-:Y:S01]  /*0190*/  ISETP.GT.U32.AND.EX P0, PT, R2, RZ, PT, P0 ;  /* 0x000000ff0200720c */ /* 0x000fe20003f04100 */
[C---:B------:R-:W-:Y:S01]  /*01a0*/  VIADD R2, R0.reuse, 0x100 ;  /* 0x0000010000027836 */ /* 0x040fe20000000000 */
[----:B------:R-:W-:-:S04]  /*01b0*/  IADD3 R0, P2, PT, R0, UR4, RZ ;  /* 0x0000000400007c10 */ /* 0x000fc8000ff5e0ff */
[----:B------:R-:W-:Y:S01]  /*01c0*/  ISETP.LT.U32.AND P1, PT, R2, UR6, PT ;  /* 0x0000000602007c0c */ /* 0x000fe2000bf21070 */
[----:B------:R-:W-:Y:S01]  /*01d0*/  IMAD.X R3, RZ, RZ, UR5, P2 ;  /* 0x00000005ff037e24 */ /* 0x000fe200090e06ff */
[----:B-1----:R-:W-:Y:S02]  /*01e0*/  LEA R2, P2, R0, UR10, 0x2 ;  /* 0x0000000a00027c11 */ /* 0x002fe4000f8410ff */
[----:B------:R-:W-:Y:S02]  /*01f0*/  ISETP.GT.U32.AND.EX P1, PT, R4, RZ, PT, P1 ;  /* 0x000000ff0400720c */ /* 0x000fe40003f24110 */
[----:B------:R-:W-:Y:S01]  /*0200*/  LEA.HI.X R3, R0, UR11, R3, 0x2, P2 ;  /* 0x0000000b00037c11 */ /* 0x000fe200090f1403 */
[----:B------:R-:W0:Y:S04]  /*0210*/  @P0 LDC R5, c[0x0][0x390] ;  /* 0x0000e400ff050b82 */ /* 0x000e280000000800 */
[----:B0-----:R0:W-:Y:S06]  /*0220*/  @P0 STG.E desc[UR8][R2.64], R5 ;  /* 0x0000000502000986 */ /* 0x0011ec000c101908 */
[----:B------:R-:W-:Y:S05]  /*0230*/  @!P1 EXIT ;  /* 0x000000000000994d */ /* 0x000fea0003800000 */
[----:B0-----:R-:W0:Y:S02]  /*0240*/  LDC R5, c[0x0][0x390] ;  /* 0x0000e400ff057b82 */ /* 0x001e240000000800 */
[----:B0-----:R-:W-:Y:S01]  /*0250*/  STG.E desc[UR8][R2.64+0x400], R5 ;  /* 0x0004000502007986 */ /* 0x001fe2000c101908 */
[----:B------:R-:W-:Y:S05]  /*0260*/  EXIT ;  /* 0x000000000000794d */ /* 0x000fea0003800000 */
.L_x_31:
        /* <DEDUP_REMOVED lines=9> */
.L_x_726:


//--------------------- .text._ZN3cub18CUB_300001_SM_10006detail11EmptyKernelIvEEvv --------------------------
	.section	.text._ZN3cub18CUB_300001_SM_10006detail11EmptyKernelIvEEvv,"ax",@progbits
	.align	128
        .global         _ZN3cub18CUB_300001_SM_10006detail11EmptyKernelIvEEvv
        .type           _ZN3cub18CUB_300001_SM_10006detail11EmptyKernelIvEEvv,@function
        .size           _ZN3cub18CUB_300001_SM_10006detail11EmptyKernelIvEEvv,(.L_x_727 - _ZN3cub18CUB_300001_SM_10006detail11EmptyKernelIvEEvv)
        .other          _ZN3cub18CUB_300001_SM_10006detail11EmptyKernelIvEEvv,@"STO_CUDA_ENTRY STV_DEFAULT"
_ZN3cub18CUB_300001_SM_10006detail11EmptyKernelIvEEvv:
.text._ZN3cub18CUB_300001_SM_10006detail11EmptyKernelIvEEvv:
[----:B------:R-:W-:Y:S01]  /*0000*/  LDC R1, c[0x0][0x37c] ;  /* 0x0000df00ff017b82 */ /* 0x000fe20000000800 */
[----:B------:R-:W-:Y:S05]  /*0010*/  EXIT ;  /* 0x000000000000794d */ /* 0x000fea0003800000 */
.L_x_32:
        /* <DEDUP_REMOVED lines=14> */
.L_x_727:


//--------------------- .text._ZN6thrust24THRUST_300001_SM_1000_NS8cuda_cub4core6detail13_kernel_agentINS1_8__reduce11ReduceAgentIPN4cuda3std3__45tupleIJflEEESC_SB_lNS1_9__extrema9arg_max_fIflNS9_4lessIfEEEEEEJSC_SC_iSH_EEEvDpT0_ --------------------------
	.section	.text._ZN6thrust24THRUST_300001_SM_1000_NS8cuda_cub4core6detail13_kernel_agentINS1_8__reduce11ReduceAgentIPN4cuda3std3__45tupleIJflEEESC_SB_lNS1_9__extrema9arg_max_fIflNS9_4lessIfEEEEEEJSC_SC_iSH_EEEvDpT0_,"ax",@progbits
	.align	128
        .global         _ZN6thrust24THRUST_300001_SM_1000_NS8cuda_cub4core6detail13_kernel_agentINS1_8__reduce11ReduceAgentIPN4cuda3std3__45tupleIJflEEESC_SB_lNS1_9__extrema9arg_max_fIflNS9_4lessIfEEEEEEJSC_SC_iSH_EEEvDpT0_
        .type           _ZN6thrust24THRUST_300001_SM_1000_NS8cuda_cub4core6detail13_kernel_agentINS1_8__reduce11ReduceAgentIPN4cuda3std3__45tupleIJflEEESC_SB_lNS1_9__extrema9arg_max_fIflNS9_4lessIfEEEEEEJSC_SC_iSH_EEEvDpT0_,@function
        .size           _ZN6thrust24THRUST_300001_SM_1000_NS8cuda_cub4core6detail13_kernel_agentINS1_8__reduce11ReduceAgentIPN4cuda3std3__45tupleIJflEEESC_SB_lNS1_9__extrema9arg_max_fIflNS9_4lessIfEEEEEEJSC_SC_iSH_EEEvDpT0_,(.L_x_728 - _ZN6thrust24THRUST_300001_SM_1000_NS8cuda_cub4core6detail13_kernel_agentINS1_8__reduce11ReduceAgentIPN4cuda3std3__45tupleIJflEEESC_SB_lNS1_9__extrema9arg_max_fIflNS9_4lessIfEEEEEEJSC_SC_iSH_EEEvDpT0_)
        .other          _ZN6thrust24THRUST_300001_SM_1000_NS8cuda_cub4core6detail13_kernel_agentINS1_8__reduce11ReduceAgentIPN4cuda3std3__45tupleIJflEEESC_SB_lNS1_9__extrema9arg_max_fIflNS9_4lessIfEEEEEEJSC_SC_iSH_EEEvDpT0_,@"STO_CUDA_ENTRY STV_DEFAULT"
_ZN6thrust24THRUST_300001_SM_1000_NS8cuda_cub4core6detail13_kernel_agentINS1_8__reduce11ReduceAgentIPN4cuda3std3__45tupleIJflEEESC_SB_lNS1_9__extrema9arg_max_fIflNS9_4lessIfEEEEEEJSC_SC_iSH_EEEvDpT0_:
.text._ZN6thrust24THRUST_300001_SM_1000_NS8cuda_cub4core6detail13_kernel_agentINS1_8__reduce11ReduceAgentIPN4cuda3std3__45tupleIJflEEESC_SB_lNS1_9__extrema9arg_max_fIflNS9_4lessIfEEEEEEJSC_SC_iSH_EEEvDpT0_:
[----:B------:R-:W-:Y:S01]  /*0000*/  LDC R1, c[0x0][0x37c] ;  /* 0x0000df00ff017b82 */ /* 0x000fe20000000800 */
[----:B------:R-:W0:Y:S02]  /*0010*/  LDCU UR8, c[0x0][0x390] ;  /* 0x00007200ff0877ac */ /* 0x000e240008000800 */
[----:B0-----:R-:W-:-:S13]  /*0020*/  ISETP.NE.AND P0, PT, RZ, UR8, PT ;  /* 0x00000008ff007c0c */ /* 0x001fda000bf05270 */
[----:B------:R-:W-:Y:S05]  /*0030*/  @!P0 EXIT ;  /* 0x000000000000894d */ /* 0x000fea0003800000 */
[----:B------:R-:W-:Y:S01]  /*0040*/  UISETP.GT.AND UP0, UPT, UR8, 0x4ff, UPT ;  /* 0x000004ff0800788c */ /* 0x000fe2000bf04270 */
[----:B------:R-:W-:Y:S01]  /*0050*/  BSSY.RECONVERGENT B0, `(.L_x_33) ;  /* 0x00005bf000007945 */ /* 0x000fe20003800200 */
[----:B------:R-:W0:Y:S07]  /*0060*/  LDCU.64 UR10, c[0x0][0x358] ;  /* 0x00006b00ff0a77ac */ /* 0x000e2e0008000a00 */
[----:B------:R-:W-:Y:S05]  /*0070*/  BRA.U UP0, `(.L_x_34) ;  /* 0x0000003100807547 */ /* 0x000fea000b800000 */
[----:B------:R-:W1:Y:S01]  /*0080*/  S2R R0, SR_TID.X ;  /* 0x0000000000007919 */ /* 0x000e620000002100 */
[----:B------:R-:W2:Y:S01]  /*0090*/  LDCU UR4, c[0x0][0x390] ;  /* 0x00007200ff0477ac */ /* 0x000ea20008000800 */
[----:B------:R-:W-:Y:S01]  /*00a0*/  BSSY.RECONVERGENT B1, `(.L_x_35) ;  /* 0x000000b000017945 */ /* 0x000fe20003800200 */
[----:B------:R-:W-:Y:S01]  /*00b0*/  IMAD.MOV.U32 R4, RZ, RZ, RZ ;  /* 0x000000ffff047224 */ /* 0x000fe200078e00ff */
[----:B------:R-:W-:Y:S02]  /*00c0*/  CS2R R2, SRZ ;  /* 0x0000000000027805 */ /* 0x000fe4000001ff00 */
[----:B-1----:R-:W-:Y:S01]  /*00d0*/  ISETP.GE.AND P0, PT, R0, UR8, PT ;  /* 0x0000000800007c0c */ /* 0x002fe2000bf06270 */
[----:B------:R-:W-:-:S12]  /*00e0*/  IMAD.MOV.U32 R5, RZ, RZ, R0 ;  /* 0x000000ffff057224 */ /* 0x000fd800078e0000 */
[----:B--2---:R-:W-:Y:S05]  /*00f0*/  @P0 BRA `(.L_x_36) ;  /* 0x0000000000140947 */ /* 0x004fea0003800000 */
[----:B------:R-:W1:Y:S02]  /*0100*/  LDC.64 R6, c[0x0][0x380] ;  /* 0x0000e000ff067b82 */ /* 0x000e640000000a00 */
[----:B-1----:R-:W-:-:S05]  /*0110*/  IMAD.WIDE.U32 R6, R0, 0x10, R6 ;  /* 0x0000001000067825 */ /* 0x002fca00078e0006 */
[----:B0-----:R1:W5:Y:S04]  /*0120*/  LDG.E.CONSTANT R4, desc[UR10][R6.64] ;  /* 0x0000000a06047981 */ /* 0x001368000c1e9900 */
[----:B------:R1:W5:Y:S01]  /*0130*/  LDG.E.64.CONSTANT R2, desc[UR10][R6.64+0x8] ;  /* 0x0000080a06027981 */ /* 0x000362000c1e9b00 */
[----:B------:R-:W-:-:S07]  /*0140*/  VIADD R5, R0, 0x100 ;  /* 0x0000010000057836 */ /* 0x000fce0000000000 */
.L_x_36:
[----:B0-----:R-:W-:Y:S05]  /*0150*/  BSYNC.RECONVERGENT B1 ;  /* 0x0000000000017941 */ /* 0x001fea0003800200 */
.L_x_35:
[----:B------:R-:W-:Y:S01]  /*0160*/  ISETP.GE.AND P0, PT, R5, UR8, PT ;  /* 0x0000000805007c0c */ /* 0x000fe2000bf06270 */
[----:B------:R-:W-:-:S12]  /*0170*/  BSSY.RECONVERGENT B1, `(.L_x_37) ;  /* 0x0000088000017945 */ /* 0x000fd80003800200 */
[----:B------:R-:W-:Y:S05]  /*0180*/  @P0 BRA `(.L_x_38) ;  /* 0x0000000800180947 */ /* 0x000fea0003800000 */
[----:B-1----:R-:W-:Y:S01]  /*0190*/  LOP3.LUT R6, RZ, R5, RZ, 0x33, !PT ;  /* 0x00000005ff067212 */ /* 0x002fe200078e33ff */
[----:B------:R-:W-:Y:S04]  /*01a0*/  BSSY.RECONVERGENT B2, `(.L_x_39) ;  /* 0x000002b000027945 */ /* 0x000fe80003800200 */
[----:B------:R-:W-:-:S05]  /*01b0*/  VIADD R12, R6, UR8 ;  /* 0x00000008060c7c36 */ /* 0x000fca0008000000 */
[----:B------:R-:W-:-:S04]  /*01c0*/  LOP3.LUT R6, R12, 0x300, RZ, 0xc0, !PT ;  /* 0x000003000c067812 */ /* 0x000fc800078ec0ff */
[----:B------:R-:W-:-:S13]  /*01d0*/  ISETP.NE.AND P0, PT, R6, 0x300, PT ;  /* 0x000003000600780c */ /* 0x000fda0003f05270 */
[----:B------:R-:W-:Y:S05]  /*01e0*/  @!P0 BRA `(.L_x_40) ;  /* 0x0000000000988947 */ /* 0x000fea0003800000 */
[----:B------:R-:W0:Y:S01]  /*01f0*/  LDC.64 R6, c[0x0][0x380] ;  /* 0x0000e000ff067b82 */ /* 0x000e220000000a00 */
[----:B------:R-:W-:-:S04]  /*0200*/  LEA.HI R8, R12, 0x1, RZ, 0x18 ;  /* 0x000000010c087811 */ /* 0x000fc800078fc0ff */
[----:B------:R-:W-:-:S05]  /*0210*/  LOP3.LUT R8, R8, 0x3, RZ, 0xc0, !PT ;  /* 0x0000000308087812 */ /* 0x000fca00078ec0ff */
[----:B------:R-:W-:Y:S02]  /*0220*/  IMAD.MOV R10, RZ, RZ, -R8 ;  /* 0x000000ffff0a7224 */ /* 0x000fe400078e0a08 */
[----:B0-----:R-:W-:-:S04]  /*0230*/  IMAD.WIDE.U32 R6, R5, 0x10, R6 ;  /* 0x0000001005067825 */ /* 0x001fc800078e0006 */
[----:B------:R-:W-:-:S07]  /*0240*/  IMAD.MOV.U32 R11, RZ, RZ, R6 ;  /* 0x000000ffff0b7224 */ /* 0x000fce00078e0006 */
.L_x_43:
[----:B------:R-:W-:-:S05]  /*0250*/  IMAD.MOV.U32 R6, RZ, RZ, R11 ;  /* 0x000000ffff067224 */ /* 0x000fca00078e000b */
[----:B------:R-:W2:Y:S04]  /*0260*/  LDG.E.CONSTANT R14, desc[UR10][R6.64] ;  /* 0x0000000a060e7981 */ /* 0x000ea8000c1e9900 */
[----:B------:R-:W3:Y:S01]  /*0270*/  LDG.E.64.CONSTANT R8, desc[UR10][R6.64+0x8] ;  /* 0x0000080a06087981 */ /* 0x000ee2000c1e9b00 */
[----:B------:R-:W-:Y:S01]  /*0280*/  VIADD R10, R10, 0x1 ;  /* 0x000000010a0a7836 */ /* 0x000fe20000000000 */
[----:B------:R-:W-:Y:S01]  /*0290*/  BSSY.RECONVERGENT B3, `(.L_x_41) ;  /* 0x0000018000037945 */ /* 0x000fe20003800200 */
[----:B-----5:R-:W-:Y:S01]  /*02a0*/  IMAD.MOV.U32 R17, RZ, RZ, R3 ;  /* 0x000000ffff117224 */ /* 0x020fe200078e0003 */
[----:B------:R-:W-:Y:S01]  /*02b0*/  IADD3 R11, P3, PT, R6, 0x1000, RZ ;  /* 0x00001000060b7810 */ /* 0x000fe20007f7e0ff */
[----:B------:R-:W-:Y:S01]  /*02c0*/  IMAD.MOV.U32 R15, RZ, RZ, R2 ;  /* 0x000000ffff0f7224 */ /* 0x000fe200078e0002 */
[----:B------:R-:W-:Y:S01]  /*02d0*/  ISETP.NE.AND P2, PT, R10, RZ, PT ;  /* 0x000000ff0a00720c */ /* 0x000fe20003f45270 */
[----:B------:R-:W-:Y:S01]  /*02e0*/  IMAD.MOV.U32 R13, RZ, RZ, R4 ;  /* 0x000000ffff0d7224 */ /* 0x000fe200078e0004 */
[----:B--2---:R-:W-:Y:S01]  /*02f0*/  FSETP.GEU.AND P0, PT, R4, R14, PT ;  /* 0x0000000e0400720b */ /* 0x004fe20003f0e000 */
[----:B------:R-:W-:-:S02]  /*0300*/  IMAD.MOV.U32 R4, RZ, RZ, R14 ;  /* 0x000000ffff047224 */ /* 0x000fc400078e000e */
[----:B---3--:R-:W-:Y:S02]  /*0310*/  IMAD.MOV.U32 R2, RZ, RZ, R8 ;  /* 0x000000ffff027224 */ /* 0x008fe400078e0008 */
[----:B------:R-:W-:-:S08]  /*0320*/  IMAD.MOV.U32 R3, RZ, RZ, R9 ;  /* 0x000000ffff037224 */ /* 0x000fd000078e0009 */
[----:B------:R-:W-:Y:S05]  /*0330*/  @!P0 BRA `(.L_x_42) ;  /* 0x0000000000348947 */ /* 0x000fea0003800000 */
[----:B------:R-:W-:Y:S01]  /*0340*/  FSETP.GEU.AND P4, PT, R14, R13, PT ;  /* 0x0000000d0e00720b */ /* 0x000fe20003f8e000 */
[----:B------:R-:W-:Y:S02]  /*0350*/  IMAD.MOV.U32 R4, RZ, RZ, R13 ;  /* 0x000000ffff047224 */ /* 0x000fe400078e000d */
[----:B------:R-:W-:Y:S02]  /*0360*/  IMAD.MOV.U32 R2, RZ, RZ, R15 ;  /* 0x000000ffff027224 */ /* 0x000fe400078e000f */
[----:B------:R-:W-:-:S08]  /*0370*/  IMAD.MOV.U32 R3, RZ, RZ, R17 ;  /* 0x000000ffff037224 */ /* 0x000fd000078e0011 */
[CC--:B------:R-:W-:Y:S02]  /*0380*/  @P4 ISETP.LT.U32.AND P1, PT, R15.reuse, R8.reuse, PT ;  /* 0x000000080f00420c */ /* 0x0c0fe40003f21070 */
[-C--:B------:R-:W-:Y:S02]  /*0390*/  @P4 ISETP.GE.U32.AND P0, PT, R15, R8.reuse, PT ;  /* 0x000000080f00420c */ /* 0x080fe40003f06070 */
[CC--:B------:R-:W-:Y:S02]  /*03a0*/  @P4 ISETP.LT.AND.EX P1, PT, R17.reuse, R9.reuse, PT, P1 ;  /* 0x000000091100420c */ /* 0x0c0fe40003f21310 */
[-C--:B------:R-:W-:Y:S02]  /*03b0*/  @P4 ISETP.GE.AND.EX P0, PT, R17, R9.reuse, PT, P0 ;  /* 0x000000091100420c */ /* 0x080fe40003f06300 */
[----:B------:R-:W-:Y:S02]  /*03c0*/  @P4 SEL R8, R15, R8, P1 ;  /* 0x000000080f084207 */ /* 0x000fe40000800000 */
[----:B------:R-:W-:-:S02]  /*03d0*/  @P4 SEL R9, R17, R9, P1 ;  /* 0x0000000911094207 */ /* 0x000fc40000800000 */
[----:B------:R-:W-:Y:S01]  /*03e0*/  @P4 FSEL R4, R13, R14, !P0 ;  /* 0x0000000e0d044208 */ /* 0x000fe20004000000 */
[----:B------:R-:W-:Y:S02]  /*03f0*/  @P4 IMAD.MOV.U32 R2, RZ, RZ, R8 ;  /* 0x000000ffff024224 */ /* 0x000fe400078e0008 */
[----:B------:R-:W-:-:S07]  /*0400*/  @P4 IMAD.MOV.U32 R3, RZ, RZ, R9 ;  /* 0x000000ffff034224 */ /* 0x000fce00078e0009 */
.L_x_42:
[----:B------:R-:W-:Y:S05]  /*0410*/  BSYNC.RECONVERGENT B3 ;  /* 0x0000000000037941 */ /* 0x000fea0003800200 */
.L_x_41:
[----:B------:R-:W-:Y:S02]  /*0420*/  IMAD.X R7, RZ, RZ, R7, P3 ;  /* 0x000000ffff077224 */ /* 0x000fe400018e0607 */
[----:B------:R-:W-:Y:S01]  /*0430*/  VIADD R5, R5, 0x100 ;  /* 0x0000010005057836 */ /* 0x000fe20000000000 */
[----:B------:R-:W-:Y:S06]  /*0440*/  @P2 BRA `(.L_x_43) ;  /* 0xfffffffc00802947 */ /* 0x000fec000383ffff */
.L_x_40:
[----:B------:R-:W-:Y:S05]  /*0450*/  BSYNC.RECONVERGENT B2 ;  /* 0x0000000000027941 */ /* 0x000fea0003800200 */
.L_x_39:
[----:B------:R-:W0:Y:S01]  /*0460*/  LDC.64 R8, c[0x0][0x380] ;  /* 0x0000e000ff087b82 */ /* 0x000e220000000a00 */
[----:B------:R-:W-:-:S13]  /*0470*/  ISETP.GE.U32.AND P0, PT, R12, 0x300, PT ;  /* 0x000003000c00780c */ /* 0x000fda0003f06070 */
[----:B------:R-:W-:Y:S05]  /*0480*/  @!P0 BRA `(.L_x_38) ;  /* 0x0000000400588947 */ /* 0x000fea0003800000 */
.L_x_52:
[----:B0-----:R-:W-:-:S05]  /*0490*/  IMAD.WIDE R18, R5, 0x10, R8 ;  /* 0x0000001005127825 */ /* 0x001fca00078e0208 */
[----:B------:R-:W2:Y:S04]  /*04a0*/  LDG.E.CONSTANT R21, desc[UR10][R18.64] ;  /* 0x0000000a12157981 */ /* 0x000ea8000c1e9900 */
[----:B------:R-:W3:Y:S04]  /*04b0*/  LDG.E.64.CONSTANT R14, desc[UR10][R18.64+0x8] ;  /* 0x0000080a120e7981 */ /* 0x000ee8000c1e9b00 */
[----:B-----5:R0:W5:Y:S04]  /*04c0*/  LDG.E.CONSTANT R27, desc[UR10][R18.64+0x1000] ;  /* 0x0010000a121b7981 */ /* 0x020168000c1e9900 */
[----:B------:R0:W5:Y:S04]  /*04d0*/  LDG.E.CONSTANT R16, desc[UR10][R18.64+0x2000] ;  /* 0x0020000a12107981 */ /* 0x000168000c1e9900 */
[----:B------:R0:W5:Y:S04]  /*04e0*/  LDG.E.CONSTANT R17, desc[UR10][R18.64+0x3000] ;  /* 0x0030000a12117981 */ /* 0x000168000c1e9900 */
[----:B------:R0:W5:Y:S04]  /*04f0*/  LDG.E.64.CONSTANT R12, desc[UR10][R18.64+0x1008] ;  /* 0x0010080a120c7981 */ /* 0x000168000c1e9b00 */
[----:B------:R0:W5:Y:S04]  /*0500*/  LDG.E.64.CONSTANT R6, desc[UR10][R18.64+0x2008] ;  /* 0x0020080a12067981 */ /* 0x000168000c1e9b00 */
[----:B------:R0:W5:Y:S01]  /*0510*/  LDG.E.64.CONSTANT R10, desc[UR10][R18.64+0x3008] ;  /* 0x0030080a120a7981 */ /* 0x000162000c1e9b00 */
[----:B------:R-:W-:Y:S01]  /*0520*/  BSSY.RECONVERGENT B2, `(.L_x_44) ;  /* 0x0000011000027945 */ /* 0x000fe20003800200 */
[----:B--2---:R-:W-:Y:S01]  /*0530*/  FSETP.GEU.AND P0, PT, R4, R21, PT ;  /* 0x000000150400720b */ /* 0x004fe20003f0e000 */
[----:B------:R-:W-:-:S02]  /*0540*/  IMAD.MOV.U32 R20, RZ, RZ, R21 ;  /* 0x000000ffff147224 */ /* 0x000fc400078e0015 */
[----:B---3--:R-:W-:Y:S02]  /*0550*/  IMAD.MOV.U32 R23, RZ, RZ, R14 ;  /* 0x000000ffff177224 */ /* 0x008fe400078e000e */
[----:B------:R-:W-:-:S08]  /*0560*/  IMAD.MOV.U32 R25, RZ, RZ, R15 ;  /* 0x000000ffff197224 */ /* 0x000fd000078e000f */
[----:B0-----:R-:W-:Y:S05]  /*0570*/  @!P0 BRA `(.L_x_45) ;  /* 0x00000000002c8947 */ /* 0x001fea0003800000 */
[----:B------:R-:W-:Y:S01]  /*0580*/  FSETP.GEU.AND P2, PT, R21, R4, PT ;  /* 0x000000041500720b */ /* 0x000fe20003f4e000 */
[----:B------:R-:W-:Y:S02]  /*0590*/  IMAD.MOV.U32 R23, RZ, RZ, R2 ;  /* 0x000000ffff177224 */ /* 0x000fe400078e0002 */
[----:B------:R-:W-:Y:S02]  /*05a0*/  IMAD.MOV.U32 R25, RZ, RZ, R3 ;  /* 0x000000ffff197224 */ /* 0x000fe400078e0003 */
[----:B------:R-:W-:-:S08]  /*05b0*/  IMAD.MOV.U32 R20, RZ, RZ, R4 ;  /* 0x000000ffff147224 */ /* 0x000fd000078e0004 */
[CC--:B------:R-:W-:Y:S02]  /*05c0*/  @P2 ISETP.GE.U32.AND P0, PT, R2.reuse, R14.reuse, PT ;  /* 0x0000000e0200220c */ /* 0x0c0fe40003f06070 */
[-C--:B------:R-:W-:Y:S02]  /*05d0*/  @P2 ISETP.LT.U32.AND P1, PT, R2, R14.reuse, PT ;  /* 0x0000000e0200220c */ /* 0x080fe40003f21070 */
[CC--:B------:R-:W-:Y:S02]  /*05e0*/  @P2 ISETP.GE.AND.EX P0, PT, R3.reuse, R15.reuse, PT, P0 ;  /* 0x0000000f0300220c */ /* 0x0c0fe40003f06300 */
[----:B------:R-:W-:Y:S02]  /*05f0*/  @P2 ISETP.LT.AND.EX P1, PT, R3, R15, PT, P1 ;  /* 0x0000000f0300220c */ /* 0x000fe40003f21310 */
[----:B------:R-:W-:Y:S02]  /*0600*/  @P2 FSEL R20, R4, R21, !P0 ;  /* 0x0000001504142208 */ /* 0x000fe40004000000 */
[----:B------:R-:W-:-:S02]  /*0610*/  @P2 SEL R23, R2, R14, P1 ;  /* 0x0000000e02172207 */ /* 0x000fc40000800000 */
[----:B------:R-:W-:-:S07]  /*0620*/  @P2 SEL R25, R3, R15, P1 ;  /* 0x0000000f03192207 */ /* 0x000fce0000800000 */
.L_x_45:
[----:B------:R-:W-:Y:S05]  /*0630*/  BSYNC.RECONVERGENT B2 ;  /* 0x0000000000027941 */ /* 0x000fea0003800200 */
.L_x_44:
[----:B-----5:R-:W-:Y:S01]  /*0640*/  FSETP.GEU.AND P0, PT, R20, R27, PT ;  /* 0x0000001b1400720b */ /* 0x020fe20003f0e000 */
[----:B------:R-:W-:Y:S01]  /*0650*/  BSSY.RECONVERGENT B2, `(.L_x_46) ;  /* 0x0000010000027945 */ /* 0x000fe20003800200 */
[----:B------:R-:W-:Y:S02]  /*0660*/  IMAD.MOV.U32 R3, RZ, RZ, R27 ;  /* 0x000000ffff037224 */ /* 0x000fe400078e001b */
[----:B------:R-:W-:Y:S02]  /*0670*/  IMAD.MOV.U32 R19, RZ, RZ, R12 ;  /* 0x000000ffff137224 */ /* 0x000fe400078e000c */
[----:B------:R-:W-:-:S07]  /*0680*/  IMAD.MOV.U32 R21, RZ, RZ, R13 ;  /* 0x000000ffff157224 */ /* 0x000fce00078e000d */
[----:B------:R-:W-:Y:S05]  /*0690*/  @!P0 BRA `(.L_x_47) ;  /* 0x00000000002c8947 */ /* 0x000fea0003800000 */
        /* <DEDUP_REMOVED lines=11> */
.L_x_47:
[----:B------:R-:W-:Y:S05]  /*0750*/  BSYNC.RECONVERGENT B2 ;  /* 0x0000000000027941 */ /* 0x000fea0003800200 */
.L_x_46:
[----:B------:R-:W-:Y:S01]  /*0760*/  FSETP.GEU.AND P0, PT, R3, R16, PT ;  /* 0x000000100300720b */ /* 0x000fe20003f0e000 */
        /* <DEDUP_REMOVED lines=10> */
[----:B------:R-:W-:Y:S02]  /*0810*/  @P2 ISETP.LT.U32.AND P1, PT, R19, R6, PT ;  /* 0x000000061300220c */ /* 0x000fe40003f21070 */
[CC--:B------:R-:W-:Y:S02]  /*0820*/  @P2 ISETP.GE.AND.EX P0, PT, R21.reuse, R7.reuse, PT, P0 ;  /* 0x000000071500220c */ /* 0x0c0fe40003f06300 */
[----:B------:R-:W-:Y:S02]  /*0830*/  @P2 ISETP.LT.AND.EX P1, PT, R21, R7, PT, P1 ;  /* 0x000000071500220c */ /* 0x000fe40003f21310 */
[----:B------:R-:W-:Y:S02]  /*0840*/  @P2 FSEL R12, R3, R16, !P0 ;  /* 0x00000010030c2208 */ /* 0x000fe40004000000 */
[----:B------:R-:W-:-:S02]  /*0850*/  @P2 SEL R13, R19, R6, P1 ;  /* 0x00000006130d2207 */ /* 0x000fc40000800000 */
[----:B------:R-:W-:-:S07]  /*0860*/  @P2 SEL R15, R21, R7, P1 ;  /* 0x00000007150f2207 */ /* 0x000fce0000800000 */
.L_x_49:
[----:B------:R-:W-:Y:S05]  /*0870*/  BSYNC.RECONVERGENT B2 ;  /* 0x0000000000027941 */ /* 0x000fea0003800200 */
.L_x_48:
        /* <DEDUP_REMOVED lines=19> */
.L_x_51:
[----:B------:R-:W-:Y:S05]  /*09b0*/  BSYNC.RECONVERGENT B2 ;  /* 0x0000000000027941 */ /* 0x000fea0003800200 */
.L_x_50:
[----:B------:R-:W-:-:S05]  /*09c0*/  VIADD R5, R5, 0x400 ;  /* 0x0000040005057836 */ /* 0x000fca0000000000 */
[----:B------:R-:W-:-:S13]  /*09d0*/  ISETP.GE.AND P0, PT, R5, UR4, PT ;  /* 0x0000000405007c0c */ /* 0x000fda000bf06270 */
[----:B------:R-:W-:Y:S05]  /*09e0*/  @!P0 BRA `(.L_x_52) ;  /* 0xfffffff800a88947 */ /* 0x000fea000383ffff */
.L_x_38:
[----:B------:R-:W-:Y:S05]  /*09f0*/  BSYNC.RECONVERGENT B1 ;  /* 0x0000000000017941 */ /* 0x000fea0003800200 */
.L_x_37:
[----:B------:R-:W2:Y:S02]  /*0a00*/  LDCU UR6, c[0x0][0x390] ;  /* 0x00007200ff0677ac */ /* 0x000ea40008000800 */
[----:B--2---:R-:W-:-:S09]  /*0a10*/  UISETP.GE.AND UP0, UPT, UR6, 0x100, UPT ;  /* 0x000001000600788c */ /* 0x004fd2000bf06270 */
[----:B------:R-:W-:Y:S05]  /*0a20*/  BRA.U !UP0, `(.L_x_53) ;  /* 0x00000011088c7547 */ /* 0x000fea000b800000 */
[----:B0-----:R-:W0:Y:S01]  /*0a30*/  S2R R8, SR_LANEID ;  /* 0x0000000000087919 */ /* 0x001e220000000000 */
[----:B------:R-:W-:Y:S01]  /*0a40*/  BSSY.RECONVERGENT B1, `(.L_x_54) ;  /* 0x000001b000017945 */ /* 0x000fe20003800200 */
[----:B-1---5:R-:W-:Y:S01]  /*0a50*/  IMAD.MOV.U32 R6, RZ, RZ, R2 ;  /* 0x000000ffff067224 */ /* 0x022fe200078e0002 */
[----:B------:R1:W2:Y:S01]  /*0a60*/  SHFL.DOWN PT, R9, R4, 0x1, 0x1f ;  /* 0x08201f0004097f89 */ /* 0x0002a200000e0000 */
[----:B------:R-:W-:Y:S02]  /*0a70*/  IMAD.MOV.U32 R7, RZ, RZ, R3 ;  /* 0x000000ffff077224 */ /* 0x000fe400078e0003 */
[----:B------:R-:W-:Y:S01]  /*0a80*/  IMAD.MOV.U32 R5, RZ, RZ, R4 ;  /* 0x000000ffff057224 */ /* 0x000fe200078e0004 */
[----:B------:R1:W3:Y:S04]  /*0a90*/  SHFL.DOWN PT, R11, R2, 0x1, 0x1f ;  /* 0x08201f00020b7f89 */ /* 0x0002e800000e0000 */
[----:B------:R1:W4:Y:S01]  /*0aa0*/  SHFL.DOWN PT, R13, R3, 0x1, 0x1f ;  /* 0x08201f00030d7f89 */ /* 0x00032200000e0000 */
[----:B0-----:R-:W-:-:S02]  /*0ab0*/  ISETP.GT.AND P0, PT, R8, 0x1e, PT ;  /* 0x0000001e0800780c */ /* 0x001fc40003f04270 */
[C---:B------:R-:W-:Y:S02]  /*0ac0*/  ISETP.GT.AND P1, PT, R8.reuse, 0x1d, PT ;  /* 0x0000001d0800780c */ /* 0x040fe40003f24270 */
[----:B------:R-:W-:-:S09]  /*0ad0*/  ISETP.GT.AND P3, PT, R8, 0x1b, PT ;  /* 0x0000001b0800780c */ /* 0x000fd20003f64270 */
[----:B-1234-:R-:W-:Y:S05]  /*0ae0*/  @P0 BRA `(.L_x_55) ;  /* 0x0000000000400947 */ /* 0x01efea0003800000 */
[----:B------:R-:W-:Y:S01]  /*0af0*/  FSETP.GEU.AND P0, PT, R4, R9, PT ;  /* 0x000000090400720b */ /* 0x000fe20003f0e000 */
[----:B------:R-:W-:Y:S02]  /*0b00*/  IMAD.MOV.U32 R6, RZ, RZ, R11 ;  /* 0x000000ffff067224 */ /* 0x000fe400078e000b */
[----:B------:R-:W-:Y:S02]  /*0b10*/  IMAD.MOV.U32 R7, RZ, RZ, R13 ;  /* 0x000000ffff077224 */ /* 0x000fe400078e000d */
[----:B------:R-:W-:-:S08]  /*0b20*/  IMAD.MOV.U32 R5, RZ, RZ, R9 ;  /* 0x000000ffff057224 */ /* 0x000fd000078e0009 */
[----:B------:R-:W-:Y:S05]  /*0b30*/  @!P0 BRA `(.L_x_55) ;  /* 0x00000000002c8947 */ /* 0x000fea0003800000 */
[----:B------:R-:W-:Y:S01]  /*0b40*/  FSETP.GT.AND P4, PT, R4, R9, PT ;  /* 0x000000090400720b */ /* 0x000fe20003f84000 */
[----:B------:R-:W-:Y:S02]  /*0b50*/  IMAD.MOV.U32 R6, RZ, RZ, R2 ;  /* 0x000000ffff067224 */ /* 0x000fe400078e0002 */
[----:B------:R-:W-:Y:S02]  /*0b60*/  IMAD.MOV.U32 R7, RZ, RZ, R3 ;  /* 0x000000ffff077224 */ /* 0x000fe400078e0003 */
[----:B------:R-:W-:-:S08]  /*0b70*/  IMAD.MOV.U32 R5, RZ, RZ, R4 ;  /* 0x000000ffff057224 */ /* 0x000fd000078e0004 */
[CC--:B------:R-:W-:Y:S02]  /*0b80*/  @!P4 ISETP.GE.U32.AND P0, PT, R2.reuse, R11.reuse, PT ;  /* 0x0000000b0200c20c */ /* 0x0c0fe40003f06070 */
[----:B------:R-:W-:Y:S02]  /*0b90*/  @!P4 ISETP.LT.U32.AND P2, PT, R2, R11, PT ;  /* 0x0000000b0200c20c */ /* 0x000fe40003f41070 */
[CC--:B------:R-:W-:Y:S02]  /*0ba0*/  @!P4 ISETP.GE.AND.EX P0, PT, R3.reuse, R13.reuse, PT, P0 ;  /* 0x0000000d0300c20c */ /* 0x0c0fe40003f06300 */
[----:B------:R-:W-:Y:S02]  /*0bb0*/  @!P4 ISETP.LT.AND.EX P2, PT, R3, R13, PT, P2 ;  /* 0x0000000d0300c20c */ /* 0x000fe40003f41320 */
[----:B------:R-:W-:Y:S02]  /*0bc0*/  @!P4 FSEL R5, R4, R9, !P0 ;  /* 0x000000090405c208 */ /* 0x000fe40004000000 */
[----:B------:R-:W-:-:S02]  /*0bd0*/  @!P4 SEL R6, R2, R11, P2 ;  /* 0x0000000b0206c207 */ /* 0x000fc40001000000 */
[----:B------:R-:W-:-:S07]  /*0be0*/  @!P4 SEL R7, R3, R13, P2 ;  /* 0x0000000d0307c207 */ /* 0x000fce0001000000 */
.L_x_55:
[----:B------:R-:W-:Y:S05]  /*0bf0*/  BSYNC.RECONVERGENT B1 ;  /* 0x0000000000017941 */ /* 0x000fea0003800200 */
.L_x_54:
[----:B------:R0:W1:Y:S01]  /*0c00*/  SHFL.DOWN PT, R10, R5, 0x2, 0x1f ;  /* 0x08401f00050a7f89 */ /* 0x00006200000e0000 */
[----:B------:R-:W-:Y:S01]  /*0c10*/  BSSY.RECONVERGENT B1, `(.L_x_56) ;  /* 0x000001a000017945 */ /* 0x000fe20003800200 */
[C---:B------:R-:W-:Y:S01]  /*0c20*/  ISETP.GT.AND P5, PT, R8.reuse, 0x17, PT ;  /* 0x000000170800780c */ /* 0x040fe20003fa4270 */
[----:B------:R-:W-:Y:S01]  /*0c30*/  IMAD.MOV.U32 R4, RZ, RZ, R6 ;  /* 0x000000ffff047224 */ /* 0x000fe200078e0006 */
[----:B------:R0:W2:Y:S01]  /*0c40*/  SHFL.DOWN PT, R3, R6, 0x2, 0x1f ;  /* 0x08401f0006037f89 */ /* 0x0000a200000e0000 */
[C---:B------:R-:W-:Y:S01]  /*0c50*/  ISETP.GT.AND P4, PT, R8.reuse, 0xf, PT ;  /* 0x0000000f0800780c */ /* 0x040fe20003f84270 */
[----:B------:R-:W-:Y:S01]  /*0c60*/  IMAD.MOV.U32 R2, RZ, RZ, R5 ;  /* 0x000000ffff027224 */ /* 0x000fe200078e0005 */
[----:B------:R-:W-:Y:S01]  /*0c70*/  ISETP.NE.AND P2, PT, R8, RZ, PT ;  /* 0x000000ff0800720c */ /* 0x000fe20003f45270 */
[----:B------:R0:W3:Y:S01]  /*0c80*/  SHFL.DOWN PT, R12, R7, 0x2, 0x1f ;  /* 0x08401f00070c7f89 */ /* 0x0000e200000e0000 */
[----:B------:R-:W-:Y:S01]  /*0c90*/  IMAD.MOV.U32 R8, RZ, RZ, R7 ;  /* 0x000000ffff087224 */ /* 0x000fe200078e0007 */
[----:B------:R-:W-:Y:S10]  /*0ca0*/  @P1 BRA `(.L_x_57) ;  /* 0x0000000000401947 */ /* 0x000ff40003800000 */
[----:B-1----:R-:W-:Y:S01]  /*0cb0*/  FSETP.GEU.AND P0, PT, R5, R10, PT ;  /* 0x0000000a0500720b */ /* 0x002fe20003f0e000 */
[----:B--2---:R-:W-:Y:S02]  /*0cc0*/  IMAD.MOV.U32 R4, RZ, RZ, R3 ;  /* 0x000000ffff047224 */ /* 0x004fe400078e0003 */
[----:B---3--:R-:W-:Y:S02]  /*0cd0*/  IMAD.MOV.U32 R8, RZ, RZ, R12 ;  /* 0x000000ffff087224 */ /* 0x008fe400078e000c */
[----:B------:R-:W-:-:S08]  /*0ce0*/  IMAD.MOV.U32 R2, RZ, RZ, R10 ;  /* 0x000000ffff027224 */ /* 0x000fd000078e000a */
[----:B------:R-:W-:Y:S05]  /*0cf0*/  @!P0 BRA `(.L_x_57) ;  /* 0x00000000002c8947 */ /* 0x000fea0003800000 */
[----:B------:R-:W-:Y:S01]  /*0d00*/  FSETP.GT.AND P6, PT, R5, R10, PT ;  /* 0x0000000a0500720b */ /* 0x000fe20003fc4000 */
[----:B------:R-:W-:Y:S02]  /*0d10*/  IMAD.MOV.U32 R4, RZ, RZ, R6 ;  /* 0x000000ffff047224 */ /* 0x000fe400078e0006 */
[----:B------:R-:W-:Y:S02]  /*0d20*/  IMAD.MOV.U32 R8, RZ, RZ, R7 ;  /* 0x000000ffff087224 */ /* 0x000fe400078e0007 */
[----:B------:R-:W-:-:S08]  /*0d30*/  IMAD.MOV.U32 R2, RZ, RZ, R5 ;  /* 0x000000ffff027224 */ /* 0x000fd000078e0005 */
[CC--:B------:R-:W-:Y:S02]  /*0d40*/  @!P6 ISETP.GE.U32.AND P1, PT, R6.reuse, R3.reuse, PT ;  /* 0x000000030600e20c */ /* 0x0c0fe40003f26070 */
[CC--:B------:R-:W-:Y:S02]  /*0d50*/  @!P6 ISETP.LT.U32.AND P0, PT, R6.reuse, R3.reuse, PT ;  /* 0x000000030600e20c */ /* 0x0c0fe40003f01070 */
[CC--:B------:R-:W-:Y:S02]  /*0d60*/  @!P6 ISETP.GE.AND.EX P1, PT, R7.reuse, R12.reuse, PT, P1 ;  /* 0x0000000c0700e20c */ /* 0x0c0fe40003f26310 */
[----:B------:R-:W-:Y:S02]  /*0d70*/  @!P6 ISETP.LT.AND.EX P0, PT, R7, R12, PT, P0 ;  /* 0x0000000c0700e20c */ /* 0x000fe40003f01300 */
[----:B------:R-:W-:Y:S02]  /*0d80*/  @!P6 FSEL R2, R5, R10, !P1 ;  /* 0x0000000a0502e208 */ /* 0x000fe40004800000 */
[----:B------:R-:W-:-:S02]  /*0d90*/  @!P6 SEL R4, R6, R3, P0 ;  /* 0x000000030604e207 */ /* 0x000fc40000000000 */
[----:B------:R-:W-:-:S07]  /*0da0*/  @!P6 SEL R8, R7, R12, P0 ;  /* 0x0000000c0708e207 */ /* 0x000fce0000000000 */
.L_x_57:
[----:B------:R-:W-:Y:S05]  /*0db0*/  BSYNC.RECONVERGENT B1 ;  /* 0x0000000000017941 */ /* 0x000fea0003800200 */
.L_x_56:
[----:B0-----:R0:W4:Y:S01]  /*0dc0*/  SHFL.DOWN PT, R5, R2, 0x4, 0x1f ;  /* 0x08801f0002057f89 */ /* 0x00112200000e0000 */
[----:B------:R-:W-:Y:S01]  /*0dd0*/  BSSY.RECONVERGENT B1, `(.L_x_58) ;  /* 0x0000017000017945 */ /* 0x000fe20003800200 */
[----:B------:R-:W-:Y:S02]  /*0de0*/  IMAD.MOV.U32 R6, RZ, RZ, R4 ;  /* 0x000000ffff067224 */ /* 0x000fe400078e0004 */
[----:B------:R0:W0:Y:S01]  /*0df0*/  SHFL.DOWN PT, R9, R4, 0x4, 0x1f ;  /* 0x08801f0004097f89 */ /* 0x00002200000e0000 */
[----:B------:R-:W-:Y:S02]  /*0e00*/  IMAD.MOV.U32 R7, RZ, RZ, R8 ;  /* 0x000000ffff077224 */ /* 0x000fe400078e0008 */
[----:B--2---:R-:W-:Y:S01]  /*0e10*/  IMAD.MOV.U32 R3, RZ, RZ, R2 ;  /* 0x000000ffff037224 */ /* 0x004fe200078e0002 */
[----:B------:R2:W0:Y:S01]  /*0e20*/  SHFL.DOWN PT, R11, R8, 0x4, 0x1f ;  /* 0x08801f00080b7f89 */ /* 0x00042200000e0000 */
[----:B------:R-:W-:Y:S05]  /*0e30*/  @P3 BRA `(.L_x_59) ;  /* 0x0000000000403947 */ /* 0x000fea0003800000 */
[----:B----4-:R-:W-:Y:S01]  /*0e40*/  FSETP.GEU.AND P0, PT, R2, R5, PT ;  /* 0x000000050200720b */ /* 0x010fe20003f0e000 */
[----:B0-----:R-:W-:Y:S02]  /*0e50*/  IMAD.MOV.U32 R6, RZ, RZ, R9 ;  /* 0x000000ffff067224 */ /* 0x001fe400078e0009 */
        /* <DEDUP_REMOVED lines=14> */
.L_x_59:
[----:B------:R-:W-:Y:S05]  /*0f40*/  BSYNC.RECONVERGENT B1 ;  /* 0x0000000000017941 */ /* 0x000fea0003800200 */
.L_x_58:
[----:B--2---:R2:W2:Y:S01]  /*0f50*/  SHFL.DOWN PT, R8, R3, 0x8, 0x1f ;  /* 0x09001f0003087f89 */ /* 0x0044a200000e0000 */
[----:B------:R-:W-:Y:S01]  /*0f60*/  BSSY.RECONVERGENT B1, `(.L_x_60) ;  /* 0x0000017000017945 */ /* 0x000fe20003800200 */
[----:B0-----:R-:W-:Y:S02]  /*0f70*/  IMAD.MOV.U32 R4, RZ, RZ, R6 ;  /* 0x000000ffff047224 */ /* 0x001fe400078e0006 */
[----:B------:R0:W0:Y:S01]  /*0f80*/  SHFL.DOWN PT, R9, R6, 0x8, 0x1f ;  /* 0x09001f0006097f89 */ /* 0x00002200000e0000 */
[----:B----4-:R-:W-:Y:S02]  /*0f90*/  IMAD.MOV.U32 R5, RZ, RZ, R7 ;  /* 0x000000ffff057224 */ /* 0x010fe400078e0007 */
[----:B------:R-:W-:Y:S01]  /*0fa0*/  IMAD.MOV.U32 R2, RZ, RZ, R3 ;  /* 0x000000ffff027224 */ /* 0x000fe200078e0003 */
[----:B-1----:R1:W4:Y:S01]  /*0fb0*/  SHFL.DOWN PT, R10, R7, 0x8, 0x1f ;  /* 0x09001f00070a7f89 */ /* 0x00232200000e0000 */
[----:B------:R-:W-:Y:S05]  /*0fc0*/  @P5 BRA `(.L_x_61) ;  /* 0x0000000000405947 */ /* 0x000fea0003800000 */
[----:B--2---:R-:W-:Y:S01]  /*0fd0*/  FSETP.GEU.AND P0, PT, R3, R8, PT ;  /* 0x000000080300720b */ /* 0x004fe20003f0e000 */
[----:B0-----:R-:W-:Y:S02]  /*0fe0*/  IMAD.MOV.U32 R4, RZ, RZ, R9 ;  /* 0x000000ffff047224 */ /* 0x001fe400078e0009 */
[----:B----4-:R-:W-:Y:S02]  /*0ff0*/  IMAD.MOV.U32 R5, RZ, RZ, R10 ;  /* 0x000000ffff057224 */ /* 0x010fe400078e000a */
        /* <DEDUP_REMOVED lines=13> */
.L_x_61:
[----:B------:R-:W-:Y:S05]  /*10d0*/  BSYNC.RECONVERGENT B1 ;  /* 0x0000000000017941 */ /* 0x000fea0003800200 */
.L_x_60:
[----:B--2---:R2:W2:Y:S01]  /*10e0*/  SHFL.DOWN PT, R3, R2, 0x10, 0x1f ;  /* 0x0a001f0002037f89 */ /* 0x0044a200000e0000 */
[----:B------:R-:W-:Y:S01]  /*10f0*/  BSSY.RECONVERGENT B1, `(.L_x_62) ;  /* 0x0000017000017945 */ /* 0x000fe20003800200 */
[----:B-1----:R-:W-:Y:S02]  /*1100*/  IMAD.MOV.U32 R7, RZ, RZ, R4 ;  /* 0x000000ffff077224 */ /* 0x002fe400078e0004 */
[----:B0-----:R0:W1:Y:S01]  /*1110*/  SHFL.DOWN PT, R9, R4, 0x10, 0x1f ;  /* 0x0a001f0004097f89 */ /* 0x00106200000e0000 */
[----:B------:R-:W-:Y:S02]  /*1120*/  IMAD.MOV.U32 R6, RZ, RZ, R5 ;  /* 0x000000ffff067224 */ /* 0x000fe400078e0005 */
[----:B------:R-:W-:Y:S01]  /*1130*/  IMAD.MOV.U32 R8, RZ, RZ, R2 ;  /* 0x000000ffff087224 */ /* 0x000fe200078e0002 */
[----:B----4-:R0:W4:Y:S01]  /*1140*/  SHFL.DOWN PT, R10, R5, 0x10, 0x1f ;  /* 0x0a001f00050a7f89 */ /* 0x01012200000e0000 */
[----:B------:R-:W-:Y:S05]  /*1150*/  @P4 BRA `(.L_x_63) ;  /* 0x0000000000404947 */ /* 0x000fea0003800000 */
[----:B--2---:R-:W-:Y:S01]  /*1160*/  FSETP.GEU.AND P0, PT, R2, R3, PT ;  /* 0x000000030200720b */ /* 0x004fe20003f0e000 */
[----:B-1----:R-:W-:Y:S02]  /*1170*/  IMAD.MOV.U32 R7, RZ, RZ, R9 ;  /* 0x000000ffff077224 */ /* 0x002fe400078e0009 */
        /* <DEDUP_REMOVED lines=14> */
.L_x_63:
[----:B------:R-:W-:Y:S05]  /*1260*/  BSYNC.RECONVERGENT B1 ;  /* 0x0000000000017941 */ /* 0x000fea0003800200 */
.L_x_62:
[----:B------:R-:W-:Y:S04]  /*1270*/  BSSY.RECONVERGENT B1, `(.L_x_64) ;  /* 0x000000c000017945 */ /* 0x000fe80003800200 */
[----:B------:R-:W-:Y:S05]  /*1280*/  @P2 BRA `(.L_x_65) ;  /* 0x0000000000282947 */ /* 0x000fea0003800000 */
[----:B0-----:R-:W0:Y:S01]  /*1290*/  S2R R4, SR_CgaCtaId ;  /* 0x0000000000047919 */ /* 0x001e220000008800 */
[----:B--2---:R-:W-:Y:S02]  /*12a0*/  MOV R3, 0x400 ;  /* 0x0000040000037802 */ /* 0x004fe40000000f00 */
[----:B------:R-:W-:-:S04]  /*12b0*/  SHF.R.U32.HI R2, RZ, 0x1, R0 ;  /* 0x00000001ff027819 */ /* 0x000fc80000011600 */
[----:B------:R-:W-:Y:S02]  /*12c0*/  LOP3.LUT R2, R2, 0x1f0, RZ, 0xc0, !PT ;  /* 0x000001f002027812 */ /* 0x000fe400078ec0ff */
[----:B0-----:R-:W-:-:S05]  /*12d0*/  LEA R3, R4, R3, 0x18 ;  /* 0x0000000304037211 */ /* 0x001fca00078ec0ff */
[----:B------:R-:W-:Y:S02]  /*12e0*/  IMAD.IADD R5, R2, 0x1, R3 ;  /* 0x0000000102057824 */ /* 0x000fe400078e0203 */
[----:B------:R-:W-:Y:S02]  /*12f0*/  IMAD.MOV.U32 R2, RZ, RZ, R7 ;  /* 0x000000ffff027224 */ /* 0x000fe400078e0007 */
[----:B------:R-:W-:Y:S01]  /*1300*/  IMAD.MOV.U32 R3, RZ, RZ, R6 ;  /* 0x000000ffff037224 */ /* 0x000fe200078e0006 */
[----:B------:R0:W-:Y:S04]  /*1310*/  STS [R5+0x8], R8 ;  /* 0x0000080805007388 */ /* 0x0001e80000000800 */
[----:B------:R0:W-:Y:S02]  /*1320*/  STS.64 [R5+0x10], R2 ;  /* 0x0000100205007388 */ /* 0x0001e40000000a00 */
.L_x_65:
[----:B------:R-:W-:Y:S05]  /*1330*/  BSYNC.RECONVERGENT B1 ;  /* 0x0000000000017941 */ /* 0x000fea0003800200 */
.L_x_64:
[----:B------:R-:W-:Y:S01]  /*1340*/  BAR.SYNC.DEFER_BLOCKING 0x0 ;  /* 0x0000000000007b1d */ /* 0x000fe20000010000 */
[----:B------:R-:W-:-:S13]  /*1350*/  ISETP.NE.AND P1, PT, R0, RZ, PT ;  /* 0x000000ff0000720c */ /* 0x000fda0003f25270 */
[----:B------:R-:W-:Y:S05]  /*1360*/  @P1 BRA `(.L_x_66) ;  /* 0x0000004800341947 */ /* 0x000fea0003800000 */
[----:B0-2---:R-:W0:Y:S01]  /*1370*/  S2R R3, SR_CgaCtaId ;  /* 0x0000000000037919 */ /* 0x005e220000008800 */
[----:B------:R-:W-:Y:S01]  /*1380*/  MOV R0, 0x400 ;  /* 0x0000040000007802 */ /* 0x000fe20000000f00 */
[----:B------:R-:W-:Y:S03]  /*1390*/  BSSY.RECONVERGENT B1, `(.L_x_67) ;  /* 0x0000016000017945 */ /* 0x000fe60003800200 */
[----:B0-----:R-:W-:-:S05]  /*13a0*/  LEA R24, R3, R0, 0x18 ;  /* 0x0000000003187211 */ /* 0x001fca00078ec0ff */
[----:B------:R-:W0:Y:S04]  /*13b0*/  LDS R5, [R24+0x18] ;  /* 0x0000180018057984 */ /* 0x000e280000000800 */
[----:B------:R2:W1:Y:S04]  /*13c0*/  LDS.64 R2, [R24+0x20] ;  /* 0x0000200018027984 */ /* 0x0004680000000a00 */
[----:B------:R2:W1:Y:S04]  /*13d0*/  LDS R21, [R24+0x28] ;  /* 0x0000280018157984 */ /* 0x0004680000000800 */
[----:B------:R2:W1:Y:S01]  /*13e0*/  LDS R18, [R24+0x38] ;  /* 0x0000380018127984 */ /* 0x0004620000000800 */
[----:B0-----:R-:W-:Y:S01]  /*13f0*/  FSETP.GEU.AND P0, PT, R8, R5, PT ;  /* 0x000000050800720b */ /* 0x001fe20003f0e000 */
[----:B------:R-:W-:-:S12]  /*1400*/  IMAD.MOV.U32 R20, RZ, RZ, R5 ;  /* 0x000000ffff147224 */ /* 0x000fd800078e0005 */
[----:B-12---:R-:W-:Y:S05]  /*1410*/  @!P0 BRA `(.L_x_68) ;  /* 0x0000000000348947 */ /* 0x006fea0003800000 */
[----:B------:R-:W-:Y:S01]  /*1420*/  FSETP.GEU.AND P3, PT, R5, R8, PT ;  /* 0x000000080500720b */ /* 0x000fe20003f6e000 */
[----:B------:R-:W-:-:S12]  /*1430*/  IMAD.MOV.U32 R20, RZ, RZ, R8 ;  /* 0x000000ffff147224 */ /* 0x000fd800078e0008 */
[CC--:B------:R-:W-:Y:S02]  /*1440*/  @P3 ISETP.GE.U32.AND P0, PT, R7.reuse, R2.reuse, PT ;  /* 0x000000020700320c */ /* 0x0c0fe40003f06070 */
[CC--:B------:R-:W-:Y:S02]  /*1450*/  @P3 ISETP.LT.U32.AND P2, PT, R7.reuse, R2.reuse, PT ;  /* 0x000000020700320c */ /* 0x0c0fe40003f41070 */
[CC--:B------:R-:W-:Y:S02]  /*1460*/  @P3 ISETP.GE.AND.EX P0, PT, R6.reuse, R3.reuse, PT, P0 ;  /* 0x000000030600320c */ /* 0x0c0fe40003f06300 */
[----:B------:R-:W-:Y:S02]  /*1470*/  @P3 ISETP.LT.AND.EX P2, PT, R6, R3, PT, P2 ;  /* 0x000000030600320c */ /* 0x000fe40003f41320 */
[----:B------:R-:W-:Y:S02]  /*1480*/  @P3 FSEL R20, R8, R5, !P0 ;  /* 0x0000000508143208 */ /* 0x000fe40004000000 */
[----:B------:R-:W-:Y:S01]  /*1490*/  @P3 SEL R0, R7, R2, P2 ;  /* 0x0000000207003207 */ /* 0x000fe20001000000 */
[----:B------:R-:W-:Y:S01]  /*14a0*/  IMAD.MOV.U32 R2, RZ, RZ, R7 ;  /* 0x000000ffff027224 */ /* 0x000fe200078e0007 */
[----:B------:R-:W-:Y:S01]  /*14b0*/  @P3 SEL R5, R6, R3, P2 ;  /* 0x0000000306053207 */ /* 0x000fe20001000000 */
[----:B------:R-:W-:-:S02]  /*14c0*/  IMAD.MOV.U32 R3, RZ, RZ, R6 ;  /* 0x000000ffff037224 */ /* 0x000fc400078e0006 */
[----:B------:R-:W-:Y:S02]  /*14d0*/  @P3 IMAD.MOV.U32 R2, RZ, RZ, R0 ;  /* 0x000000ffff023224 */ /* 0x000fe400078e0000 */
[----:B------:R-:W-:-:S07]  /*14e0*/  @P3 IMAD.MOV.U32 R3, RZ, RZ, R5 ;  /* 0x000000ffff033224 */ /* 0x000fce00078e0005 */
.L_x_68:
[----:B------:R-:W-:Y:S05]  /*14f0*/  BSYNC.RECONVERGENT B1 ;  /* 0x0000000000017941 */ /* 0x000fea0003800200 */
.L_x_67:
[----:B------:R-:W0:Y:S01]  /*1500*/  LDS.64 R14, [R24+0x30] ;  /* 0x00003000180e7984 */ /* 0x000e220000000a00 */
[----:B------:R-:W-:Y:S01]  /*1510*/  FSETP.GEU.AND P0, PT, R20, R21, PT ;  /* 0x000000151400720b */ /* 0x000fe20003f0e000 */
[----:B------:R-:W-:Y:S01]  /*1520*/  BSSY.RECONVERGENT B1, `(.L_x_69) ;  /* 0x0000019000017945 */ /* 0x000fe20003800200 */
[----:B------:R-:W-:Y:S01]  /*1530*/  IMAD.MOV.U32 R23, RZ, RZ, R21 ;  /* 0x000000ffff177224 */ /* 0x000fe200078e0015 */
[----:B------:R1:W2:Y:S04]  /*1540*/  LDS R19, [R24+0x48] ;  /* 0x0000480018137984 */ /* 0x0002a80000000800 */
[----:B------:R1:W1:Y:S04]  /*1550*/  LDS R17, [R24+0x58] ;  /* 0x0000580018117984 */ /* 0x0002680000000800 */
[----:B------:R0:W1:Y:S04]  /*1560*/  LDS R16, [R24+0x68] ;  /* 0x0000680018107984 */ /* 0x0000680000000800 */
[----:B------:R0:W1:Y:S04]  /*1570*/  LDS R0, [R24+0x78] ;  /* 0x0000780018007984 */ /* 0x0000680000000800 */
[----:B---3--:R3:W1:Y:S04]  /*1580*/  LDS.64 R12, [R24+0x40] ;  /* 0x00004000180c7984 */ /* 0x0086680000000a00 */
[----:B----4-:R3:W4:Y:S04]  /*1590*/  LDS.64 R10, [R24+0x50] ;  /* 0x00005000180a7984 */ /* 0x0107280000000a00 */
[----:B------:R3:W1:Y:S04]  /*15a0*/  LDS.64 R8, [R24+0x60] ;  /* 0x0000600018087984 */ /* 0x0006680000000a00 */
[----:B------:R3:W1:Y:S04]  /*15b0*/  LDS.64 R6, [R24+0x70] ;  /* 0x0000700018067984 */ /* 0x0006680000000a00 */
[----:B------:R3:W1:Y:S01]  /*15c0*/  LDS.64 R4, [R24+0x80] ;  /* 0x0000800018047984 */ /* 0x0006620000000a00 */
[----:B0-----:R-:W-:-:S02]  /*15d0*/  IMAD.MOV.U32 R25, RZ, RZ, R14 ;  /* 0x000000ffff197224 */ /* 0x001fc400078e000e */
[----:B------:R-:W-:Y:S01]  /*15e0*/  IMAD.MOV.U32 R22, RZ, RZ, R15 ;  /* 0x000000ffff167224 */ /* 0x000fe200078e000f */
[----:B------:R-:W-:Y:S06]  /*15f0*/  @!P0 BRA `(.L_x_70) ;  /* 0x00000000002c8947 */ /* 0x000fec0003800000 */
        /* <DEDUP_REMOVED lines=11> */
.L_x_70:
[----:B------:R-:W-:Y:S05]  /*16b0*/  BSYNC.RECONVERGENT B1 ;  /* 0x0000000000017941 */ /* 0x000fea0003800200 */
.L_x_69:
[----:B------:R-:W-:Y:S01]  /*16c0*/  FSETP.GEU.AND P0, PT, R23, R18, PT ;  /* 0x000000121700720b */ /* 0x000fe20003f0e000 */
[----:B------:R-:W-:Y:S01]  /*16d0*/  BSSY.RECONVERGENT B1, `(.L_x_71) ;  /* 0x0000010000017945 */ /* 0x000fe20003800200 */
[----:B------:R-:W-:Y:S02]  /*16e0*/  IMAD.MOV.U32 R2, RZ, RZ, R18 ;  /* 0x000000ffff027224 */ /* 0x000fe400078e0012 */
[----:B-1----:R-:W-:Y:S02]  /*16f0*/  IMAD.MOV.U32 R3, RZ, RZ, R12 ;  /* 0x000000ffff037224 */ /* 0x002fe400078e000c */
        /* <DEDUP_REMOVED lines=13> */
.L_x_72:
[----:B------:R-:W-:Y:S05]  /*17d0*/  BSYNC.RECONVERGENT B1 ;  /* 0x0000000000017941 */ /* 0x000fea0003800200 */
.L_x_71:
[----:B--2---:R-:W-:Y:S01]  /*17e0*/  FSETP.GEU.AND P0, PT, R2, R19, PT ;  /* 0x000000130200720b */ /* 0x004fe20003f0e000 */
[----:B------:R-:W-:Y:S01]  /*17f0*/  BSSY.RECONVERGENT B1, `(.L_x_73) ;  /* 0x0000010000017945 */ /* 0x000fe20003800200 */
[----:B------:R-:W-:Y:S02]  /*1800*/  IMAD.MOV.U32 R12, RZ, RZ, R19 ;  /* 0x000000ffff0c7224 */ /* 0x000fe400078e0013 */
[----:B----4-:R-:W-:Y:S02]  /*1810*/  IMAD.MOV.U32 R15, RZ, RZ, R10 ;  /* 0x000000ffff0f7224 */ /* 0x010fe400078e000a */
[----:B------:R-:W-:-:S07]  /*1820*/  IMAD.MOV.U32 R14, RZ, RZ, R11 ;  /* 0x000000ffff0e7224 */ /* 0x000fce00078e000b */
[----:B------:R-:W-:Y:S05]  /*1830*/  @!P0 BRA `(.L_x_74) ;  /* 0x00000000002c8947 */ /* 0x000fea0003800000 */
[----:B------:R-:W-:Y:S01]  /*1840*/  FSETP.GEU.AND P3, PT, R19, R2, PT ;  /* 0x000000021300720b */ /* 0x000fe20003f6e000 */
[----:B------:R-:W-:Y:S02]  /*1850*/  IMAD.MOV.U32 R15, RZ, RZ, R3 ;  /* 0x000000ffff0f7224 */ /* 0x000fe400078e0003 */
[----:B------:R-:W-:Y:S02]  /*1860*/  IMAD.MOV.U32 R14, RZ, RZ, R20 ;  /* 0x000000ffff0e7224 */ /* 0x000fe400078e0014 */
[----:B------:R-:W-:-:S08]  /*1870*/  IMAD.MOV.U32 R12, RZ, RZ, R2 ;  /* 0x000000ffff0c7224 */ /* 0x000fd000078e0002 */
[CC--:B------:R-:W-:Y:S02]  /*1880*/  @P3 ISETP.GE.U32.AND P0, PT, R3.reuse, R10.reuse, PT ;  /* 0x0000000a0300320c */ /* 0x0c0fe40003f06070 */
[CC--:B------:R-:W-:Y:S02]  /*1890*/  @P3 ISETP.LT.U32.AND P2, PT, R3.reuse, R10.reuse, PT ;  /* 0x0000000a0300320c */ /* 0x0c0fe40003f41070 */
[CC--:B------:R-:W-:Y:S02]  /*18a0*/  @P3 ISETP.GE.AND.EX P0, PT, R20.reuse, R11.reuse, PT, P0 ;  /* 0x0000000b1400320c */ /* 0x0c0fe40003f06300 */
[----:B------:R-:W-:Y:S02]  /*18b0*/  @P3 ISETP.LT.AND.EX P2, PT, R20, R11, PT, P2 ;  /* 0x0000000b1400320c */ /* 0x000fe40003f41320 */
[----:B------:R-:W-:Y:S02]  /*18c0*/  @P3 FSEL R12, R2, R19, !P0 ;  /* 0x00000013020c3208 */ /* 0x000fe40004000000 */
[----:B------:R-:W-:-:S02]  /*18d0*/  @P3 SEL R15, R3, R10, P2 ;  /* 0x0000000a030f3207 */ /* 0x000fc40001000000 */
[----:B------:R-:W-:-:S07]  /*18e0*/  @P3 SEL R14, R20, R11, P2 ;  /* 0x0000000b140e3207 */ /* 0x000fce0001000000 */
.L_x_74:
[----:B------:R-:W-:Y:S05]  /*18f0*/  BSYNC.RECONVERGENT B1 ;  /* 0x0000000000017941 */ /* 0x000fea0003800200 */
.L_x_73:
        /* <DEDUP_REMOVED lines=17> */
.L_x_76:
[----:B------:R-:W-:Y:S05]  /*1a10*/  BSYNC.RECONVERGENT B1 ;  /* 0x0000000000017941 */ /* 0x000fea0003800200 */
.L_x_75:
        /* <DEDUP_REMOVED lines=17> */
.L_x_78:
[----:B------:R-:W-:Y:S05]  /*1b30*/  BSYNC.RECONVERGENT B1 ;  /* 0x0000000000017941 */ /* 0x000fea0003800200 */
.L_x_77:
[----:B------:R-:W-:Y:S01]  /*1b40*/  FSETP.GEU.AND P0, PT, R9, R0, PT ;  /* 0x000000000900720b */ /* 0x000fe20003f0e000 */
[----:B------:R-:W-:Y:S02]  /*1b50*/  IMAD.MOV.U32 R8, RZ, RZ, R0 ;  /* 0x000000ffff087224 */ /* 0x000fe400078e0000 */
[----:B------:R-:W-:Y:S02]  /*1b60*/  IMAD.MOV.U32 R7, RZ, RZ, R4 ;  /* 0x000000ffff077224 */ /* 0x000fe400078e0004 */
[----:B------:R-:W-:-:S08]  /*1b70*/  IMAD.MOV.U32 R6, RZ, RZ, R5 ;  /* 0x000000ffff067224 */ /* 0x000fd000078e0005 */
[----:B------:R-:W-:Y:S05]  /*1b80*/  @!P0 BRA `(.L_x_66) ;  /* 0x00000040002c8947 */ /* 0x000fea0003800000 */
[----:B------:R-:W-:Y:S01]  /*1b90*/  FSETP.GEU.AND P0, PT, R0, R9, PT ;  /* 0x000000090000720b */ /* 0x000fe20003f0e000 */
[----:B------:R-:W-:Y:S02]  /*1ba0*/  IMAD.MOV.U32 R8, RZ, RZ, R9 ;  /* 0x000000ffff087224 */ /* 0x000fe400078e0009 */
[----:B------:R-:W-:Y:S02]  /*1bb0*/  IMAD.MOV.U32 R7, RZ, RZ, R11 ;  /* 0x000000ffff077224 */ /* 0x000fe400078e000b */
[----:B------:R-:W-:-:S08]  /*1bc0*/  IMAD.MOV.U32 R6, RZ, RZ, R2 ;  /* 0x000000ffff067224 */ /* 0x000fd000078e0002 */
[----:B------:R-:W-:Y:S05]  /*1bd0*/  @!P0 BRA `(.L_x_66) ;  /* 0x0000004000188947 */ /* 0x000fea0003800000 */
[CC--:B------:R-:W-:Y:S02]  /*1be0*/  ISETP.GE.U32.AND P0, PT, R11.reuse, R4.reuse, PT ;  /* 0x000000040b00720c */ /* 0x0c0fe40003f06070 */
[----:B------:R-:W-:Y:S02]  /*1bf0*/  ISETP.LT.U32.AND P2, PT, R11, R4, PT ;  /* 0x000000040b00720c */ /* 0x000fe40003f41070 */
[CC--:B------:R-:W-:Y:S02]  /*1c00*/  ISETP.GE.AND.EX P0, PT, R2.reuse, R5.reuse, PT, P0 ;  /* 0x000000050200720c */ /* 0x0c0fe40003f06300 */
[----:B------:R-:W-:Y:S02]  /*1c10*/  ISETP.LT.AND.EX P2, PT, R2, R5, PT, P2 ;  /* 0x000000050200720c */ /* 0x000fe40003f41320 */
[----:B------:R-:W-:Y:S02]  /*1c20*/  FSEL R8, R9, R0, !P0 ;  /* 0x0000000009087208 */ /* 0x000fe40004000000 */
[----:B------:R-:W-:-:S02]  /*1c30*/  SEL R7, R11, R4, P2 ;  /* 0x000000040b077207 */ /* 0x000fc40001000000 */
[----:B------:R-:W-:Y:S01]  /*1c40*/  SEL R6, R2, R5, P2 ;  /* 0x0000000502067207 */ /* 0x000fe20001000000 */
[----:B------:R-:W-:Y:S06]  /*1c50*/  BRA `(.L_x_66) ;  /* 0x0000003c00f87947 */ /* 0x000fec0003800000 */
.L_x_53:
[----:B------:R-:W2:Y:S01]  /*1c60*/  S2R R12, SR_LANEID ;  /* 0x00000000000c7919 */ /* 0x000ea20000000000 */
[----:B------:R-:W-:Y:S01]  /*1c70*/  LOP3.LUT R5, R0, 0x3e0, RZ, 0xc0, !PT ;  /* 0x000003e000057812 */ /* 0x000fe200078ec0ff */
[----:B------:R-:W-:Y:S01]  /*1c80*/  BSSY.RECONVERGENT B1, `(.L_x_79) ;  /* 0x0000026000017945 */ /* 0x000fe20003800200 */
[----:B-----5:R-:W-:Y:S02]  /*1c90*/  IMAD.MOV.U32 R14, RZ, RZ, R2 ;  /* 0x000000ffff0e7224 */ /* 0x020fe400078e0002 */
[----:B------:R-:W-:Y:S02]  /*1ca0*/  IMAD.MOV.U32 R16, RZ, RZ, R3 ;  /* 0x000000ffff107224 */ /* 0x000fe400078e0003 */
[----:B-1----:R-:W-:Y:S01]  /*1cb0*/  VIADD R6, R5, 0x20 ;  /* 0x0000002005067836 */ /* 0x002fe20000000000 */
[----:B------:R-:W-:-:S04]  /*1cc0*/  LOP3.LUT R5, RZ, R5, RZ, 0x33, !PT ;  /* 0x00000005ff057212 */ /* 0x000fc800078e33ff */
[----:B------:R-:W-:Y:S01]  /*1cd0*/  ISETP.GT.AND P0, PT, R6, UR6, PT ;  /* 0x0000000606007c0c */ /* 0x000fe2000bf04270 */
[----:B------:R-:W-:-:S05]  /*1ce0*/  VIADD R5, R5, UR6 ;  /* 0x0000000605057c36 */ /* 0x000fca0008000000 */
[----:B------:R-:W-:-:S05]  /*1cf0*/  SEL R5, R5, 0x1f, P0 ;  /* 0x0000001f05057807 */ /* 0x000fca0000000000 */
[----:B------:R1:W3:Y:S04]  /*1d00*/  SHFL.DOWN PT, R7, R4, 0x1, R5 ;  /* 0x0820000004077989 */ /* 0x0002e800000e0005 */
[----:B0-----:R1:W0:Y:S04]  /*1d10*/  SHFL.DOWN PT, R9, R2, 0x1, R5 ;  /* 0x0820000002097989 */ /* 0x00122800000e0005 */
[----:B------:R1:W4:Y:S01]  /*1d20*/  SHFL.DOWN PT, R11, R3, 0x1, R5 ;  /* 0x08200000030b7989 */ /* 0x00032200000e0005 */
[C---:B--2---:R-:W-:Y:S01]  /*1d30*/  ISETP.GE.AND P0, PT, R12.reuse, R5, PT ;  /* 0x000000050c00720c */ /* 0x044fe20003f06270 */
[C---:B------:R-:W-:Y:S01]  /*1d40*/  VIADD R6, R12.reuse, 0x2 ;  /* 0x000000020c067836 */ /* 0x040fe20000000000 */
[C---:B------:R-:W-:Y:S01]  /*1d50*/  ISETP.NE.AND P3, PT, R12.reuse, RZ, PT ;  /* 0x000000ff0c00720c */ /* 0x040fe20003f65270 */
[----:B------:R-:W-:-:S02]  /*1d60*/  VIADD R8, R12, 0x4 ;  /* 0x000000040c087836 */ /* 0x000fc40000000000 */
[----:B------:R-:W-:Y:S01]  /*1d70*/  VIADD R10, R12, 0x8 ;  /* 0x000000080c0a7836 */ /* 0x000fe20000000000 */
[-C--:B------:R-:W-:Y:S01]  /*1d80*/  ISETP.GT.AND P6, PT, R6, R5.reuse, PT ;  /* 0x000000050600720c */ /* 0x080fe20003fc4270 */
[----:B------:R-:W-:Y:S01]  /*1d90*/  IMAD.MOV.U32 R6, RZ, RZ, R4 ;  /* 0x000000ffff067224 */ /* 0x000fe200078e0004 */
[-C--:B------:R-:W-:Y:S01]  /*1da0*/  ISETP.GT.AND P4, PT, R8, R5.reuse, PT ;  /* 0x000000050800720c */ /* 0x080fe20003f84270 */
[----:B------:R-:W-:Y:S01]  /*1db0*/  VIADD R8, R12, 0x10 ;  /* 0x000000100c087836 */ /* 0x000fe20000000000 */
[----:B------:R-:W-:-:S03]  /*1dc0*/  ISETP.GT.AND P2, PT, R10, R5, PT ;  /* 0x000000050a00720c */ /* 0x000fc60003f44270 */
[----:B-1----:R-:W-:Y:S10]  /*1dd0*/  @P0 BRA `(.L_x_80) ;  /* 0x0000000000400947 */ /* 0x002ff40003800000 */
[----:B---3--:R-:W-:Y:S01]  /*1de0*/  FSETP.GEU.AND P0, PT, R4, R7, PT ;  /* 0x000000070400720b */ /* 0x008fe20003f0e000 */
        /* <DEDUP_REMOVED lines=15> */
.L_x_80:
[----:B------:R-:W-:Y:S05]  /*1ee0*/  BSYNC.RECONVERGENT B1 ;  /* 0x0000000000017941 */ /* 0x000fea0003800200 */
.L_x_79:
[----:B------:R1:W2:Y:S01]  /*1ef0*/  SHFL.DOWN PT, R3, R6, 0x2, R5 ;  /* 0x0840000006037989 */ /* 0x0002a200000e0005 */
[----:B------:R-:W-:Y:S01]  /*1f00*/  BSSY.RECONVERGENT B1, `(.L_x_81) ;  /* 0x0000018000017945 */ /* 0x000fe20003800200 */
[----:B------:R-:W-:Y:S01]  /*1f10*/  ISETP.GT.AND P5, PT, R8, R5, PT ;  /* 0x000000050800720c */ /* 0x000fe20003fa4270 */
[----:B------:R-:W-:Y:S01]  /*1f20*/  IMAD.MOV.U32 R10, RZ, RZ, R14 ;  /* 0x000000ffff0a7224 */ /* 0x000fe200078e000e */
[----:B---3--:R1:W3:Y:S01]  /*1f30*/  SHFL.DOWN PT, R7, R14, 0x2, R5 ;  /* 0x084000000e077989 */ /* 0x0082e200000e0005 */
[----:B------:R-:W-:Y:S02]  /*1f40*/  IMAD.MOV.U32 R12, RZ, RZ, R16 ;  /* 0x000000ffff0c7224 */ /* 0x000fe400078e0010 */
[----:B------:R-:W-:Y:S01]  /*1f50*/  IMAD.MOV.U32 R2, RZ, RZ, R6 ;  /* 0x000000ffff027224 */ /* 0x000fe200078e0006 */
[----:B0-----:R1:W0:Y:S01]  /*1f60*/  SHFL.DOWN PT, R9, R16, 0x2, R5 ;  /* 0x0840000010097989 */ /* 0x00122200000e0005 */
[----:B------:R-:W-:Y:S06]  /*1f70*/  @P6 BRA `(.L_x_82) ;  /* 0x0000000000406947 */ /* 0x000fec0003800000 */
[----:B--2---:R-:W-:Y:S01]  /*1f80*/  FSETP.GEU.AND P0, PT, R6, R3, PT ;  /* 0x000000030600720b */ /* 0x004fe20003f0e000 */
[----:B---3--:R-:W-:Y:S02]  /*1f90*/  IMAD.MOV.U32 R10, RZ, RZ, R7 ;  /* 0x000000ffff0a7224 */ /* 0x008fe400078e0007 */
[----:B0-----:R-:W-:Y:S02]  /*1fa0*/  IMAD.MOV.U32 R12, RZ, RZ, R9 ;  /* 0x000000ffff0c7224 */ /* 0x001fe400078e0009 */
        /* <DEDUP_REMOVED lines=13> */
.L_x_82:
[----:B------:R-:W-:Y:S05]  /*2080*/  BSYNC.RECONVERGENT B1 ;  /* 0x0000000000017941 */ /* 0x000fea0003800200 */
.L_x_81:
[----:B--2---:R2:W2:Y:S01]  /*2090*/  SHFL.DOWN PT, R3, R2, 0x4, R5 ;  /* 0x0880000002037989 */ /* 0x0044a200000e0005 */
[----:B------:R-:W-:Y:S01]  /*20a0*/  BSSY.RECONVERGENT B1, `(.L_x_83) ;  /* 0x0000017000017945 */ /* 0x000fe20003800200 */
[----:B------:R-:W-:Y:S02]  /*20b0*/  IMAD.MOV.U32 R4, RZ, RZ, R2 ;  /* 0x000000ffff047224 */ /* 0x000fe400078e0002 */
[----:B---3--:R3:W2:Y:S01]  /*20c0*/  SHFL.DOWN PT, R7, R10, 0x4, R5 ;  /* 0x088000000a077989 */ /* 0x0086a200000e0005 */
[----:B-1----:R-:W-:Y:S02]  /*20d0*/  IMAD.MOV.U32 R6, RZ, RZ, R10 ;  /* 0x000000ffff067224 */ /* 0x002fe400078e000a */
[----:B------:R-:W-:Y:S01]  /*20e0*/  IMAD.MOV.U32 R8, RZ, RZ, R12 ;  /* 0x000000ffff087224 */ /* 0x000fe200078e000c */
[----:B0-----:R3:W0:Y:S01]  /*20f0*/  SHFL.DOWN PT, R9, R12, 0x4, R5 ;  /* 0x088000000c097989 */ /* 0x00162200000e0005 */
[----:B------:R-:W-:Y:S05]  /*2100*/  @P4 BRA `(.L_x_84) ;  /* 0x0000000000404947 */ /* 0x000fea0003800000 */
[----:B--2---:R-:W-:Y:S01]  /*2110*/  FSETP.GEU.AND P0, PT, R2, R3, PT ;  /* 0x000000030200720b */ /* 0x004fe20003f0e000 */
[----:B------:R-:W-:Y:S02]  /*2120*/  IMAD.MOV.U32 R4, RZ, RZ, R3 ;  /* 0x000000ffff047224 */ /* 0x000fe400078e0003 */
[----:B------:R-:W-:Y:S02]  /*2130*/  IMAD.MOV.U32 R6, RZ, RZ, R7 ;  /* 0x000000ffff067224 */ /* 0x000fe400078e0007 */
[----:B0-----:R-:W-:-:S08]  /*2140*/  IMAD.MOV.U32 R8, RZ, RZ, R9 ;  /* 0x000000ffff087224 */ /* 0x001fd000078e0009 */
        /* <DEDUP_REMOVED lines=12> */
.L_x_84:
[----:B------:R-:W-:Y:S05]  /*2210*/  BSYNC.RECONVERGENT B1 ;  /* 0x0000000000017941 */ /* 0x000fea0003800200 */
.L_x_83:
[----:B--2---:R1:W2:Y:S01]  /*2220*/  SHFL.DOWN PT, R3, R4, 0x8, R5 ;  /* 0x0900000004037989 */ /* 0x0042a200000e0005 */
[----:B------:R-:W-:Y:S01]  /*2230*/  BSSY.RECONVERGENT B1, `(.L_x_85) ;  /* 0x0000017000017945 */ /* 0x000fe20003800200 */
[----:B------:R-:W-:Y:S02]  /*2240*/  IMAD.MOV.U32 R2, RZ, RZ, R4 ;  /* 0x000000ffff027224 */ /* 0x000fe400078e0004 */
[----:B------:R1:W1:Y:S01]  /*2250*/  SHFL.DOWN PT, R7, R6, 0x8, R5 ;  /* 0x0900000006077989 */ /* 0x00026200000e0005 */
[----:B---3--:R-:W-:Y:S02]  /*2260*/  IMAD.MOV.U32 R10, RZ, RZ, R6 ;  /* 0x000000ffff0a7224 */ /* 0x008fe400078e0006 */
[----:B------:R-:W-:Y:S01]  /*2270*/  IMAD.MOV.U32 R12, RZ, RZ, R8 ;  /* 0x000000ffff0c7224 */ /* 0x000fe200078e0008 */
[----:B0-----:R0:W3:Y:S01]  /*2280*/  SHFL.DOWN PT, R9, R8, 0x8, R5 ;  /* 0x0900000008097989 */ /* 0x0010e200000e0005 */
[----:B------:R-:W-:Y:S05]  /*2290*/  @P2 BRA `(.L_x_86) ;  /* 0x0000000000402947 */ /* 0x000fea0003800000 */
[----:B--2---:R-:W-:Y:S01]  /*22a0*/  FSETP.GEU.AND P0, PT, R4, R3, PT ;  /* 0x000000030400720b */ /* 0x004fe20003f0e000 */
[----:B------:R-:W-:Y:S02]  /*22b0*/  IMAD.MOV.U32 R2, RZ, RZ, R3 ;  /* 0x000000ffff027224 */ /* 0x000fe400078e0003 */
[----:B-1----:R-:W-:Y:S02]  /*22c0*/  IMAD.MOV.U32 R10, RZ, RZ, R7 ;  /* 0x000000ffff0a7224 */ /* 0x002fe400078e0007 */
[----:B---3--:R-:W-:-:S08]  /*22d0*/  IMAD.MOV.U32 R12, RZ, RZ, R9 ;  /* 0x000000ffff0c7224 */ /* 0x008fd000078e0009 */
        /* <DEDUP_REMOVED lines=12> */
.L_x_86:
[----:B------:R-:W-:Y:S05]  /*23a0*/  BSYNC.RECONVERGENT B1 ;  /* 0x0000000000017941 */ /* 0x000fea0003800200 */
.L_x_85:
[----:B--2---:R2:W2:Y:S01]  /*23b0*/  SHFL.DOWN PT, R3, R2, 0x10, R5 ;  /* 0x0a00000002037989 */ /* 0x0044a200000e0005 */
[----:B------:R-:W-:Y:S01]  /*23c0*/  BSSY.RECONVERGENT B1, `(.L_x_87) ;  /* 0x0000017000017945 */ /* 0x000fe20003800200 */
[----:B0-----:R-:W-:Y:S02]  /*23d0*/  IMAD.MOV.U32 R8, RZ, RZ, R2 ;  /* 0x000000ffff087224 */ /* 0x001fe400078e0002 */
[----:B---3--:R0:W3:Y:S01]  /*23e0*/  SHFL.DOWN PT, R9, R10, 0x10, R5 ;  /* 0x0a0000000a097989 */ /* 0x0080e200000e0005 */
[----:B-1----:R-:W-:Y:S02]  /*23f0*/  IMAD.MOV.U32 R7, RZ, RZ, R10 ;  /* 0x000000ffff077224 */ /* 0x002fe400078e000a */
[----:B------:R-:W-:Y:S01]  /*2400*/  IMAD.MOV.U32 R6, RZ, RZ, R12 ;  /* 0x000000ffff067224 */ /* 0x000fe200078e000c */
[----:B----4-:R0:W1:Y:S01]  /*2410*/  SHFL.DOWN PT, R11, R12, 0x10, R5 ;  /* 0x0a0000000c0b7989 */ /* 0x01006200000e0005 */
[----:B------:R-:W-:Y:S05]  /*2420*/  @P5 BRA `(.L_x_88) ;  /* 0x0000000000405947 */ /* 0x000fea0003800000 */
[----:B--2---:R-:W-:Y:S01]  /*2430*/  FSETP.GEU.AND P0, PT, R2, R3, PT ;  /* 0x000000030200720b */ /* 0x004fe20003f0e000 */
[----:B------:R-:W-:Y:S02]  /*2440*/  IMAD.MOV.U32 R8, RZ, RZ, R3 ;  /* 0x000000ffff087224 */ /* 0x000fe400078e0003 */
[----:B---3--:R-:W-:Y:S02]  /*2450*/  IMAD.MOV.U32 R7, RZ, RZ, R9 ;  /* 0x000000ffff077224 */ /* 0x008fe400078e0009 */
[----:B-1----:R-:W-:-:S08]  /*2460*/  IMAD.MOV.U32 R6, RZ, RZ, R11 ;  /* 0x000000ffff067224 */ /* 0x002fd000078e000b */
        /* <DEDUP_REMOVED lines=12> */
.L_x_88:
[----:B------:R-:W-:Y:S05]  /*2530*/  BSYNC.RECONVERGENT B1 ;  /* 0x0000000000017941 */ /* 0x000fea0003800200 */
.L_x_87:
[----:B------:R-:W-:Y:S04]  /*2540*/  BSSY.RECONVERGENT B1, `(.L_x_89) ;  /* 0x000000c000017945 */ /* 0x000fe80003800200 */
[----:B------:R-:W-:Y:S05]  /*2550*/  @P3 BRA `(.L_x_90) ;  /* 0x0000000000283947 */ /* 0x000fea0003800000 */
[----:B------:R-:W4:Y:S01]  /*2560*/  S2R R4, SR_CgaCtaId ;  /* 0x0000000000047919 */ /* 0x000f220000008800 */
[----:B--2---:R-:W-:Y:S02]  /*2570*/  MOV R3, 0x400 ;  /* 0x0000040000037802 */ /* 0x004fe40000000f00 */
[----:B------:R-:W-:-:S04]  /*2580*/  SHF.R.U32.HI R2, RZ, 0x1, R0 ;  /* 0x00000001ff027819 */ /* 0x000fc80000011600 */
[----:B------:R-:W-:Y:S02]  /*2590*/  LOP3.LUT R2, R2, 0x1f0, RZ, 0xc0, !PT ;  /* 0x000001f002027812 */ /* 0x000fe400078ec0ff */
[----:B----4-:R-:W-:-:S05]  /*25a0*/  LEA R3, R4, R3, 0x18 ;  /* 0x0000000304037211 */ /* 0x010fca00078ec0ff */
[----:B0-----:R-:W-:Y:S02]  /*25b0*/  IMAD.IADD R5, R2, 0x1, R3 ;  /* 0x0000000102057824 */ /* 0x001fe400078e0203 */
[----:B------:R-:W-:Y:S02]  /*25c0*/  IMAD.MOV.U32 R2, RZ, RZ, R7 ;  /* 0x000000ffff027224 */ /* 0x000fe400078e0007 */
[----:B------:R-:W-:Y:S01]  /*25d0*/  IMAD.MOV.U32 R3, RZ, RZ, R6 ;  /* 0x000000ffff037224 */ /* 0x000fe200078e0006 */
[----:B------:R4:W-:Y:S04]  /*25e0*/  STS [R5+0x8], R8 ;  /* 0x0000080805007388 */ /* 0x0009e80000000800 */
[----:B------:R4:W-:Y:S02]  /*25f0*/  STS.64 [R5+0x10], R2 ;  /* 0x0000100205007388 */ /* 0x0009e40000000a00 */
.L_x_90:
[----:B------:R-:W-:Y:S05]  /*2600*/  BSYNC.RECONVERGENT B1 ;  /* 0x0000000000017941 */ /* 0x000fea0003800200 */
.L_x_89:
[----:B------:R-:W-:Y:S01]  /*2610*/  BAR.SYNC.DEFER_BLOCKING 0x0 ;  /* 0x0000000000007b1d */ /* 0x000fe20000010000 */
[----:B------:R-:W-:-:S13]  /*2620*/  ISETP.NE.AND P1, PT, R0, RZ, PT ;  /* 0x000000ff0000720c */ /* 0x000fda0003f25270 */
[----:B------:R-:W-:Y:S05]  /*2630*/  @P1 BRA `(.L_x_66) ;  /* 0x0000003400801947 */ /* 0x000fea0003800000 */
[----:B------:R-:W-:Y:S01]  /*2640*/  UISETP.GE.AND UP0, UPT, UR6, 0x21, UPT ;  /* 0x000000210600788c */ /* 0x000fe2000bf06270 */
[----:B------:R-:W-:Y:S02]  /*2650*/  IMAD.MOV.U32 R0, RZ, RZ, R8 ;  /* 0x000000ffff007224 */ /* 0x000fe400078e0008 */
[----:B---3--:R-:W-:Y:S02]  /*2660*/  IMAD.MOV.U32 R9, RZ, RZ, R7 ;  /* 0x000000ffff097224 */ /* 0x008fe400078e0007 */
[----:B0-----:R-:W-:-:S04]  /*2670*/  IMAD.MOV.U32 R10, RZ, RZ, R6 ;  /* 0x000000ffff0a7224 */ /* 0x001fc800078e0006 */
[----:B------:R-:W-:Y:S05]  /*2680*/  BRA.U !UP0, `(.L_x_91) ;  /* 0x00000001085c7547 */ /* 0x000fea000b800000 */
[----:B------:R-:W0:Y:S01]  /*2690*/  S2UR UR5, SR_CgaCtaId ;  /* 0x00000000000579c3 */ /* 0x000e220000008800 */
[----:B------:R-:W-:Y:S01]  /*26a0*/  UMOV UR4, 0x400 ;  /* 0x0000040000047882 */ /* 0x000fe20000000000 */
[----:B------:R-:W-:Y:S01]  /*26b0*/  BSSY.RECONVERGENT B1, `(.L_x_91) ;  /* 0x0000014000017945 */ /* 0x000fe20003800200 */
[----:B0-----:R-:W-:-:S09]  /*26c0*/  ULEA UR4, UR5, UR4, 0x18 ;  /* 0x0000000405047291 */ /* 0x001fd2000f8ec0ff */
[----:B--2-4-:R-:W0:Y:S04]  /*26d0*/  LDS R3, [UR4+0x18] ;  /* 0x00001804ff037984 */ /* 0x014e280008000800 */
[----:B------:R-:W2:Y:S01]  /*26e0*/  LDS.64 R4, [UR4+0x20] ;  /* 0x00002004ff047984 */ /* 0x000ea20008000a00 */
[----:B0-----:R-:W-:Y:S01]  /*26f0*/  FSETP.GEU.AND P0, PT, R8, R3, PT ;  /* 0x000000030800720b */ /* 0x001fe20003f0e000 */
[----:B------:R-:W-:Y:S02]  /*2700*/  IMAD.MOV.U32 R0, RZ, RZ, R3 ;  /* 0x000000ffff007224 */ /* 0x000fe400078e0003 */
[----:B--2---:R-:W-:Y:S02]  /*2710*/  IMAD.MOV.U32 R9, RZ, RZ, R4 ;  /* 0x000000ffff097224 */ /* 0x004fe400078e0004 */
[----:B------:R-:W-:-:S08]  /*2720*/  IMAD.MOV.U32 R10, RZ, RZ, R5 ;  /* 0x000000ffff0a7224 */ /* 0x000fd000078e0005 */
        /* <DEDUP_REMOVED lines=12> */
.L_x_92:
[----:B------:R-:W-:Y:S05]  /*27f0*/  BSYNC.RECONVERGENT B1 ;  /* 0x0000000000017941 */ /* 0x000fea0003800200 */
.L_x_91:
[----:B------:R-:W-:Y:S01]  /*2800*/  UISETP.GE.AND UP0, UPT, UR6, 0x41, UPT ;  /* 0x000000410600788c */ /* 0x000fe2000bf06270 */
[----:B--2-4-:R-:W-:Y:S02]  /*2810*/  IMAD.MOV.U32 R2, RZ, RZ, R0 ;  /* 0x000000ffff027224 */ /* 0x014fe400078e0000 */
[----:B------:R-:W-:Y:S02]  /*2820*/  IMAD.MOV.U32 R5, RZ, RZ, R9 ;  /* 0x000000ffff057224 */ /* 0x000fe400078e0009 */
[----:B------:R-:W-:-:S04]  /*2830*/  IMAD.MOV.U32 R4, RZ, RZ, R10 ;  /* 0x000000ffff047224 */ /* 0x000fc800078e000a */
[----:B------:R-:W-:Y:S05]  /*2840*/  BRA.U !UP0, `(.L_x_93) ;  /* 0x00000001085c7547 */ /* 0x000fea000b800000 */
[----:B------:R-:W0:Y:S01]  /*2850*/  S2UR UR5, SR_CgaCtaId ;  /* 0x00000000000579c3 */ /* 0x000e220000008800 */
[----:B------:R-:W-:Y:S01]  /*2860*/  UMOV UR4, 0x400 ;  /* 0x0000040000047882 */ /* 0x000fe20000000000 */
[----:B------:R-:W-:Y:S01]  /*2870*/  BSSY.RECONVERGENT B1, `(.L_x_93) ;  /* 0x0000014000017945 */ /* 0x000fe20003800200 */
[----:B0-----:R-:W-:-:S09]  /*2880*/  ULEA UR4, UR5, UR4, 0x18 ;  /* 0x0000000405047291 */ /* 0x001fd2000f8ec0ff */
[----:B------:R-:W0:Y:S04]  /*2890*/  LDS R3, [UR4+0x28] ;  /* 0x00002804ff037984 */ /* 0x000e280008000800 */
        /* <DEDUP_REMOVED lines=17> */
.L_x_94:
[----:B------:R-:W-:Y:S05]  /*29b0*/  BSYNC.RECONVERGENT B1 ;  /* 0x0000000000017941 */ /* 0x000fea0003800200 */
.L_x_93:
[----:B------:R-:W-:Y:S01]  /*29c0*/  UISETP.GE.AND UP0, UPT, UR6, 0x61, UPT ;  /* 0x000000610600788c */ /* 0x000fe2000bf06270 */
[----:B------:R-:W-:Y:S02]  /*29d0*/  IMAD.MOV.U32 R0, RZ, RZ, R2 ;  /* 0x000000ffff007224 */ /* 0x000fe400078e0002 */
        /* <DEDUP_REMOVED lines=25> */
.L_x_96:
[----:B------:R-:W-:Y:S05]  /*2b70*/  BSYNC.RECONVERGENT B1 ;  /* 0x0000000000017941 */ /* 0x000fea0003800200 */
.L_x_95:
        /* <DEDUP_REMOVED lines=27> */
.L_x_98:
[----:B------:R-:W-:Y:S05]  /*2d30*/  BSYNC.RECONVERGENT B1 ;  /* 0x0000000000017941 */ /* 0x000fea0003800200 */
.L_x_97:
        /* <DEDUP_REMOVED lines=27> */
.L_x_100:
[----:B------:R-:W-:Y:S05]  /*2ef0*/  BSYNC.RECONVERGENT B1 ;  /* 0x0000000000017941 */ /* 0x000fea0003800200 */
.L_x_99:
        /* <DEDUP_REMOVED lines=27> */
.L_x_102:
[----:B------:R-:W-:Y:S05]  /*30b0*/  BSYNC.RECONVERGENT B1 ;  /* 0x0000000000017941 */ /* 0x000fea0003800200 */
.L_x_101:
[----:B------:R-:W-:Y:S01]  /*30c0*/  UISETP.GE.AND UP0, UPT, UR6, 0xe1, UPT ;  /* 0x000000e10600788c */ /* 0x000fe2000bf06270 */
[----:B------:R-:W-:Y:S02]  /*30d0*/  IMAD.MOV.U32 R8, RZ, RZ, R2 ;  /* 0x000000ffff087224 */ /* 0x000fe400078e0002 */
[----:B------:R-:W-:Y:S02]  /*30e0*/  IMAD.MOV.U32 R7, RZ, RZ, R5 ;  /* 0x000000ffff077224 */ /* 0x000fe400078e0005 */
[----:B------:R-:W-:-:S04]  /*30f0*/  IMAD.MOV.U32 R6, RZ, RZ, R4 ;  /* 0x000000ffff067224 */ /* 0x000fc800078e0004 */
[----:B------:R-:W-:Y:S05]  /*3100*/  BRA.U !UP0, `(.L_x_66) ;  /* 0x0000002908cc7547 */ /* 0x000fea000b800000 */
[----:B------:R-:W0:Y:S01]  /*3110*/  S2UR UR5, SR_CgaCtaId ;  /* 0x00000000000579c3 */ /* 0x000e220000008800 */
[----:B------:R-:W-:Y:S02]  /*3120*/  UMOV UR4, 0x400 ;  /* 0x0000040000047882 */ /* 0x000fe40000000000 */
[----:B0-----:R-:W-:-:S09]  /*3130*/  ULEA UR4, UR5, UR4, 0x18 ;  /* 0x0000000405047291 */ /* 0x001fd2000f8ec0ff */
[----:B------:R-:W0:Y:S04]  /*3140*/  LDS R3, [UR4+0x78] ;  /* 0x00007804ff037984 */ /* 0x000e280008000800 */
[----:B-1----:R-:W1:Y:S01]  /*3150*/  LDS.64 R10, [UR4+0x80] ;  /* 0x00008004ff0a7984 */ /* 0x002e620008000a00 */
[----:B0-----:R-:W-:Y:S01]  /*3160*/  FSETP.GEU.AND P0, PT, R2, R3, PT ;  /* 0x000000030200720b */ /* 0x001fe20003f0e000 */
[----:B------:R-:W-:Y:S02]  /*3170*/  IMAD.MOV.U32 R8, RZ, RZ, R3 ;  /* 0x000000ffff087224 */ /* 0x000fe400078e0003 */
[----:B-1----:R-:W-:Y:S02]  /*3180*/  IMAD.MOV.U32 R7, RZ, RZ, R10 ;  /* 0x000000ffff077224 */ /* 0x002fe400078e000a */
        /* <DEDUP_REMOVED lines=8> */
[CC--:B------:R-:W-:Y:S02]  /*3210*/  ISETP.LT.U32.AND P2, PT, R5.reuse, R10.reuse, PT ;  /* 0x0000000a0500720c */ /* 0x0c0fe40003f41070 */
[CC--:B------:R-:W-:Y:S02]  /*3220*/  ISETP.GE.AND.EX P0, PT, R4.reuse, R11.reuse, PT, P0 ;  /* 0x0000000b0400720c */ /* 0x0c0fe40003f06300 */
[----:B------:R-:W-:Y:S02]  /*3230*/  ISETP.LT.AND.EX P2, PT, R4, R11, PT, P2 ;  /* 0x0000000b0400720c */ /* 0x000fe40003f41320 */
[----:B------:R-:W-:Y:S02]  /*3240*/  FSEL R8, R2, R3, !P0 ;  /* 0x0000000302087208 */ /* 0x000fe40004000000 */
[----:B------:R-:W-:-:S02]  /*3250*/  SEL R7, R5, R10, P2 ;  /* 0x0000000a05077207 */ /* 0x000fc40001000000 */
[----:B------:R-:W-:Y:S01]  /*3260*/  SEL R6, R4, R11, P2 ;  /* 0x0000000b04067207 */ /* 0x000fe20001000000 */
[----:B------:R-:W-:Y:S06]  /*3270*/  BRA `(.L_x_66) ;  /* 0x0000002800707947 */ /* 0x000fec0003800000 */
.L_x_34:
[----:B------:R-:W1:Y:S01]  /*3280*/  S2R R0, SR_TID.X ;  /* 0x0000000000007919 */ /* 0x000e620000002100 */
[----:B------:R-:W1:Y:S02]  /*3290*/  LDC.64 R2, c[0x0][0x380] ;  /* 0x0000e000ff027b82 */ /* 0x000e640000000a00 */
[----:B-1----:R-:W-:-:S05]  /*32a0*/  IMAD.WIDE.U32 R2, R0, 0x10, R2 ;  /* 0x0000001000027825 */ /* 0x002fca00078e0002 */
[----:B0-----:R-:W2:Y:S04]  /*32b0*/  LDG.E.CONSTANT R11, desc[UR10][R2.64] ;  /* 0x0000000a020b7981 */ /* 0x001ea8000c1e9900 */
[----:B------:R-:W2:Y:S04]  /*32c0*/  LDG.E.CONSTANT R6, desc[UR10][R2.64+0x1000] ;  /* 0x0010000a02067981 */ /* 0x000ea8000c1e9900 */
[----:B------:R-:W3:Y:S04]  /*32d0*/  LDG.E.64.CONSTANT R4, desc[UR10][R2.64+0x8] ;  /* 0x0000080a02047981 */ /* 0x000ee8000c1e9b00 */
[----:B------:R-:W3:Y:S04]  /*32e0*/  LDG.E.64.CONSTANT R16, desc[UR10][R2.64+0x1008] ;  /* 0x0010080a02107981 */ /* 0x000ee8000c1e9b00 */
[----:B------:R-:W4:Y:S04]  /*32f0*/  LDG.E.CONSTANT R7, desc[UR10][R2.64+0x2000] ;  /* 0x0020000a02077981 */ /* 0x000f28000c1e9900 */
[----:B------:R-:W5:Y:S04]  /*3300*/  LDG.E.64.CONSTANT R14, desc[UR10][R2.64+0x2008] ;  /* 0x0020080a020e7981 */ /* 0x000f68000c1e9b00 */
[----:B------:R-:W5:Y:S04]  /*3310*/  LDG.E.CONSTANT R10, desc[UR10][R2.64+0x3000] ;  /* 0x0030000a020a7981 */ /* 0x000f68000c1e9900 */
[----:B------:R-:W5:Y:S04]  /*3320*/  LDG.E.64.CONSTANT R12, desc[UR10][R2.64+0x3008] ;  /* 0x0030080a020c7981 */ /* 0x000f68000c1e9b00 */
[----:B------:R-:W5:Y:S04]  /*3330*/  LDG.E.CONSTANT R26, desc[UR10][R2.64+0x4000] ;  /* 0x0040000a021a7981 */ /* 0x000f68000c1e9900 */
[----:B------:R0:W5:Y:S01]  /*3340*/  LDG.E.64.CONSTANT R8, desc[UR10][R2.64+0x4008] ;  /* 0x0040080a02087981 */ /* 0x000162000c1e9b00 */
[----:B------:R-:W-:Y:S01]  /*3350*/  UISETP.GE.U32.AND UP0, UPT, UR8, 0xa00, UPT ;  /* 0x00000a000800788c */ /* 0x000fe2000bf06070 */
[----:B0-----:R-:W-:-:S02]  /*3360*/  IMAD.MOV.U32 R3, RZ, RZ, 0x500 ;  /* 0x00000500ff037424 */ /* 0x001fc400078e00ff */
[----:B------:R-:W-:Y:S01]  /*3370*/  IMAD.MOV.U32 R2, RZ, RZ, RZ ;  /* 0x000000ffff027224 */ /* 0x000fe200078e00ff */
[----:B--2---:R-:W-:-:S13]  /*3380*/  FSETP.GEU.AND P1, PT, R11, R6, PT ;  /* 0x000000060b00720b */ /* 0x004fda0003f2e000 */
[----:B---3--:R-:W-:-:S04]  /*3390*/  @P1 ISETP.GE.U32.AND P0, PT, R4, R16, PT ;  /* 0x000000100400120c */ /* 0x008fc80003f06070 */
[----:B------:R-:W-:-:S04]  /*33a0*/  @P1 ISETP.GE.AND.EX P0, PT, R5, R17, PT, P0 ;  /* 0x000000110500120c */ /* 0x000fc80003f06300 */
[----:B------:R-:W-:-:S04]  /*33b0*/  @P1 FSETP.LT.OR P0, PT, R6, R11, !P0 ;  /* 0x0000000b0600120b */ /* 0x000fc80004701400 */
[----:B------:R-:W-:Y:S02]  /*33c0*/  @P1 FSEL R6, R11, R6, P0 ;  /* 0x000000060b061208 */ /* 0x000fe40000000000 */
[----:B------:R-:W-:Y:S02]  /*33d0*/  @P1 SEL R16, R4, R16, P0 ;  /* 0x0000001004101207 */ /* 0x000fe40000000000 */
[----:B----4-:R-:W-:Y:S02]  /*33e0*/  FSETP.GEU.AND P2, PT, R6, R7, PT ;  /* 0x000000070600720b */ /* 0x010fe40003f4e000 */
[----:B------:R-:W-:-:S11]  /*33f0*/  @P1 SEL R17, R5, R17, P0 ;  /* 0x0000001105111207 */ /* 0x000fd60000000000 */
[----:B-----5:R-:W-:-:S04]  /*3400*/  @P2 ISETP.GE.U32.AND P0, PT, R16, R14, PT ;  /* 0x0000000e1000220c */ /* 0x020fc80003f06070 */
[----:B------:R-:W-:-:S04]  /*3410*/  @P2 ISETP.GE.AND.EX P0, PT, R17, R15, PT, P0 ;  /* 0x0000000f1100220c */ /* 0x000fc80003f06300 */
[----:B------:R-:W-:-:S04]  /*3420*/  @P2 FSETP.LT.OR P0, PT, R7, R6, !P0 ;  /* 0x000000060700220b */ /* 0x000fc80004701400 */
[----:B------:R-:W-:Y:S02]  /*3430*/  @P2 FSEL R7, R6, R7, P0 ;  /* 0x0000000706072208 */ /* 0x000fe40000000000 */
[----:B------:R-:W-:Y:S02]  /*3440*/  @P2 SEL R14, R16, R14, P0 ;  /* 0x0000000e100e2207 */ /* 0x000fe40000000000 */
[----:B------:R-:W-:Y:S02]  /*3450*/  FSETP.GEU.AND P1, PT, R7, R10, PT ;  /* 0x0000000a0700720b */ /* 0x000fe40003f2e000 */
[----:B------:R-:W-:-:S11]  /*3460*/  @P2 SEL R15, R17, R15, P0 ;  /* 0x0000000f110f2207 */ /* 0x000fd60000000000 */
[----:B------:R-:W-:-:S04]  /*3470*/  @P1 ISETP.GE.U32.AND P0, PT, R14, R12, PT ;  /* 0x0000000c0e00120c */ /* 0x000fc80003f06070 */
        /* <DEDUP_REMOVED lines=11> */
[----:B------:R-:W-:Y:S01]  /*3530*/  @P2 SEL R9, R13, R9, P0 ;  /* 0x000000090d092207 */ /* 0x000fe20000000000 */
[----:B------:R-:W-:Y:S06]  /*3540*/  BRA.U !UP0, `(.L_x_103) ;  /* 0x0000000908dc7547 */ /* 0x000fec000b800000 */
[----:B------:R-:W-:Y:S01]  /*3550*/  UIADD3 UR9, UP0, UPT, UR8, -0xa00, URZ ;  /* 0xfffff60008097890 */ /* 0x000fe2000ff1e0ff */
[----:B------:R-:W-:Y:S02]  /*3560*/  IMAD.MOV.U32 R3, RZ, RZ, 0x500 ;  /* 0x00000500ff037424 */ /* 0x000fe400078e00ff */
[----:B------:R-:W-:Y:S01]  /*3570*/  IMAD.MOV.U32 R2, RZ, RZ, RZ ;  /* 0x000000ffff027224 */ /* 0x000fe200078e00ff */
[----:B------:R-:W-:Y:S02]  /*3580*/  ULEA.HI.X.SX32 UR8, UR8, 0xffffffff, 0x1, UP0 ;  /* 0xffffffff08087891 */ /* 0x000fe400080f0eff */
[----:B------:R-:W-:Y:S02]  /*3590*/  UIMAD.WIDE.U32 UR12, UR9, -0x33333333, URZ ;  /* 0xcccccccd090c78a5 */ /* 0x000fe4000f8e00ff */
[----:B------:R-:W-:Y:S02]  /*35a0*/  UIMAD.WIDE.U32 UR4, UR8, -0x33333333, URZ ;  /* 0xcccccccd080478a5 */ /* 0x000fe4000f8e00ff */
[----:B------:R-:W-:-:S02]  /*35b0*/  UISETP.GE.U32.AND UP1, UPT, UR9, 0x500, UPT ;  /* 0x000005000900788c */ /* 0x000fc4000bf26070 */
[----:B------:R-:W-:Y:S02]  /*35c0*/  UIMAD.WIDE.U32 UR4, UP0, UR9, -0x33333334, UR4 ;  /* 0xcccccccc090478a5 */ /* 0x000fe4000f800004 */
[----:B------:R-:W-:Y:S02]  /*35d0*/  UISETP.GE.U32.AND.EX UP1, UPT, UR8, URZ, UPT, UP1 ;  /* 0x000000ff0800728c */ /* 0x000fe4000bf26110 */
[----:B------:R-:W-:Y:S02]  /*35e0*/  UIADD3.X UR7, UPT, UPT, URZ, URZ, URZ, UP0, !UPT ;  /* 0x000000ffff077290 */ /* 0x000fe400087fe4ff */
[----:B------:R-:W-:Y:S01]  /*35f0*/  UIADD3 URZ, UP0, UPT, UR13, UR4, URZ ;  /* 0x000000040dff7290 */ /* 0x000fe2000ff1e0ff */
[----:B------:R-:W-:-:S03]  /*3600*/  UMOV UR6, UR5 ;  /* 0x0000000500067c82 */ /* 0x000fc60008000000 */
[----:B------:R-:W-:-:S04]  /*3610*/  UIMAD.WIDE.U32.X UR4, UR8, -0x33333334, UR6, UP0 ;  /* 0xcccccccc080478a5 */ /* 0x000fc800080e0406 */
[----:B------:R-:W-:-:S04]  /*3620*/  USHF.R.U64 UR6, UR4, 0xa, UR5 ;  /* 0x0000000a04067899 */ /* 0x000fc80008001205 */
[----:B------:R-:W-:-:S04]  /*3630*/  ULOP3.LUT UR7, UR6, 0x1, URZ, 0xc0, !UPT ;  /* 0x0000000106077892 */ /* 0x000fc8000f8ec0ff */
[----:B------:R-:W-:-:S04]  /*3640*/  UISETP.NE.U32.AND UP0, UPT, UR7, 0x1, UPT ;  /* 0x000000010700788c */ /* 0x000fc8000bf05070 */
[----:B------:R-:W-:Y:S01]  /*3650*/  UISETP.NE.U32.AND.EX UP0, UPT, URZ, URZ, UPT, UP0 ;  /* 0x000000ffff00728c */ /* 0x000fe2000bf05100 */
[----:B------:R-:W-:Y:S10]  /*3660*/  BRA.U !UP1, `(.L_x_104) ;  /* 0x0000000509b87547 */ /* 0x000ff4000b800000 */
[----:B------:R-:W0:Y:S01]  /*3670*/  LDCU.64 UR8, c[0x0][0x380] ;  /* 0x00007000ff0877ac */ /* 0x000e220008000a00 */
[----:B------:R-:W-:Y:S02]  /*3680*/  IMAD.MOV.U32 R3, RZ, RZ, 0x500 ;  /* 0x00000500ff037424 */ /* 0x000fe400078e00ff */
[----:B------:R-:W-:Y:S01]  /*3690*/  IMAD.MOV.U32 R2, RZ, RZ, RZ ;  /* 0x000000ffff027224 */ /* 0x000fe200078e00ff */
[----:B------:R-:W-:-:S04]  /*36a0*/  UIADD3 UR4, UP1, UPT, UR6, 0x1, URZ ;  /* 0x0000000106047890 */ /* 0x000fc8000ff3e0ff */
[----:B------:R-:W-:Y:S02]  /*36b0*/  ULEA.HI.X UR5, UR5, URZ, URZ, 0x16, UP1 ;  /* 0x000000ff05057291 */ /* 0x000fe400088fb4ff */
[----:B------:R-:W-:Y:S02]  /*36c0*/  ULOP3.LUT UR4, UR4, 0xfffffffe, URZ, 0xc0, !UPT ;  /* 0xfffffffe04047892 */ /* 0x000fe4000f8ec0ff */
[----:B------:R-:W-:Y:S01]  /*36d0*/  ULOP3.LUT UR5, UR5, 0x7fffff, URZ, 0xc0, !UPT ;  /* 0x007fffff05057892 */ /* 0x000fe2000f8ec0ff */
[----:B0-----:R-:W-:-:S04]  /*36e0*/  LEA R28, P0, R0, UR8, 0x4 ;  /* 0x00000008001c7c11 */ /* 0x001fc8000f8020ff */
[----:B------:R-:W-:Y:S02]  /*36f0*/  IADD3 R28, P1, PT, R28, 0xe008, RZ ;  /* 0x0000e0081c1c7810 */ /* 0x000fe40007f3e0ff */
[----:B------:R-:W-:-:S05]  /*3700*/  LEA.HI.X R29, R0, UR9, RZ, 0x4, P0 ;  /* 0x00000009001d7c11 */ /* 0x000fca00080f24ff */
[----:B------:R-:W-:-:S07]  /*3710*/  IMAD.X R29, RZ, RZ, R29, P1 ;  /* 0x000000ffff1d7224 */ /* 0x000fce00008e061d */
.L_x_105:
[----:B------:R-:W2:Y:S04]  /*3720*/  LDG.E.CONSTANT R25, desc[UR10][R28.64+-0x9008] ;  /* 0xff6ff80a1c197981 */ /* 0x000ea8000c1e9900 */
[----:B------:R-:W3:Y:S04]  /*3730*/  LDG.E.64.CONSTANT R22, desc[UR10][R28.64+-0x9000] ;  /* 0xff70000a1c167981 */ /* 0x000ee8000c1e9b00 */
[----:B------:R-:W4:Y:S04]  /*3740*/  LDG.E.CONSTANT R27, desc[UR10][R28.64+-0x8008] ;  /* 0xff7ff80a1c1b7981 */ /* 0x000f28000c1e9900 */
[----:B------:R-:W5:Y:S04]  /*3750*/  LDG.E.64.CONSTANT R10, desc[UR10][R28.64+-0x8000] ;  /* 0xff80000a1c0a7981 */ /* 0x000f68000c1e9b00 */
[----:B------:R-:W5:Y:S04]  /*3760*/  LDG.E.CONSTANT R4, desc[UR10][R28.64+-0x7008] ;  /* 0xff8ff80a1c047981 */ /* 0x000f68000c1e9900 */
        /* <DEDUP_REMOVED lines=8> */
[----:B------:R-:W5:Y:S01]  /*37f0*/  LDG.E.64.CONSTANT R20, desc[UR10][R28.64+-0x3000] ;  /* 0xffd0000a1c147981 */ /* 0x000f62000c1e9b00 */
[----:B--2---:R-:W-:-:S13]  /*3800*/  FSETP.GEU.AND P1, PT, R26, R25, PT ;  /* 0x000000191a00720b */ /* 0x004fda0003f2e000 */
[----:B---3--:R-:W-:-:S04]  /*3810*/  @P1 ISETP.GE.U32.AND P0, PT, R8, R22, PT ;  /* 0x000000160800120c */ /* 0x008fc80003f06070 */
[----:B------:R-:W-:-:S04]  /*3820*/  @P1 ISETP.GE.AND.EX P0, PT, R9, R23, PT, P0 ;  /* 0x000000170900120c */ /* 0x000fc80003f06300 */
[----:B------:R-:W-:-:S04]  /*3830*/  @P1 FSETP.LT.OR P0, PT, R25, R26, !P0 ;  /* 0x0000001a1900120b */ /* 0x000fc80004701400 */
[----:B------:R-:W-:Y:S02]  /*3840*/  @P1 FSEL R25, R26, R25, P0 ;  /* 0x000000191a191208 */ /* 0x000fe40000000000 */
[----:B------:R-:W-:Y:S01]  /*3850*/  @P1 SEL R22, R8, R22, P0 ;  /* 0x0000001608161207 */ /* 0x000fe20000000000 */
[----:B------:R-:W2:Y:S01]  /*3860*/  LDG.E.CONSTANT R26, desc[UR10][R28.64+-0x8] ;  /* 0xfffff80a1c1a7981 */ /* 0x000ea2000c1e9900 */
[----:B----4-:R-:W-:Y:S02]  /*3870*/  FSETP.GEU.AND P2, PT, R25, R27, PT ;  /* 0x0000001b1900720b */ /* 0x010fe40003f4e000 */
[----:B------:R-:W-:Y:S02]  /*3880*/  @P1 SEL R23, R9, R23, P0 ;  /* 0x0000001709171207 */ /* 0x000fe40000000000 */
[----:B------:R0:W3:Y:S09]  /*3890*/  LDG.E.64.CONSTANT R8, desc[UR10][R28.64] ;  /* 0x0000000a1c087981 */ /* 0x0000f2000c1e9b00 */
[----:B-----5:R-:W-:-:S04]  /*38a0*/  @P2 ISETP.GE.U32.AND P0, PT, R22, R10, PT ;  /* 0x0000000a1600220c */ /* 0x020fc80003f06070 */
[----:B------:R-:W-:-:S04]  /*38b0*/  @P2 ISETP.GE.AND.EX P0, PT, R23, R11, PT, P0 ;  /* 0x0000000b1700220c */ /* 0x000fc80003f06300 */
[----:B------:R-:W-:-:S04]  /*38c0*/  @P2 FSETP.LT.OR P0, PT, R27, R25, !P0 ;  /* 0x000000191b00220b */ /* 0x000fc80004701400 */
[----:B------:R-:W-:Y:S02]  /*38d0*/  @P2 FSEL R27, R25, R27, P0 ;  /* 0x0000001b191b2208 */ /* 0x000fe40000000000 */
[----:B------:R-:W4:Y:S02]  /*38e0*/  LDG.E.CONSTANT R25, desc[UR10][R28.64+-0x2008] ;  /* 0xffdff80a1c197981 */ /* 0x000f24000c1e9900 */
[----:B------:R-:W-:Y:S02]  /*38f0*/  FSETP.GEU.AND P1, PT, R27, R4, PT ;  /* 0x000000041b00720b */ /* 0x000fe40003f2e000 */
[----:B------:R-:W-:Y:S02]  /*3900*/  @P2 SEL R10, R22, R10, P0 ;  /* 0x0000000a160a2207 */ /* 0x000fe40000000000 */
[----:B------:R-:W-:Y:S02]  /*3910*/  @P2 SEL R11, R23, R11, P0 ;  /* 0x0000000b170b2207 */ /* 0x000fe40000000000 */
[----:B------:R-:W5:Y:S07]  /*3920*/  LDG.E.64.CONSTANT R22, desc[UR10][R28.64+-0x2000] ;  /* 0xffe0000a1c167981 */ /* 0x000f6e000c1e9b00 */
[----:B------:R-:W-:-:S04]  /*3930*/  @P1 ISETP.GE.U32.AND P0, PT, R10, R12, PT ;  /* 0x0000000c0a00120c */ /* 0x000fc80003f06070 */
[----:B------:R-:W-:-:S04]  /*3940*/  @P1 ISETP.GE.AND.EX P0, PT, R11, R13, PT, P0 ;  /* 0x0000000d0b00120c */ /* 0x000fc80003f06300 */
[----:B------:R-:W-:-:S04]  /*3950*/  @P1 FSETP.LT.OR P0, PT, R4, R27, !P0 ;  /* 0x0000001b0400120b */ /* 0x000fc80004701400 */
[----:B------:R-:W-:Y:S02]  /*3960*/  @P1 FSEL R4, R27, R4, P0 ;  /* 0x000000041b041208 */ /* 0x000fe40000000000 */
[----:B------:R-:W2:Y:S01]  /*3970*/  LDG.E.CONSTANT R27, desc[UR10][R28.64+-0x1008] ;  /* 0xffeff80a1c1b7981 */ /* 0x000ea2000c1e9900 */
[----:B------:R-:W-:Y:S02]  /*3980*/  @P1 SEL R12, R10, R12, P0 ;  /* 0x0000000c0a0c1207 */ /* 0x000fe40000000000 */
[----:B------:R-:W-:Y:S02]  /*3990*/  @P1 SEL R13, R11, R13, P0 ;  /* 0x0000000d0b0d1207 */ /* 0x000fe40000000000 */
[----:B------:R-:W3:Y:S01]  /*39a0*/  LDG.E.64.CONSTANT R10, desc[UR10][R28.64+-0x1000] ;  /* 0xfff0000a1c0a7981 */ /* 0x000ee2000c1e9b00 */
[----:B------:R-:W-:-:S13]  /*39b0*/  FSETP.GEU.AND P2, PT, R4, R5, PT ;  /* 0x000000050400720b */ /* 0x000fda0003f4e000 */
[----:B------:R-:W-:-:S04]  /*39c0*/  @P2 ISETP.GE.U32.AND P0, PT, R12, R14, PT ;  /* 0x0000000e0c00220c */ /* 0x000fc80003f06070 */
[----:B------:R-:W-:-:S04]  /*39d0*/  @P2 ISETP.GE.AND.EX P0, PT, R13, R15, PT, P0 ;  /* 0x0000000f0d00220c */ /* 0x000fc80003f06300 */
[----:B------:R-:W-:-:S04]  /*39e0*/  @P2 FSETP.LT.OR P0, PT, R5, R4, !P0 ;  /* 0x000000040500220b */ /* 0x000fc80004701400 */
[----:B------:R-:W-:-:S04]  /*39f0*/  @P2 FSEL R5, R4, R5, P0 ;  /* 0x0000000504052208 */ /* 0x000fc80000000000 */
[----:B------:R-:W-:Y:S02]  /*3a00*/  FSETP.GEU.AND P1, PT, R5, R6, PT ;  /* 0x000000060500720b */ /* 0x000fe40003f2e000 */
[----:B------:R-:W-:Y:S02]  /*3a10*/  @P2 SEL R14, R12, R14, P0 ;  /* 0x0000000e0c0e2207 */ /* 0x000fe40000000000 */
[----:B------:R-:W-:-:S09]  /*3a20*/  @P2 SEL R15, R13, R15, P0 ;  /* 0x0000000f0d0f2207 */ /* 0x000fd20000000000 */
        /* <DEDUP_REMOVED lines=17> */
[----:B------:R-:W-:Y:S02]  /*3b40*/  @P1 FSEL R24, R7, R24, P0 ;  /* 0x0000001807181208 */ /* 0x000fe40000000000 */
[----:B------:R-:W-:Y:S02]  /*3b50*/  @P1 SEL R20, R18, R20, P0 ;  /* 0x0000001412141207 */ /* 0x000fe40000000000 */
[----:B------:R-:W-:Y:S01]  /*3b60*/  @P1 SEL R21, R19, R21, P0 ;  /* 0x0000001513151207 */ /* 0x000fe20000000000 */
[----:B------:R-:W-:-:S04]  /*3b70*/  UIADD3 UR4, UP1, UPT, UR4, -0x2, URZ ;  /* 0xfffffffe04047890 */ /* 0x000fc8000ff3e0ff */
[----:B------:R-:W-:Y:S02]  /*3b80*/  UIADD3.X UR5, UPT, UPT, UR5, -0x1, URZ, UP1, !UPT ;  /* 0xffffffff05057890 */ /* 0x000fe40008ffe4ff */
[----:B------:R-:W-:-:S04]  /*3b90*/  UISETP.NE.U32.AND UP1, UPT, UR4, URZ, UPT ;  /* 0x000000ff0400728c */ /* 0x000fc8000bf25070 */
[----:B------:R-:W-:Y:S01]  /*3ba0*/  UISETP.NE.AND.EX UP1, UPT, UR5, URZ, UPT, UP1 ;  /* 0x000000ff0500728c */ /* 0x000fe2000bf25310 */
[----:B----4-:R-:W-:-:S13]  /*3bb0*/  FSETP.GEU.AND P2, PT, R24, R25, PT ;  /* 0x000000191800720b */ /* 0x010fda0003f4e000 */
[----:B-----5:R-:W-:-:S04]  /*3bc0*/  @P2 ISETP.GE.U32.AND P0, PT, R20, R22, PT ;  /* 0x000000161400220c */ /* 0x020fc80003f06070 */
[----:B------:R-:W-:-:S04]  /*3bd0*/  @P2 ISETP.GE.AND.EX P0, PT, R21, R23, PT, P0 ;  /* 0x000000171500220c */ /* 0x000fc80003f06300 */
[----:B------:R-:W-:-:S04]  /*3be0*/  @P2 FSETP.LT.OR P0, PT, R25, R24, !P0 ;  /* 0x000000181900220b */ /* 0x000fc80004701400 */
[----:B------:R-:W-:-:S04]  /*3bf0*/  @P2 FSEL R25, R24, R25, P0 ;  /* 0x0000001918192208 */ /* 0x000fc80000000000 */
[----:B--2---:R-:W-:Y:S02]  /*3c00*/  FSETP.GEU.AND P3, PT, R25, R27, PT ;  /* 0x0000001b1900720b */ /* 0x004fe40003f6e000 */
[----:B------:R-:W-:Y:S02]  /*3c10*/  @P2 SEL R22, R20, R22, P0 ;  /* 0x0000001614162207 */ /* 0x000fe40000000000 */
[----:B------:R-:W-:-:S09]  /*3c20*/  @P2 SEL R23, R21, R23, P0 ;  /* 0x0000001715172207 */ /* 0x000fd20000000000 */
[----:B---3--:R-:W-:-:S04]  /*3c30*/  @P3 ISETP.GE.U32.AND P0, PT, R22, R10, PT ;  /* 0x0000000a1600320c */ /* 0x008fc80003f06070 */
[----:B------:R-:W-:-:S04]  /*3c40*/  @P3 ISETP.GE.AND.EX P0, PT, R23, R11, PT, P0 ;  /* 0x0000000b1700320c */ /* 0x000fc80003f06300 */
[----:B------:R-:W-:-:S04]  /*3c50*/  @P3 FSETP.LT.OR P0, PT, R27, R25, !P0 ;  /* 0x000000191b00320b */ /* 0x000fc80004701400 */
[----:B------:R-:W-:-:S04]  /*3c60*/  @P3 FSEL R27, R25, R27, P0 ;  /* 0x0000001b191b3208 */ /* 0x000fc80000000000 */
[----:B------:R-:W-:Y:S02]  /*3c70*/  FSETP.GEU.AND P1, PT, R27, R26, PT ;  /* 0x0000001a1b00720b */ /* 0x000fe40003f2e000 */
[----:B------:R-:W-:Y:S02]  /*3c80*/  @P3 SEL R10, R22, R10, P0 ;  /* 0x0000000a160a3207 */ /* 0x000fe40000000000 */
[----:B------:R-:W-:Y:S02]  /*3c90*/  @P3 SEL R11, R23, R11, P0 ;  /* 0x0000000b170b3207 */ /* 0x000fe40000000000 */
[----:B0-----:R-:W-:-:S07]  /*3ca0*/  IADD3 R28, P3, PT, R28, 0xa000, RZ ;  /* 0x0000a0001c1c7810 */ /* 0x001fce0007f7e0ff */
[----:B------:R-:W-:-:S04]  /*3cb0*/  @P1 ISETP.GE.U32.AND P0, PT, R10, R8, PT ;  /* 0x000000080a00120c */ /* 0x000fc80003f06070 */
[----:B------:R-:W-:Y:S02]  /*3cc0*/  @P1 ISETP.GE.AND.EX P0, PT, R11, R9, PT, P0 ;  /* 0x000000090b00120c */ /* 0x000fe40003f06300 */
[----:B------:R-:W-:Y:S02]  /*3cd0*/  IADD3 R3, P2, PT, R3, 0xa00, RZ ;  /* 0x00000a0003037810 */ /* 0x000fe40007f5e0ff */
[----:B------:R-:W-:Y:S01]  /*3ce0*/  @P1 FSETP.LT.OR P0, PT, R26, R27, !P0 ;  /* 0x0000001b1a00120b */ /* 0x000fe20004701400 */
[----:B------:R-:W-:Y:S02]  /*3cf0*/  IMAD.X R29, RZ, RZ, R29, P3 ;  /* 0x000000ffff1d7224 */ /* 0x000fe400018e061d */
[----:B------:R-:W-:Y:S01]  /*3d00*/  IMAD.X R2, RZ, RZ, R2, P2 ;  /* 0x000000ffff027224 */ /* 0x000fe200010e0602 */
[----:B------:R-:W-:Y:S02]  /*3d10*/  @P1 FSEL R26, R27, R26, P0 ;  /* 0x0000001a1b1a1208 */ /* 0x000fe40000000000 */
[----:B------:R-:W-:-:S02]  /*3d20*/  @P1 SEL R8, R10, R8, P0 ;  /* 0x000000080a081207 */ /* 0x000fc40000000000 */
[----:B------:R-:W-:Y:S01]  /*3d30*/  @P1 SEL R9, R11, R9, P0 ;  /* 0x000000090b091207 */ /* 0x000fe20000000000 */
[----:B------:R-:W-:Y:S06]  /*3d40*/  BRA.U UP1, `(.L_x_105) ;  /* 0xfffffff901747547 */ /* 0x000fec000b83ffff */
.L_x_104:
[----:B------:R-:W-:Y:S05]  /*3d50*/  BRA.U !UP0, `(.L_x_103) ;  /* 0x0000000108d87547 */ /* 0x000fea000b800000 */
[----:B------:R-:W0:Y:S02]  /*3d60*/  LDC.64 R4, c[0x0][0x380] ;  /* 0x0000e000ff047b82 */ /* 0x000e240000000a00 */
[----:B0-----:R-:W-:-:S03]  /*3d70*/  IMAD.WIDE.U32 R4, R0, 0x10, R4 ;  /* 0x0000001000047825 */ /* 0x001fc600078e0004 */
[----:B------:R-:W-:-:S04]  /*3d80*/  LEA R14, P0, R3, R4, 0x4 ;  /* 0x00000004030e7211 */ /* 0x000fc800078020ff */
[----:B------:R-:W-:-:S05]  /*3d90*/  LEA.HI.X R15, R3, R5, R2, 0x4, P0 ;  /* 0x00000005030f7211 */ /* 0x000fca00000f2402 */
        /* <DEDUP_REMOVED lines=38> */
[----:B------:R-:W-:Y:S02]  /*4000*/  @P2 SEL R13, R5, R13, P0 ;  /* 0x0000000d050d2207 */ /* 0x000fe40000000000 */
[----:B------:R-:W-:-:S05]  /*4010*/  IADD3 R3, P2, PT, R3, 0x500, RZ ;  /* 0x0000050003037810 */ /* 0x000fca0007f5e0ff */
[----:B------:R-:W-:-:S04]  /*4020*/  IMAD.X R2, RZ, RZ, R2, P2 ;  /* 0x000000ffff027224 */ /* 0x000fc800010e0602 */
[----:B------:R-:W-:-:S04]  /*4030*/  @P1 ISETP.GE.U32.AND P0, PT, R12, R16, PT ;  /* 0x000000100c00120c */ /* 0x000fc80003f06070 */
[----:B------:R-:W-:-:S04]  /*4040*/  @P1 ISETP.GE.AND.EX P0, PT, R13, R17, PT, P0 ;  /* 0x000000110d00120c */ /* 0x000fc80003f06300 */
[----:B------:R-:W-:-:S04]  /*4050*/  @P1 FSETP.LT.OR P0, PT, R23, R20, !P0 ;  /* 0x000000141700120b */ /* 0x000fc80004701400 */
[----:B------:R-:W-:Y:S02]  /*4060*/  @P1 SEL R16, R12, R16, P0 ;  /* 0x000000100c101207 */ /* 0x000fe40000000000 */
[----:B------:R-:W-:Y:S02]  /*4070*/  @P1 SEL R17, R13, R17, P0 ;  /* 0x000000110d111207 */ /* 0x000fe40000000000 */
[----:B------:R-:W-:Y:S01]  /*4080*/  @P1 FSEL R23, R20, R23, P0 ;  /* 0x0000001714171208 */ /* 0x000fe20000000000 */
[----:B------:R-:W-:Y:S02]  /*4090*/  IMAD.MOV.U32 R8, RZ, RZ, R16 ;  /* 0x000000ffff087224 */ /* 0x000fe400078e0010 */
[----:B------:R-:W-:Y:S02]  /*40a0*/  IMAD.MOV.U32 R9, RZ, RZ, R17 ;  /* 0x000000ffff097224 */ /* 0x000fe400078e0011 */
[----:B------:R-:W-:-:S07]  /*40b0*/  IMAD.MOV.U32 R26, RZ, RZ, R23 ;  /* 0x000000ffff1a7224 */ /* 0x000fce00078e0017 */
.L_x_103:
[----:B------:R-:W0:Y:S02]  /*40c0*/  LDCU UR4, c[0x0][0x390] ;  /* 0x00007200ff0477ac */ /* 0x000e240008000800 */
[----:B0-----:R-:W-:Y:S02]  /*40d0*/  USHF.R.S32.HI UR5, URZ, 0x1f, UR4 ;  /* 0x0000001fff057899 */ /* 0x001fe40008011404 */
[----:B------:R-:W-:-:S04]  /*40e0*/  ISETP.GE.U32.AND P0, PT, R3, UR4, PT ;  /* 0x0000000403007c0c */ /* 0x000fc8000bf06070 */
[----:B------:R-:W-:-:S13]  /*40f0*/  ISETP.GE.AND.EX P0, PT, R2, UR5, PT, P0 ;  /* 0x0000000502007c0c */ /* 0x000fda000bf06300 */
[----:B------:R-:W-:Y:S05]  /*4100*/  @P0 BRA `(.L_x_106) ;  /* 0x0000000800480947 */ /* 0x000fea0003800000 */
[----:B------:R-:W-:Y:S01]  /*4110*/  IADD3 R5, PT, PT, -R3, UR4, RZ ;  /* 0x0000000403057c10 */ /* 0x000fe2000fffe1ff */
[----:B------:R-:W-:Y:S03]  /*4120*/  BSSY.RECONVERGENT B1, `(.L_x_106) ;  /* 0x0000090000017945 */ /* 0x000fe60003800200 */
[----:B------:R-:W-:-:S13]  /*4130*/  ISETP.GE.AND P0, PT, R0, R5, PT ;  /* 0x000000050000720c */ /* 0x000fda0003f06270 */
[----:B------:R-:W-:Y:S05]  /*4140*/  @P0 BRA `(.L_x_107) ;  /* 0x0000000800340947 */ /* 0x000fea0003800000 */
[----:B------:R-:W-:Y:S01]  /*4150*/  LOP3.LUT R4, RZ, R0, RZ, 0x33, !PT ;  /* 0x00000000ff047212 */ /* 0x000fe200078e33ff */
[----:B------:R-:W-:Y:S03]  /*4160*/  BSSY.RECONVERGENT B2, `(.L_x_108) ;  /* 0x000002d000027945 */ /* 0x000fe60003800200 */
[----:B------:R-:W-:-:S04]  /*4170*/  IADD3 R14, PT, PT, -R3, UR4, R4 ;  /* 0x00000004030e7c10 */ /* 0x000fc8000fffe104 */
[----:B------:R-:W-:-:S04]  /*4180*/  LOP3.LUT R4, R14, 0x300, RZ, 0xc0, !PT ;  /* 0x000003000e047812 */ /* 0x000fc800078ec0ff */
[----:B------:R-:W-:Y:S01]  /*4190*/  ISETP.NE.AND P0, PT, R4, 0x300, PT ;  /* 0x000003000400780c */ /* 0x000fe20003f05270 */
[----:B------:R-:W-:-:S12]  /*41a0*/  IMAD.MOV.U32 R4, RZ, RZ, R0 ;  /* 0x000000ffff047224 */ /* 0x000fd800078e0000 */
[----:B------:R-:W-:Y:S05]  /*41b0*/  @!P0 BRA `(.L_x_109) ;  /* 0x00000000009c8947 */ /* 0x000fea0003800000 */
[----:B------:R-:W0:Y:S01]  /*41c0*/  LDCU.64 UR6, c[0x0][0x380] ;  /* 0x00007000ff0677ac */ /* 0x000e220008000a00 */
[----:B------:R-:W-:Y:S02]  /*41d0*/  IADD3 R11, P0, PT, R0, R3, RZ ;  /* 0x00000003000b7210 */ /* 0x000fe40007f1e0ff */
[----:B------:R-:W-:-:S03]  /*41e0*/  LEA.HI R4, R14, 0x1, RZ, 0x18 ;  /* 0x000000010e047811 */ /* 0x000fc600078fc0ff */
[----:B------:R-:W-:Y:S01]  /*41f0*/  IMAD.X R10, RZ, RZ, R2, P0 ;  /* 0x000000ffff0a7224 */ /* 0x000fe200000e0602 */
[----:B------:R-:W-:Y:S01]  /*4200*/  LOP3.LUT R6, R4, 0x3, RZ, 0xc0, !PT ;  /* 0x0000000304067812 */ /* 0x000fe200078ec0ff */
[----:B------:R-:W-:-:S04]  /*4210*/  IMAD.MOV.U32 R4, RZ, RZ, R0 ;  /* 0x000000ffff047224 */ /* 0x000fc800078e0000 */
[----:B------:R-:W-:Y:S01]  /*4220*/  IMAD.MOV R12, RZ, RZ, -R6 ;  /* 0x000000ffff0c7224 */ /* 0x000fe200078e0a06 */
[----:B0-----:R-:W-:-:S04]  /*4230*/  LEA R13, P1, R11, UR6, 0x4 ;  /* 0x000000060b0d7c11 */ /* 0x001fc8000f8220ff */
[----:B------:R-:W-:-:S09]  /*4240*/  LEA.HI.X R11, R11, UR7, R10, 0x4, P1 ;  /* 0x000000070b0b7c11 */ /* 0x000fd200088f240a */
.L_x_112:
[----:B------:R-:W-:-:S05]  /*4250*/  IMAD.MOV.U32 R10, RZ, RZ, R13 ;  /* 0x000000ffff0a7224 */ /* 0x000fca00078e000d */
[----:B------:R-:W2:Y:S04]  /*4260*/  LDG.E.CONSTANT R16, desc[UR10][R10.64] ;  /* 0x0000000a0a107981 */ /* 0x000ea8000c1e9900 */
[----:B------:R-:W3:Y:S01]  /*4270*/  LDG.E.64.CONSTANT R6, desc[UR10][R10.64+0x8] ;  /* 0x0000080a0a067981 */ /* 0x000ee2000c1e9b00 */
[----:B------:R-:W-:Y:S01]  /*4280*/  VIADD R12, R12, 0x1 ;  /* 0x000000010c0c7836 */ /* 0x000fe20000000000 */
[----:B------:R-:W-:Y:S01]  /*4290*/  BSSY.RECONVERGENT B3, `(.L_x_110) ;  /* 0x0000016000037945 */ /* 0x000fe20003800200 */
[----:B------:R-:W-:Y:S01]  /*42a0*/  IMAD.MOV.U32 R17, RZ, RZ, R8 ;  /* 0x000000ffff117224 */ /* 0x000fe200078e0008 */
        /* <DEDUP_REMOVED lines=20> */
.L_x_111:
[----:B------:R-:W-:Y:S05]  /*43f0*/  BSYNC.RECONVERGENT B3 ;  /* 0x0000000000037941 */ /* 0x000fea0003800200 */
.L_x_110:
[----:B------:R-:W-:Y:S02]  /*4400*/  IMAD.X R11, RZ, RZ, R11, P3 ;  /* 0x000000ffff0b7224 */ /* 0x000fe400018e060b */
[----:B------:R-:W-:Y:S01]  /*4410*/  VIADD R4, R4, 0x100 ;  /* 0x0000010004047836 */ /* 0x000fe20000000000 */
[----:B------:R-:W-:Y:S06]  /*4420*/  @P2 BRA `(.L_x_112) ;  /* 0xfffffffc00882947 */ /* 0x000fec000383ffff */
.L_x_109:
[----:B------:R-:W-:Y:S05]  /*4430*/  BSYNC.RECONVERGENT B2 ;  /* 0x0000000000027941 */ /* 0x000fea0003800200 */
.L_x_108:
[----:B------:R-:W-:-:S13]  /*4440*/  ISETP.GE.U32.AND P0, PT, R14, 0x300, PT ;  /* 0x000003000e00780c */ /* 0x000fda0003f06070 */
[----:B------:R-:W-:Y:S05]  /*4450*/  @!P0 BRA `(.L_x_107) ;  /* 0x0000000400708947 */ /* 0x000fea0003800000 */
[----:B------:R-:W0:Y:S01]  /*4460*/  LDCU.64 UR6, c[0x0][0x380] ;  /* 0x00007000ff0677ac */ /* 0x000e220008000a00 */
[----:B------:R-:W-:-:S05]  /*4470*/  IADD3 R3, P0, PT, R4, R3, RZ ;  /* 0x0000000304037210 */ /* 0x000fca0007f1e0ff */
[----:B------:R-:W-:Y:S01]  /*4480*/  IMAD.X R2, RZ, RZ, R2, P0 ;  /* 0x000000ffff027224 */ /* 0x000fe200000e0602 */
[----:B0-----:R-:W-:-:S04]  /*4490*/  LEA R10, P1, R3, UR6, 0x4 ;  /* 0x00000006030a7c11 */ /* 0x001fc8000f8220ff */
[----:B------:R-:W-:Y:S02]  /*44a0*/  IADD3 R10, P0, PT, R10, 0x3008, RZ ;  /* 0x000030080a0a7810 */ /* 0x000fe40007f1e0ff */
[----:B------:R-:W-:-:S05]  /*44b0*/  LEA.HI.X R11, R3, UR7, R2, 0x4, P1 ;  /* 0x00000007030b7c11 */ /* 0x000fca00088f2402 */
[----:B------:R-:W-:-:S07]  /*44c0*/  IMAD.X R11, RZ, RZ, R11, P0 ;  /* 0x000000ffff0b7224 */ /* 0x000fce00000e060b */
.L_x_121:
[----:B------:R-:W2:Y:S04]  /*44d0*/  LDG.E.CONSTANT R17, desc[UR10][R10.64+-0x3008] ;  /* 0xffcff80a0a117981 */ /* 0x000ea8000c1e9900 */
[----:B------:R-:W3:Y:S04]  /*44e0*/  LDG.E.64.CONSTANT R14, desc[UR10][R10.64+-0x3000] ;  /* 0xffd0000a0a0e7981 */ /* 0x000ee8000c1e9b00 */
[----:B------:R0:W5:Y:S04]  /*44f0*/  LDG.E.CONSTANT R23, desc[UR10][R10.64+-0x2008] ;  /* 0xffdff80a0a177981 */ /* 0x000168000c1e9900 */
        /* <DEDUP_REMOVED lines=22> */
.L_x_114:
[----:B------:R-:W-:Y:S05]  /*4660*/  BSYNC.RECONVERGENT B2 ;  /* 0x0000000000027941 */ /* 0x000fea0003800200 */
.L_x_113:
        /* <DEDUP_REMOVED lines=17> */
.L_x_116:
[----:B------:R-:W-:Y:S05]  /*4780*/  BSYNC.RECONVERGENT B2 ;  /* 0x0000000000027941 */ /* 0x000fea0003800200 */
.L_x_115:
        /* <DEDUP_REMOVED lines=17> */
.L_x_118:
[----:B------:R-:W-:Y:S05]  /*48a0*/  BSYNC.RECONVERGENT B2 ;  /* 0x0000000000027941 */ /* 0x000fea0003800200 */
.L_x_117:
        /* <DEDUP_REMOVED lines=17> */
.L_x_120:
[----:B------:R-:W-:Y:S05]  /*49c0*/  BSYNC.RECONVERGENT B2 ;  /* 0x0000000000027941 */ /* 0x000fea0003800200 */
.L_x_119:
[----:B------:R-:W-:Y:S01]  /*49d0*/  VIADD R4, R4, 0x400 ;  /* 0x0000040004047836 */ /* 0x000fe20000000000 */
[----:B------:R-:W-:-:S04]  /*49e0*/  IADD3 R10, P1, PT, R10, 0x4000, RZ ;  /* 0x000040000a0a7810 */ /* 0x000fc80007f3e0ff */
[----:B------:R-:W-:Y:S01]  /*49f0*/  ISETP.GE.AND P0, PT, R4, R5, PT ;  /* 0x000000050400720c */ /* 0x000fe20003f06270 */
[----:B------:R-:W-:-:S12]  /*4a00*/  IMAD.X R11, RZ, RZ, R11, P1 ;  /* 0x000000ffff0b7224 */ /* 0x000fd800008e060b */
[----:B------:R-:W-:Y:S05]  /*4a10*/  @!P0 BRA `(.L_x_121) ;  /* 0xfffffff800ac8947 */ /* 0x000fea000383ffff */
.L_x_107:
[----:B------:R-:W-:Y:S05]  /*4a20*/  BSYNC.RECONVERGENT B1 ;  /* 0x0000000000017941 */ /* 0x000fea0003800200 */
.L_x_106:
[----:B------:R-:W0:Y:S01]  /*4a30*/  S2R R2, SR_LANEID ;  /* 0x0000000000027919 */ /* 0x000e220000000000 */
[----:B------:R-:W-:Y:S01]  /*4a40*/  BSSY.RECONVERGENT B1, `(.L_x_122) ;  /* 0x000001e000017945 */ /* 0x000fe20003800200 */
[----:B------:R-:W-:Y:S01]  /*4a50*/  IMAD.MOV.U32 R6, RZ, RZ, R8 ;  /* 0x000000ffff067224 */ /* 0x000fe200078e0008 */
[----:B------:R1:W2:Y:S01]  /*4a60*/  SHFL.DOWN PT, R3, R26, 0x1, 0x1f ;  /* 0x08201f001a037f89 */ /* 0x0002a200000e0000 */
[----:B------:R-:W-:-:S03]  /*4a70*/  IMAD.MOV.U32 R7, RZ, RZ, R9 ;  /* 0x000000ffff077224 */ /* 0x000fc600078e0009 */
[----:B------:R1:W3:Y:S04]  /*4a80*/  SHFL.DOWN PT, R5, R8, 0x1, 0x1f ;  /* 0x08201f0008057f89 */ /* 0x0002e800000e0000 */
[----:B------:R1:W4:Y:S01]  /*4a90*/  SHFL.DOWN PT, R4, R9, 0x1, 0x1f ;  /* 0x08201f0009047f89 */ /* 0x00032200000e0000 */
[C---:B0-----:R-:W-:Y:S02]  /*4aa0*/  ISETP.GT.AND P0, PT, R2.reuse, 0x1e, PT ;  /* 0x0000001e0200780c */ /* 0x041fe40003f04270 */
[C---:B------:R-:W-:Y:S02]  /*4ab0*/  ISETP.GT.AND P1, PT, R2.reuse, 0x1d, PT ;  /* 0x0000001d0200780c */ /* 0x040fe40003f24270 */
[C---:B------:R-:W-:Y:S02]  /*4ac0*/  ISETP.GT.AND P5, PT, R2.reuse, 0x1b, PT ;  /* 0x0000001b0200780c */ /* 0x040fe40003fa4270 */
[----:B------:R-:W-:-:S02]  /*4ad0*/  ISETP.GT.AND P4, PT, R2, 0x17, PT ;  /* 0x000000170200780c */ /* 0x000fc40003f84270 */
[C---:B------:R-:W-:Y:S02]  /*4ae0*/  ISETP.GT.AND P3, PT, R2.reuse, 0xf, PT ;  /* 0x0000000f0200780c */ /* 0x040fe40003f64270 */
[----:B------:R-:W-:Y:S01]  /*4af0*/  ISETP.NE.AND P2, PT, R2, RZ, PT ;  /* 0x000000ff0200720c */ /* 0x000fe20003f45270 */
[----:B------:R-:W-:Y:S02]  /*4b00*/  IMAD.MOV.U32 R2, RZ, RZ, R26 ;  /* 0x000000ffff027224 */ /* 0x000fe400078e001a */
[----:B-1234-:R-:W-:Y:S10]  /*4b10*/  @P0 BRA `(.L_x_123) ;  /* 0x0000000000400947 */ /* 0x01eff40003800000 */
        /* <DEDUP_REMOVED lines=9> */
[----:B------:R-:W-:-:S04]  /*4bb0*/  @!P6 ISETP.GE.U32.AND P0, PT, R8, R5, PT ;  /* 0x000000050800e20c */ /* 0x000fc80003f06070 */
[----:B------:R-:W-:-:S04]  /*4bc0*/  @!P6 ISETP.GE.AND.EX P0, PT, R9, R4, PT, P0 ;  /* 0x000000040900e20c */ /* 0x000fc80003f06300 */
[----:B------:R-:W-:Y:S02]  /*4bd0*/  @!P6 FSEL R2, R26, R3, !P0 ;  /* 0x000000031a02e208 */ /* 0x000fe40004000000 */
[----:B------:R-:W-:-:S04]  /*4be0*/  @!P6 ISETP.LT.U32.AND P0, PT, R8, R5, PT ;  /* 0x000000050800e20c */ /* 0x000fc80003f01070 */
[----:B------:R-:W-:-:S04]  /*4bf0*/  @!P6 ISETP.LT.AND.EX P0, PT, R9, R4, PT, P0 ;  /* 0x000000040900e20c */ /* 0x000fc80003f01300 */
[----:B------:R-:W-:Y:S02]  /*4c00*/  @!P6 SEL R6, R8, R5, P0 ;  /* 0x000000050806e207 */ /* 0x000fe40000000000 */
[----:B------:R-:W-:-:S07]  /*4c10*/  @!P6 SEL R7, R9, R4, P0 ;  /* 0x000000040907e207 */ /* 0x000fce0000000000 */
.L_x_123:
[----:B------:R-:W-:Y:S05]  /*4c20*/  BSYNC.RECONVERGENT B1 ;  /* 0x0000000000017941 */ /* 0x000fea0003800200 */
.L_x_122:
[----:B------:R0:W1:Y:S01]  /*4c30*/  SHFL.DOWN PT, R9, R2, 0x2, 0x1f ;  /* 0x08401f0002097f89 */ /* 0x00006200000e0000 */
[----:B------:R-:W-:Y:S01]  /*4c40*/  BSSY.RECONVERGENT B1, `(.L_x_124) ;  /* 0x0000017000017945 */ /* 0x000fe20003800200 */
[----:B------:R-:W-:Y:S02]  /*4c50*/  IMAD.MOV.U32 R3, RZ, RZ, R2 ;  /* 0x000000ffff037224 */ /* 0x000fe400078e0002 */
[----:B------:R0:W2:Y:S01]  /*4c60*/  SHFL.DOWN PT, R11, R6, 0x2, 0x1f ;  /* 0x08401f00060b7f89 */ /* 0x0000a200000e0000 */
[----:B------:R-:W-:Y:S02]  /*4c70*/  IMAD.MOV.U32 R4, RZ, RZ, R6 ;  /* 0x000000ffff047224 */ /* 0x000fe400078e0006 */
[----:B------:R-:W-:Y:S01]  /*4c80*/  IMAD.MOV.U32 R5, RZ, RZ, R7 ;  /* 0x000000ffff057224 */ /* 0x000fe200078e0007 */
[----:B------:R0:W3:Y:S01]  /*4c90*/  SHFL.DOWN PT, R8, R7, 0x2, 0x1f ;  /* 0x08401f0007087f89 */ /* 0x0000e200000e0000 */
[----:B------:R-:W-:Y:S05]  /*4ca0*/  @P1 BRA `(.L_x_125) ;  /* 0x0000000000401947 */ /* 0x000fea0003800000 */
[----:B-1----:R-:W-:Y:S01]  /*4cb0*/  FSETP.GEU.AND P0, PT, R2, R9, PT ;  /* 0x000000090200720b */ /* 0x002fe20003f0e000 */
[----:B------:R-:W-:Y:S02]  /*4cc0*/  IMAD.MOV.U32 R3, RZ, RZ, R9 ;  /* 0x000000ffff037224 */ /* 0x000fe400078e0009 */
[----:B--2---:R-:W-:Y:S02]  /*4cd0*/  IMAD.MOV.U32 R4, RZ, RZ, R11 ;  /* 0x000000ffff047224 */ /* 0x004fe400078e000b */
        /* <DEDUP_REMOVED lines=13> */
.L_x_125:
[----:B------:R-:W-:Y:S05]  /*4db0*/  BSYNC.RECONVERGENT B1 ;  /* 0x0000000000017941 */ /* 0x000fea0003800200 */
.L_x_124:
[----:B---3--:R3:W4:Y:S01]  /*4dc0*/  SHFL.DOWN PT, R8, R3, 0x4, 0x1f ;  /* 0x08801f0003087f89 */ /* 0x00872200000e0000 */
[----:B------:R-:W-:Y:S01]  /*4dd0*/  BSSY.RECONVERGENT B1, `(.L_x_126) ;  /* 0x0000017000017945 */ /* 0x000fe20003800200 */
[----:B0-----:R-:W-:Y:S02]  /*4de0*/  IMAD.MOV.U32 R2, RZ, RZ, R3 ;  /* 0x000000ffff027224 */ /* 0x001fe400078e0003 */
[----:B-1----:R3:W0:Y:S01]  /*4df0*/  SHFL.DOWN PT, R9, R4, 0x4, 0x1f ;  /* 0x08801f0004097f89 */ /* 0x00262200000e0000 */
[----:B------:R-:W-:Y:S02]  /*4e00*/  IMAD.MOV.U32 R6, RZ, RZ, R4 ;  /* 0x000000ffff067224 */ /* 0x000fe400078e0004 */
[----:B------:R-:W-:Y:S01]  /*4e10*/  IMAD.MOV.U32 R7, RZ, RZ, R5 ;  /* 0x000000ffff077224 */ /* 0x000fe200078e0005 */
[----:B------:R3:W1:Y:S01]  /*4e20*/  SHFL.DOWN PT, R10, R5, 0x4, 0x1f ;  /* 0x08801f00050a7f89 */ /* 0x00066200000e0000 */
[----:B------:R-:W-:Y:S05]  /*4e30*/  @P5 BRA `(.L_x_127) ;  /* 0x0000000000405947 */ /* 0x000fea0003800000 */
[----:B----4-:R-:W-:Y:S01]  /*4e40*/  FSETP.GEU.AND P0, PT, R3, R8, PT ;  /* 0x000000080300720b */ /* 0x010fe20003f0e000 */
[----:B------:R-:W-:Y:S02]  /*4e50*/  IMAD.MOV.U32 R2, RZ, RZ, R8 ;  /* 0x000000ffff027224 */ /* 0x000fe400078e0008 */
[----:B0-----:R-:W-:Y:S02]  /*4e60*/  IMAD.MOV.U32 R6, RZ, RZ, R9 ;  /* 0x000000ffff067224 */ /* 0x001fe400078e0009 */
[----:B-1----:R-:W-:-:S08]  /*4e70*/  IMAD.MOV.U32 R7, RZ, RZ, R10 ;  /* 0x000000ffff077224 */ /* 0x002fd000078e000a */
        /* <DEDUP_REMOVED lines=12> */
.L_x_127:
[----:B------:R-:W-:Y:S05]  /*4f40*/  BSYNC.RECONVERGENT B1 ;  /* 0x0000000000017941 */ /* 0x000fea0003800200 */
.L_x_126:
[----:B0-----:R0:W0:Y:S01]  /*4f50*/  SHFL.DOWN PT, R9, R2, 0x8, 0x1f ;  /* 0x09001f0002097f89 */ /* 0x00102200000e0000 */
[----:B------:R-:W-:Y:S01]  /*4f60*/  BSSY.RECONVERGENT B1, `(.L_x_128) ;  /* 0x0000017000017945 */ /* 0x000fe20003800200 */
[----:B---3--:R-:W-:Y:S02]  /*4f70*/  IMAD.MOV.U32 R3, RZ, RZ, R2 ;  /* 0x000000ffff037224 */ /* 0x008fe400078e0002 */
[----:B--2---:R2:W3:Y:S01]  /*4f80*/  SHFL.DOWN PT, R11, R6, 0x8, 0x1f ;  /* 0x09001f00060b7f89 */ /* 0x0044e200000e0000 */
[----:B------:R-:W-:Y:S02]  /*4f90*/  IMAD.MOV.U32 R4, RZ, RZ, R6 ;  /* 0x000000ffff047224 */ /* 0x000fe400078e0006 */
[----:B------:R-:W-:Y:S01]  /*4fa0*/  IMAD.MOV.U32 R5, RZ, RZ, R7 ;  /* 0x000000ffff057224 */ /* 0x000fe200078e0007 */
[----:B----4-:R2:W4:Y:S01]  /*4fb0*/  SHFL.DOWN PT, R8, R7, 0x8, 0x1f ;  /* 0x09001f0007087f89 */ /* 0x01052200000e0000 */
[----:B------:R-:W-:Y:S05]  /*4fc0*/  @P4 BRA `(.L_x_129) ;  /* 0x0000000000404947 */ /* 0x000fea0003800000 */
[----:B0-----:R-:W-:Y:S01]  /*4fd0*/  FSETP.GEU.AND P0, PT, R2, R9, PT ;  /* 0x000000090200720b */ /* 0x001fe20003f0e000 */
[----:B------:R-:W-:Y:S02]  /*4fe0*/  IMAD.MOV.U32 R3, RZ, RZ, R9 ;  /* 0x000000ffff037224 */ /* 0x000fe400078e0009 */
[----:B---3--:R-:W-:Y:S02]  /*4ff0*/  IMAD.MOV.U32 R4, RZ, RZ, R11 ;  /* 0x000000ffff047224 */ /* 0x008fe400078e000b */
[----:B----4-:R-:W-:-:S08]  /*5000*/  IMAD.MOV.U32 R5, RZ, RZ, R8 ;  /* 0x000000ffff057224 */ /* 0x010fd000078e0008 */
        /* <DEDUP_REMOVED lines=12> */
.L_x_129:
[----:B------:R-:W-:Y:S05]  /*50d0*/  BSYNC.RECONVERGENT B1 ;  /* 0x0000000000017941 */ /* 0x000fea0003800200 */
.L_x_128:
[----:B0-----:R0:W0:Y:S01]  /*50e0*/  SHFL.DOWN PT, R2, R3, 0x10, 0x1f ;  /* 0x0a001f0003027f89 */ /* 0x00102200000e0000 */
[----:B------:R-:W-:Y:S01]  /*50f0*/  BSSY.RECONVERGENT B1, `(.L_x_130) ;  /* 0x0000017000017945 */ /* 0x000fe20003800200 */
[----:B----4-:R-:W-:Y:S02]  /*5100*/  IMAD.MOV.U32 R8, RZ, RZ, R3 ;  /* 0x000000ffff087224 */ /* 0x010fe400078e0003 */
[----:B------:R4:W0:Y:S01]  /*5110*/  SHFL.DOWN PT, R9, R4, 0x10, 0x1f ;  /* 0x0a001f0004097f89 */ /* 0x00082200000e0000 */
[----:B--2---:R-:W-:Y:S02]  /*5120*/  IMAD.MOV.U32 R7, RZ, RZ, R4 ;  /* 0x000000ffff077224 */ /* 0x004fe400078e0004 */
[----:B------:R-:W-:Y:S01]  /*5130*/  IMAD.MOV.U32 R6, RZ, RZ, R5 ;  /* 0x000000ffff067224 */ /* 0x000fe200078e0005 */
[----:B-1----:R4:W1:Y:S01]  /*5140*/  SHFL.DOWN PT, R10, R5, 0x10, 0x1f ;  /* 0x0a001f00050a7f89 */ /* 0x00286200000e0000 */
[----:B------:R-:W-:Y:S05]  /*5150*/  @P3 BRA `(.L_x_131) ;  /* 0x0000000000403947 */ /* 0x000fea0003800000 */
[----:B0-----:R-:W-:Y:S01]  /*5160*/  FSETP.GEU.AND P0, PT, R3, R2, PT ;  /* 0x000000020300720b */ /* 0x001fe20003f0e000 */
[----:B------:R-:W-:Y:S02]  /*5170*/  IMAD.MOV.U32 R8, RZ, RZ, R2 ;  /* 0x000000ffff087224 */ /* 0x000fe400078e0002 */
[----:B------:R-:W-:Y:S02]  /*5180*/  IMAD.MOV.U32 R7, RZ, RZ, R9 ;  /* 0x000000ffff077224 */ /* 0x000fe400078e0009 */
        /* <DEDUP_REMOVED lines=13> */
.L_x_131:
[----:B------:R-:W-:Y:S05]  /*5260*/  BSYNC.RECONVERGENT B1 ;  /* 0x0000000000017941 */ /* 0x000fea0003800200 */
.L_x_130:
[----:B------:R-:W-:Y:S04]  /*5270*/  BSSY.RECONVERGENT B1, `(.L_x_132) ;  /* 0x000000c000017945 */ /* 0x000fe80003800200 */
[----:B------:R-:W-:Y:S05]  /*5280*/  @P2 BRA `(.L_x_133) ;  /* 0x0000000000282947 */ /* 0x000fea0003800000 */
[----:B----4-:R-:W2:Y:S01]  /*5290*/  S2R R4, SR_CgaCtaId ;  /* 0x0000000000047919 */ /* 0x010ea20000008800 */
[----:B0-----:R-:W-:Y:S02]  /*52a0*/  MOV R3, 0x400 ;  /* 0x0000040000037802 */ /* 0x001fe40000000f00 */
[----:B------:R-:W-:-:S04]  /*52b0*/  SHF.R.U32.HI R2, RZ, 0x1, R0 ;  /* 0x00000001ff027819 */ /* 0x000fc80000011600 */
[----:B------:R-:W-:Y:S02]  /*52c0*/  LOP3.LUT R2, R2, 0x1f0, RZ, 0xc0, !PT ;  /* 0x000001f002027812 */ /* 0x000fe400078ec0ff */
[----:B--2---:R-:W-:-:S05]  /*52d0*/  LEA R3, R4, R3, 0x18 ;  /* 0x0000000304037211 */ /* 0x004fca00078ec0ff */
[----:B------:R-:W-:Y:S02]  /*52e0*/  IMAD.IADD R5, R2, 0x1, R3 ;  /* 0x0000000102057824 */ /* 0x000fe400078e0203 */
[----:B------:R-:W-:Y:S02]  /*52f0*/  IMAD.MOV.U32 R2, RZ, RZ, R7 ;  /* 0x000000ffff027224 */ /* 0x000fe400078e0007 */
[----:B------:R-:W-:Y:S01]  /*5300*/  IMAD.MOV.U32 R3, RZ, RZ, R6 ;  /* 0x000000ffff037224 */ /* 0x000fe200078e0006 */
[----:B------:R2:W-:Y:S04]  /*5310*/  STS [R5+0x8], R8 ;  /* 0x0000080805007388 */ /* 0x0005e80000000800 */
[----:B------:R2:W-:Y:S02]  /*5320*/  STS.64 [R5+0x10], R2 ;  /* 0x0000100205007388 */ /* 0x0005e40000000a00 */
.L_x_133:
[----:B------:R-:W-:Y:S05]  /*5330*/  BSYNC.RECONVERGENT B1 ;  /* 0x0000000000017941 */ /* 0x000fea0003800200 */
.L_x_132:
        /* <DEDUP_REMOVED lines=8> */
[----:B----4-:R-:W2:Y:S04]  /*53c0*/  LDS.64 R4, [R24+0x20] ;  /* 0x0000200018047984 */ /* 0x010ea80000000a00 */
[----:B------:R4:W1:Y:S04]  /*53d0*/  LDS R18, [R24+0x28] ;  /* 0x0000280018127984 */ /* 0x0008680000000800 */
[----:B------:R4:W1:Y:S01]  /*53e0*/  LDS R16, [R24+0x38] ;  /* 0x0000380018107984 */ /* 0x0008620000000800 */
[----:B0-----:R-:W-:Y:S01]  /*53f0*/  FSETP.GEU.AND P0, PT, R8, R3, PT ;  /* 0x000000030800720b */ /* 0x001fe20003f0e000 */
[----:B------:R-:W-:-:S02]  /*5400*/  IMAD.MOV.U32 R19, RZ, RZ, R3 ;  /* 0x000000ffff137224 */ /* 0x000fc400078e0003 */
[----:B--2---:R-:W-:Y:S02]  /*5410*/  IMAD.MOV.U32 R21, RZ, RZ, R4 ;  /* 0x000000ffff157224 */ /* 0x004fe400078e0004 */
[----:B------:R-:W-:-:S08]  /*5420*/  IMAD.MOV.U32 R20, RZ, RZ, R5 ;  /* 0x000000ffff147224 */ /* 0x000fd000078e0005 */
[----:B-1--4-:R-:W-:Y:S05]  /*5430*/  @!P0 BRA `(.L_x_135) ;  /* 0x00000000002c8947 */ /* 0x012fea0003800000 */
        /* <DEDUP_REMOVED lines=11> */
.L_x_135:
[----:B------:R-:W-:Y:S05]  /*54f0*/  BSYNC.RECONVERGENT B1 ;  /* 0x0000000000017941 */ /* 0x000fea0003800200 */
.L_x_134:
[----:B------:R-:W0:Y:S01]  /*5500*/  LDS.64 R4, [R24+0x30] ;  /* 0x0000300018047984 */ /* 0x000e220000000a00 */
[----:B------:R-:W-:Y:S01]  /*5510*/  FSETP.GEU.AND P0, PT, R19, R18, PT ;  /* 0x000000121300720b */ /* 0x000fe20003f0e000 */
[----:B------:R-:W-:Y:S01]  /*5520*/  BSSY.RECONVERGENT B1, `(.L_x_136) ;  /* 0x0000019000017945 */ /* 0x000fe20003800200 */
[----:B------:R-:W-:Y:S01]  /*5530*/  IMAD.MOV.U32 R23, RZ, RZ, R18 ;  /* 0x000000ffff177224 */ /* 0x000fe200078e0012 */
[----:B------:R1:W2:Y:S04]  /*5540*/  LDS R17, [R24+0x48] ;  /* 0x0000480018117984 */ /* 0x0002a80000000800 */
[----:B------:R1:W4:Y:S04]  /*5550*/  LDS R15, [R24+0x58] ;  /* 0x00005800180f7984 */ /* 0x0003280000000800 */
[----:B------:R1:W1:Y:S04]  /*5560*/  LDS R14, [R24+0x68] ;  /* 0x00006800180e7984 */ /* 0x0002680000000800 */
[----:B------:R0:W1:Y:S04]  /*5570*/  LDS R0, [R24+0x78] ;  /* 0x0000780018007984 */ /* 0x0000680000000800 */
[----:B------:R0:W1:Y:S04]  /*5580*/  LDS.64 R6, [R24+0x40] ;  /* 0x0000400018067984 */ /* 0x0000680000000a00 */
[----:B------:R0:W1:Y:S04]  /*5590*/  LDS.64 R8, [R24+0x50] ;  /* 0x0000500018087984 */ /* 0x0000680000000a00 */
[----:B---3--:R3:W1:Y:S04]  /*55a0*/  LDS.64 R10, [R24+0x60] ;  /* 0x00006000180a7984 */ /* 0x0086680000000a00 */
        /* <DEDUP_REMOVED lines=16> */
.L_x_137:
[----:B------:R-:W-:Y:S05]  /*56b0*/  BSYNC.RECONVERGENT B1 ;  /* 0x0000000000017941 */ /* 0x000fea0003800200 */
.L_x_136:
        /* <DEDUP_REMOVED lines=17> */
.L_x_139:
[----:B------:R-:W-:Y:S05]  /*57d0*/  BSYNC.RECONVERGENT B1 ;  /* 0x0000000000017941 */ /* 0x000fea0003800200 */
.L_x_138:
[----:B--2---:R-:W-:Y:S01]  /*57e0*/  FSETP.GEU.AND P0, PT, R4, R17, PT ;  /* 0x000000110400720b */ /* 0x004fe20003f0e000 */
        /* <DEDUP_REMOVED lines=16> */
.L_x_141:
[----:B------:R-:W-:Y:S05]  /*58f0*/  BSYNC.RECONVERGENT B1 ;  /* 0x0000000000017941 */ /* 0x000fea0003800200 */
.L_x_140:
[----:B----4-:R-:W-:Y:S01]  /*5900*/  FSETP.GEU.AND P0, PT, R6, R15, PT ;  /* 0x0000000f0600720b */ /* 0x010fe20003f0e000 */
        /* <DEDUP_REMOVED lines=16> */
.L_x_143:
[----:B------:R-:W-:Y:S05]  /*5a10*/  BSYNC.RECONVERGENT B1 ;  /* 0x0000000000017941 */ /* 0x000fea0003800200 */
.L_x_142:
        /* <DEDUP_REMOVED lines=17> */
.L_x_145:
[----:B------:R-:W-:Y:S05]  /*5b30*/  BSYNC.RECONVERGENT B1 ;  /* 0x0000000000017941 */ /* 0x000fea0003800200 */
.L_x_144:
        /* <DEDUP_REMOVED lines=16> */
.L_x_66:
[----:B------:R-:W-:Y:S05]  /*5c40*/  BSYNC.RECONVERGENT B0 ;  /* 0x0000000000007941 */ /* 0x000fea0003800200 */
.L_x_33:
[----:B------:R-:W-:Y:S05]  /*5c50*/  @P1 EXIT ;  /* 0x000000000000194d */ /* 0x000fea0003800000 */
[----:B0-2-4-:R-:W0:Y:S01]  /*5c60*/  LDC.64 R2, c[0x0][0x388] ;  /* 0x0000e200ff027b82 */ /* 0x015e220000000a00 */
[----:B------:R-:W-:-:S04]  /*5c70*/  LOP3.LUT R7, R7, R6, RZ, 0x3c, !PT ;  /* 0x0000000607077212 */ /* 0x000fc800078e3cff */
[----:B------:R-:W-:-:S04]  /*5c80*/  LOP3.LUT R6, R7, R6, RZ, 0x3c, !PT ;  /* 0x0000000607067212 */ /* 0x000fc800078e3cff */
[----:B------:R-:W-:-:S05]  /*5c90*/  LOP3.LUT R7, R7, R6, RZ, 0x3c, !PT ;  /* 0x0000000607077212 */ /* 0x000fca00078e3cff */
[----:B0-----:R-:W-:Y:S04]  /*5ca0*/  STG.E.64 desc[UR10][R2.64+0x8], R6 ;  /* 0x0000080602007986 */ /* 0x001fe8000c101b0a */
[----:B------:R-:W-:Y:S01]  /*5cb0*/  STG.E desc[UR10][R2.64], R8 ;  /* 0x0000000802007986 */ /* 0x000fe2000c10190a */
[----:B------:R-:W-:Y:S05]  /*5cc0*/  EXIT ;  /* 0x000000000000794d */ /* 0x000fea0003800000 */
.L_x_146:
        /* <DEDUP_REMOVED lines=11> */
.L_x_728:


//--------------------- .text._ZN6thrust24THRUST_300001_SM_1000_NS8cuda_cub4core6detail13_kernel_agentINS1_8__reduce10DrainAgentIlEEJN3cub18CUB_300001_SM_10009GridQueueIyEElEEEvDpT0_ --------------------------
	.section	.text._ZN6thrust24THRUST_300001_SM_1000_NS8cuda_cub4core6detail13_kernel_agentINS1_8__reduce10DrainAgentIlEEJN3cub18CUB_300001_SM_10009GridQueueIyEElEEEvDpT0_,"ax",@progbits
	.align	128
        .global         _ZN6thrust24THRUST_300001_SM_1000_NS8cuda_cub4core6detail13_kernel_agentINS1_8__reduce10DrainAgentIlEEJN3cub18CUB_300001_SM_10009GridQueueIyEElEEEvDpT0_
        .type           _ZN6thrust24THRUST_300001_SM_1000_NS8cuda_cub4core6detail13_kernel_agentINS1_8__reduce10DrainAgentIlEEJN3cub18CUB_300001_SM_10009GridQueueIyEElEEEvDpT0_,@function
        .size           _ZN6thrust24THRUST_300001_SM_1000_NS8cuda_cub4core6detail13_kernel_agentINS1_8__reduce10DrainAgentIlEEJN3cub18CUB_300001_SM_10009GridQueueIyEElEEEvDpT0_,(.L_x_729 - _ZN6thrust24THRUST_300001_SM_1000_NS8cuda_cub4core6detail13_kernel_agentINS1_8__reduce10DrainAgentIlEEJN3cub18CUB_300001_SM_10009GridQueueIyEElEEEvDpT0_)
        .other          _ZN6thrust24THRUST_300001_SM_1000_NS8cuda_cub4core6detail13_kernel_agentINS1_8__reduce10DrainAgentIlEEJN3cub18CUB_300001_SM_10009GridQueueIyEElEEEvDpT0_,@"STO_CUDA_ENTRY STV_DEFAULT"
_ZN6thrust24THRUST_300001_SM_1000_NS8cuda_cub4core6detail13_kernel_agentINS1_8__reduce10DrainAgentIlEEJN3cub18CUB_300001_SM_10009GridQueueIyEElEEEvDpT0_:
.text._ZN6thrust24THRUST_300001_SM_1000_NS8cuda_cub4core6detail13_kernel_agentINS1_8__reduce10DrainAgentIlEEJN3cub18CUB_300001_SM_10009GridQueueIyEElEEEvDpT0_:
[----:B------:R-:W-:Y:S08]  /*0000*/  LDC R1, c[0x0][0x37c] ;  /* 0x0000df00ff017b82 */ /* 0x000ff00000000800 */
[----:B------:R-:W0:Y:S01]  /*0010*/  LDC.64 R2, c[0x0][0x380] ;  /* 0x0000e000ff027b82 */ /* 0x000e220000000a00 */
[----:B------:R-:W0:Y:S07]  /*0020*/  LDCU.64 UR4, c[0x0][0x358] ;  /* 0x00006b00ff0477ac */ /* 0x000e2e0008000a00 */
[----:B------:R-:W1:Y:S01]  /*0030*/  LDC.64 R4, c[0x0][0x388] ;  /* 0x0000e200ff047b82 */ /* 0x000e620000000a00 */
[----:B0-----:R-:W-:Y:S04]  /*0040*/  STG.E.64 desc[UR4][R2.64+0x8], RZ ;  /* 0x000008ff02007986 */ /* 0x001fe8000c101b04 */
[----:B-1----:R-:W-:Y:S01]  /*0050*/  STG.E.64 desc[UR4][R2.64], R4 ;  /* 0x0000000402007986 */ /* 0x002fe2000c101b04 */
[----:B------:R-:W-:Y:S05]  /*0060*/  EXIT ;  /* 0x000000000000794d */ /* 0x000fea0003800000 */
.L_x_147:
        /* <DEDUP_REMOVED lines=9> */
.L_x_729:


//--------------------- .text._ZN6thrust24THRUST_300001_SM_1000_NS8cuda_cub4core6detail13_kernel_agentINS1_8__reduce11ReduceAgentINS0_12zip_iteratorIN4cuda3std3__45tupleIJNS0_6detail15normal_iteratorINS0_10device_ptrIfEEEENS0_17counting_iteratorIlNS0_11use_defaultESI_SI_EEEEEEEPNSB_IJflEEESM_lNS1_9__extrema9arg_max_fIflNSA_4lessIfEEEEEEJSL_SN_lN3cub18CUB_300001_SM_100013GridEvenShareIlEENSV_9GridQueueIyEESS_EEEvDpT0_ --------------------------
	.section	.text._ZN6thrust24THRUST_300001_SM_1000_NS8cuda_cub4core6detail13_kernel_agentINS1_8__reduce11ReduceAgentINS0_12zip_iteratorIN4cuda3std3__45tupleIJNS0_6detail15normal_iteratorINS0_10device_ptrIfEEEENS0_17counting_iteratorIlNS0_11use_defaultESI_SI_EEEEEEEPNSB_IJflEEESM_lNS1_9__extrema9arg_max_fIflNSA_4lessIfEEEEEEJSL_SN_lN3cub18CUB_300001_SM_100013GridEvenShareIlEENSV_9GridQueueIyEESS_EEEvDpT0_,"ax",@progbits
	.align	128
        .global         _ZN6thrust24THRUST_300001_SM_1000_NS8cuda_cub4core6detail13_kernel_agentINS1_8__reduce11ReduceAgentINS0_12zip_iteratorIN4cuda3std3__45tupleIJNS0_6detail15normal_iteratorINS0_10device_ptrIfEEEENS0_17counting_iteratorIlNS0_11use_defaultESI_SI_EEEEEEEPNSB_IJflEEESM_lNS1_9__extrema9arg_max_fIflNSA_4lessIfEEEEEEJSL_SN_lN3cub18CUB_300001_SM_100013GridEvenShareIlEENSV_9GridQueueIyEESS_EEEvDpT0_
        .type           _ZN6thrust24THRUST_300001_SM_1000_NS8cuda_cub4core6detail13_kernel_agentINS1_8__reduce11ReduceAgentINS0_12zip_iteratorIN4cuda3std3__45tupleIJNS0_6detail15normal_iteratorINS0_10device_ptrIfEEEENS0_17counting_iteratorIlNS0_11use_defaultESI_SI_EEEEEEEPNSB_IJflEEESM_lNS1_9__extrema9arg_max_fIflNSA_4lessIfEEEEEEJSL_SN_lN3cub18CUB_300001_SM_100013GridEvenShareIlEENSV_9GridQueueIyEESS_EEEvDpT0_,@function
        .size           _ZN6thrust24THRUST_300001_SM_1000_NS8cuda_cub4core6detail13_kernel_agentINS1_8__reduce11ReduceAgentINS0_12zip_iteratorIN4cuda3std3__45tupleIJNS0_6detail15normal_iteratorINS0_10device_ptrIfEEEENS0_17counting_iteratorIlNS0_11use_defaultESI_SI_EEEEEEEPNSB_IJflEEESM_lNS1_9__extrema9arg_max_fIflNSA_4lessIfEEEEEEJSL_SN_lN3cub18CUB_300001_SM_100013GridEvenShareIlEENSV_9GridQueueIyEESS_EEEvDpT0_,(.L_x_730 - _ZN6thrust24THRUST_300001_SM_1000_NS8cuda_cub4core6detail13_kernel_agentINS1_8__reduce11ReduceAgentINS0_12zip_iteratorIN4cuda3std3__45tupleIJNS0_6detail15normal_iteratorINS0_10device_ptrIfEEEENS0_17counting_iteratorIlNS0_11use_defaultESI_SI_EEEEEEEPNSB_IJflEEESM_lNS1_9__extrema9arg_max_fIflNSA_4lessIfEEEEEEJSL_SN_lN3cub18CUB_300001_SM_100013GridEvenShareIlEENSV_9GridQueueIyEESS_EEEvDpT0_)
        .other          _ZN6thrust24THRUST_300001_SM_1000_NS8cuda_cub4core6detail13_kernel_agentINS1_8__reduce11ReduceAgentINS0_12zip_iteratorIN4cuda3std3__45tupleIJNS0_6detail15normal_iteratorINS0_10device_ptrIfEEEENS0_17counting_iteratorIlNS0_11use_defaultESI_SI_EEEEEEEPNSB_IJflEEESM_lNS1_9__extrema9arg_max_fIflNSA_4lessIfEEEEEEJSL_SN_lN3cub18CUB_300001_SM_100013GridEvenShareIlEENSV_9GridQueueIyEESS_EEEvDpT0_,@"STO_CUDA_ENTRY STV_DEFAULT"
_ZN6thrust24THRUST_300001_SM_1000_NS8cuda_cub4core6detail13_kernel_agentINS1_8__reduce11ReduceAgentINS0_12zip_iteratorIN4cuda3std3__45tupleIJNS0_6detail15normal_iteratorINS0_10device_ptrIfEEEENS0_17counting_iteratorIlNS0_11use_defaultESI_SI_EEEEEEEPNSB_IJflEEESM_lNS1_9__extrema9arg_max_fIflNSA_4lessIfEEEEEEJSL_SN_lN3cub18CUB_300001_SM_100013GridEvenShareIlEENSV_9GridQueueIyEESS_EEEvDpT0_:
.text._ZN6thrust24THRUST_300001_SM_1000_NS8cuda_cub4core6detail13_kernel_agentINS1_8__reduce11ReduceAgentINS0_12zip_iteratorIN4cuda3std3__45tupleIJNS0_6detail15normal_iteratorINS0_10device_ptrIfEEEENS0_17counting_iteratorIlNS0_11use_defaultESI_SI_EEEEEEEPNSB_IJflEEESM_lNS1_9__extrema9arg_max_fIflNSA_4lessIfEEEEEEJSL_SN_lN3cub18CUB_300001_SM_100013GridEvenShareIlEENSV_9GridQueueIyEESS_EEEvDpT0_:
[----:B------:R-:W-:Y:S01]  /*0000*/  LDC R1, c[0x0][0x37c] ;  /* 0x0000df00ff017b82 */ /* 0x000fe20000000800 */
[----:B------:R-:W0:Y:S01]  /*0010*/  S2R R0, SR_CTAID.X ;  /* 0x0000000000007919 */ /* 0x000e220000002500 */
[----:B------:R-:W1:Y:S01]  /*0020*/  LDCU.64 UR4, c[0x0][0x398] ;  /* 0x00007300ff0477ac */ /* 0x000e620008000a00 */
[----:B------:R-:W-:Y:S01]  /*0030*/  BSSY.RECONVERGENT B0, `(.L_x_148) ;  /* 0x00005a5000007945 */ /* 0x000fe20003800200 */
[----:B------:R-:W2:Y:S01]  /*0040*/  LDCU UR6, c[0x0][0x370] ;  /* 0x00006e00ff0677ac */ /* 0x000ea20008000800 */
[----:B------:R-:W3:Y:S01]  /*0050*/  LDCU.64 UR10, c[0x0][0x358] ;  /* 0x00006b00ff0a77ac */ /* 0x000ee20008000a00 */
[----:B-1----:R-:W-:Y:S02]  /*0060*/  IMAD.U32 R7, RZ, RZ, UR4 ;  /* 0x00000004ff077e24 */ /* 0x002fe4000f8e00ff */
[----:B------:R-:W-:Y:S01]  /*0070*/  IMAD.U32 R18, RZ, RZ, UR5 ;  /* 0x00000005ff127e24 */ /* 0x000fe2000f8e00ff */
[----:B--2---:R-:W-:Y:S01]  /*0080*/  UIMAD UR6, UR6, 0x500, URZ ;  /* 0x00000500060678a4 */ /* 0x004fe2000f8e02ff */
[----:B0-----:R-:W-:-:S05]  /*0090*/  IMAD R6, R0, 0x500, RZ ;  /* 0x0000050000067824 */ /* 0x001fca00078e02ff */
[----:B------:R-:W-:-:S04]  /*00a0*/  IADD3 R2, P1, PT, R6, 0x500, RZ ;  /* 0x0000050006027810 */ /* 0x000fc80007f3e0ff */
[----:B------:R-:W-:Y:S01]  /*00b0*/  ISETP.GT.U32.AND P0, PT, R2, R7, PT ;  /* 0x000000070200720c */ /* 0x000fe20003f04070 */
[----:B------:R-:W-:-:S05]  /*00c0*/  IMAD.X R3, RZ, RZ, RZ, P1 ;  /* 0x000000ffff037224 */ /* 0x000fca00008e06ff */
[----:B------:R-:W-:-:S13]  /*00d0*/  ISETP.GT.AND.EX P0, PT, R3, R18, PT, P0 ;  /* 0x000000120300720c */ /* 0x000fda0003f04300 */
[----:B---3--:R-:W-:Y:S05]  /*00e0*/  @!P0 BRA `(.L_x_149) ;  /* 0x0000003000d48947 */ /* 0x008fea0003800000 */
[----:B------:R-:W0:Y:S01]  /*00f0*/  S2R R9, SR_TID.X ;  /* 0x0000000000097919 */ /* 0x000e220000002100 */
[----:B------:R-:W-:Y:S01]  /*0100*/  IMAD.IADD R10, R7, 0x1, -R6 ;  /* 0x00000001070a7824 */ /* 0x000fe200078e0a06 */
[----:B------:R-:W-:Y:S01]  /*0110*/  BSSY.RECONVERGENT B1, `(.L_x_150) ;  /* 0x0000010000017945 */ /* 0x000fe20003800200 */
[----:B------:R-:W-:Y:S02]  /*0120*/  IMAD.MOV.U32 R12, RZ, RZ, RZ ;  /* 0x000000ffff0c7224 */ /* 0x000fe400078e00ff */
[----:B------:R-:W-:Y:S02]  /*0130*/  IMAD.MOV.U32 R11, RZ, RZ, RZ ;  /* 0x000000ffff0b7224 */ /* 0x000fe400078e00ff */
[----:B------:R-:W-:Y:S01]  /*0140*/  IMAD.MOV.U32 R8, RZ, RZ, RZ ;  /* 0x000000ffff087224 */ /* 0x000fe200078e00ff */
[----:B0-----:R-:W-:Y:S01]  /*0150*/  ISETP.GE.AND P0, PT, R9, R10, PT ;  /* 0x0000000a0900720c */ /* 0x001fe20003f06270 */
[----:B------:R-:W-:-:S12]  /*0160*/  IMAD.MOV.U32 R13, RZ, RZ, R9 ;  /* 0x000000ffff0d7224 */ /* 0x000fd800078e0009 */
[----:B------:R-:W-:Y:S05]  /*0170*/  @P0 BRA `(.L_x_151) ;  /* 0x0000000000240947 */ /* 0x000fea0003800000 */
[----:B------:R-:W0:Y:S01]  /*0180*/  LDCU.128 UR4, c[0x0][0x380] ;  /* 0x00007000ff0477ac */ /* 0x000e220008000c00 */
[----:B------:R-:W-:-:S05]  /*0190*/  IADD3 R11, P0, PT, R6, R9, RZ ;  /* 0x00000009060b7210 */ /* 0x000fca0007f1e0ff */
[----:B------:R-:W-:Y:S01]  /*01a0*/  IMAD.X R8, RZ, RZ, RZ, P0 ;  /* 0x000000ffff087224 */ /* 0x000fe200000e06ff */
[----:B0-----:R-:W-:-:S04]  /*01b0*/  LEA R2, P1, R11, UR4, 0x2 ;  /* 0x000000040b027c11 */ /* 0x001fc8000f8210ff */
[----:B------:R-:W-:-:S05]  /*01c0*/  LEA.HI.X R3, R11, UR5, R8, 0x2, P1 ;  /* 0x000000050b037c11 */ /* 0x000fca00088f1408 */
[----:B------:R0:W5:Y:S01]  /*01d0*/  LDG.E R12, desc[UR10][R2.64] ;  /* 0x0000000a020c7981 */ /* 0x000162000c1e1900 */
[----:B------:R-:W-:Y:S01]  /*01e0*/  IADD3 R11, P0, PT, R11, UR6, RZ ;  /* 0x000000060b0b7c10 */ /* 0x000fe2000ff1e0ff */
[----:B------:R-:W-:-:S03]  /*01f0*/  VIADD R13, R9, 0x100 ;  /* 0x00000100090d7836 */ /* 0x000fc60000000000 */
[----:B------:R-:W-:-:S09]  /*0200*/  IADD3.X R8, PT, PT, R8, UR7, RZ, P0, !PT ;  /* 0x0000000708087c10 */ /* 0x000fd200087fe4ff */
.L_x_151:
[----:B------:R-:W-:Y:S05]  /*0210*/  BSYNC.RECONVERGENT B1 ;  /* 0x0000000000017941 */ /* 0x000fea0003800200 */
.L_x_150:
[----:B------:R-:W-:Y:S01]  /*0220*/  ISETP.GE.AND P0, PT, R13, R10, PT ;  /* 0x0000000a0d00720c */ /* 0x000fe20003f06270 */
[----:B------:R-:W-:-:S12]  /*0230*/  BSSY.RECONVERGENT B1, `(.L_x_152) ;  /* 0x0000099000017945 */ /* 0x000fd80003800200 */
[----:B------:R-:W-:Y:S05]  /*0240*/  @P0 BRA `(.L_x_153) ;  /* 0x00000008005c0947 */ /* 0x000fea0003800000 */
[----:B0-----:R-:W-:Y:S01]  /*0250*/  LOP3.LUT R2, RZ, R13, RZ, 0x33, !PT ;  /* 0x0000000dff027212 */ /* 0x001fe200078e33ff */
[----:B------:R-:W-:Y:S03]  /*0260*/  BSSY.RECONVERGENT B2, `(.L_x_154) ;  /* 0x000002e000027945 */ /* 0x000fe60003800200 */
[----:B------:R-:W-:-:S04]  /*0270*/  IADD3 R15, PT, PT, -R6, R7, R2 ;  /* 0x00000007060f7210 */ /* 0x000fc80007ffe102 */
[----:B------:R-:W-:-:S04]  /*0280*/  LOP3.LUT R2, R15, 0x300, RZ, 0xc0, !PT ;  /* 0x000003000f027812 */ /* 0x000fc800078ec0ff */
[----:B------:R-:W-:-:S13]  /*0290*/  ISETP.NE.AND P0, PT, R2, 0x300, PT ;  /* 0x000003000200780c */ /* 0x000fda0003f05270 */
[----:B------:R-:W-:Y:S05]  /*02a0*/  @!P0 BRA `(.L_x_155) ;  /* 0x0000000000a48947 */ /* 0x000fea0003800000 */
[----:B------:R-:W0:Y:S01]  /*02b0*/  LDCU.128 UR4, c[0x0][0x380] ;  /* 0x00007000ff0477ac */ /* 0x000e220008000c00 */
[----:B------:R-:W-:Y:S02]  /*02c0*/  IADD3 R3, P0, PT, R6, R13, RZ ;  /* 0x0000000d06037210 */ /* 0x000fe40007f1e0ff */
[----:B------:R-:W-:-:S03]  /*02d0*/  LEA.HI R2, R15, 0x1, RZ, 0x18 ;  /* 0x000000010f027811 */ /* 0x000fc600078fc0ff */
[----:B------:R-:W-:Y:S01]  /*02e0*/  IMAD.X R14, RZ, RZ, RZ, P0 ;  /* 0x000000ffff0e7224 */ /* 0x000fe200000e06ff */
[----:B------:R-:W-:-:S05]  /*02f0*/  LOP3.LUT R2, R2, 0x3, RZ, 0xc0, !PT ;  /* 0x0000000302027812 */ /* 0x000fca00078ec0ff */
[----:B------:R-:W-:Y:S01]  /*0300*/  IMAD.MOV R4, RZ, RZ, -R2 ;  /* 0x000000ffff047224 */ /* 0x000fe200078e0a02 */
[C---:B0-----:R-:W-:Y:S02]  /*0310*/  LEA R5, P2, R3.reuse, UR4, 0x2 ;  /* 0x0000000403057c11 */ /* 0x041fe4000f8410ff */
[C---:B------:R-:W-:Y:S02]  /*0320*/  IADD3 R7, P1, PT, R3.reuse, UR6, RZ ;  /* 0x0000000603077c10 */ /* 0x040fe4000ff3e0ff */
[----:B------:R-:W-:Y:S02]  /*0330*/  LEA.HI.X R3, R3, UR5, R14, 0x2, P2 ;  /* 0x0000000503037c11 */ /* 0x000fe400090f140e */
[----:B------:R-:W-:-:S09]  /*0340*/  IADD3.X R14, PT, PT, R14, UR7, RZ, P1, !PT ;  /* 0x000000070e0e7c10 */ /* 0x000fd20008ffe4ff */
.L_x_158:
[----:B------:R-:W-:-:S05]  /*0350*/  IMAD.MOV.U32 R2, RZ, RZ, R5 ;  /* 0x000000ffff027224 */ /* 0x000fca00078e0005 */
[----:B------:R-:W2:Y:S01]  /*0360*/  LDG.E R19, desc[UR10][R2.64] ;  /* 0x0000000a02137981 */ /* 0x000ea2000c1e1900 */
[----:B------:R-:W-:Y:S01]  /*0370*/  VIADD R4, R4, 0x1 ;  /* 0x0000000104047836 */ /* 0x000fe20000000000 */
[----:B------:R-:W-:Y:S01]  /*0380*/  BSSY.RECONVERGENT B3, `(.L_x_156) ;  /* 0x0000016000037945 */ /* 0x000fe20003800200 */
[----:B------:R-:W-:Y:S01]  /*0390*/  IMAD.MOV.U32 R18, RZ, RZ, R11 ;  /* 0x000000ffff127224 */ /* 0x000fe200078e000b */
[----:B------:R-:W-:Y:S01]  /*03a0*/  IADD3 R5, P3, PT, R5, 0x400, RZ ;  /* 0x0000040005057810 */ /* 0x000fe20007f7e0ff */
[----:B------:R-:W-:Y:S01]  /*03b0*/  IMAD.MOV.U32 R17, RZ, RZ, R8 ;  /* 0x000000ffff117224 */ /* 0x000fe200078e0008 */
[----:B------:R-:W-:Y:S01]  /*03c0*/  ISETP.NE.AND P2, PT, R4, RZ, PT ;  /* 0x000000ff0400720c */ /* 0x000fe20003f45270 */
[----:B-----5:R-:W-:Y:S02]  /*03d0*/  IMAD.MOV.U32 R16, RZ, RZ, R12 ;  /* 0x000000ffff107224 */ /* 0x020fe400078e000c */
[----:B------:R-:W-:Y:S02]  /*03e0*/  IMAD.MOV.U32 R11, RZ, RZ, R7 ;  /* 0x000000ffff0b7224 */ /* 0x000fe400078e0007 */
[----:B------:R-:W-:Y:S01]  /*03f0*/  IMAD.MOV.U32 R8, RZ, RZ, R14 ;  /* 0x000000ffff087224 */ /* 0x000fe200078e000e */
[----:B--2---:R-:W-:Y:S01]  /*0400*/  FSETP.GEU.AND P0, PT, R12, R19, PT ;  /* 0x000000130c00720b */ /* 0x004fe20003f0e000 */
[----:B------:R-:W-:-:S12]  /*0410*/  IMAD.MOV.U32 R12, RZ, RZ, R19 ;  /* 0x000000ffff0c7224 */ /* 0x000fd800078e0013 */
        /* <DEDUP_REMOVED lines=12> */
.L_x_157:
[----:B------:R-:W-:Y:S05]  /*04e0*/  BSYNC.RECONVERGENT B3 ;  /* 0x0000000000037941 */ /* 0x000fea0003800200 */
.L_x_156:
[----:B------:R-:W-:Y:S01]  /*04f0*/  IADD3 R7, P0, PT, R7, 0x100, RZ ;  /* 0x0000010007077810 */ /* 0x000fe20007f1e0ff */
[----:B------:R-:W-:Y:S02]  /*0500*/  VIADD R13, R13, 0x100 ;  /* 0x000001000d0d7836 */ /* 0x000fe40000000000 */
[----:B------:R-:W-:Y:S02]  /*0510*/  IMAD.X R3, RZ, RZ, R3, P3 ;  /* 0x000000ffff037224 */ /* 0x000fe400018e0603 */
[----:B------:R-:W-:Y:S01]  /*0520*/  IMAD.X R14, RZ, RZ, R14, P0 ;  /* 0x000000ffff0e7224 */ /* 0x000fe200000e060e */
[----:B------:R-:W-:Y:S07]  /*0530*/  @P2 BRA `(.L_x_158) ;  /* 0xfffffffc00842947 */ /* 0x000fee000383ffff */
.L_x_155:
[----:B------:R-:W-:Y:S05]  /*0540*/  BSYNC.RECONVERGENT B2 ;  /* 0x0000000000027941 */ /* 0x000fea0003800200 */
.L_x_154:
[----:B------:R-:W-:-:S13]  /*0550*/  ISETP.GE.U32.AND P0, PT, R15, 0x300, PT ;  /* 0x000003000f00780c */ /* 0x000fda0003f06070 */
[----:B------:R-:W-:Y:S05]  /*0560*/  @!P0 BRA `(.L_x_153) ;  /* 0x0000000400948947 */ /* 0x000fea0003800000 */
[----:B------:R-:W0:Y:S01]  /*0570*/  LDC.64 R4, c[0x0][0x380] ;  /* 0x0000e000ff047b82 */ /* 0x000e220000000a00 */
[----:B------:R-:W-:-:S07]  /*0580*/  VIADD R7, R13, 0x200 ;  /* 0x000002000d077836 */ /* 0x000fce0000000000 */
[----:B------:R-:W1:Y:S02]  /*0590*/  LDC.64 R2, c[0x0][0x388] ;  /* 0x0000e200ff027b82 */ /* 0x000e640000000a00 */
.L_x_167:
[----:B------:R-:W-:-:S05]  /*05a0*/  VIADD R13, R7, 0xfffffe00 ;  /* 0xfffffe00070d7836 */ /* 0x000fca0000000000 */
[----:B------:R-:W-:-:S04]  /*05b0*/  IADD3 R19, P0, PT, R6, R13, RZ ;  /* 0x0000000d06137210 */ /* 0x000fc80007f1e0ff */
[----:B------:R-:W-:Y:S02]  /*05c0*/  LEA.HI.X.SX32 R18, R13, RZ, 0x1, P0 ;  /* 0x000000ff0d127211 */ /* 0x000fe400000f0eff */
[----:B0-----:R-:W-:-:S04]  /*05d0*/  LEA R16, P0, R19, R4, 0x2 ;  /* 0x0000000413107211 */ /* 0x001fc800078010ff */
[----:B------:R-:W-:-:S05]  /*05e0*/  LEA.HI.X R17, R19, R5, R18, 0x2, P0 ;  /* 0x0000000513117211 */ /* 0x000fca00000f1412 */
[----:B------:R-:W2:Y:S04]  /*05f0*/  LDG.E R25, desc[UR10][R16.64] ;  /* 0x0000000a10197981 */ /* 0x000ea8000c1e1900 */
[----:B-----5:R0:W5:Y:S04]  /*0600*/  LDG.E R15, desc[UR10][R16.64+0x400] ;  /* 0x0004000a100f7981 */ /* 0x020168000c1e1900 */
[----:B------:R0:W5:Y:S04]  /*0610*/  LDG.E R13, desc[UR10][R16.64+0x800] ;  /* 0x0008000a100d7981 */ /* 0x000168000c1e1900 */
[----:B------:R0:W5:Y:S01]  /*0620*/  LDG.E R14, desc[UR10][R16.64+0xc00] ;  /* 0x000c000a100e7981 */ /* 0x000162000c1e1900 */
[----:B-1----:R-:W-:Y:S01]  /*0630*/  IADD3 R20, P1, PT, R19, R2, RZ ;  /* 0x0000000213147210 */ /* 0x002fe20007f3e0ff */
[----:B------:R-:W-:Y:S01]  /*0640*/  BSSY.RECONVERGENT B2, `(.L_x_159) ;  /* 0x0000013000027945 */ /* 0x000fe20003800200 */
[----:B------:R-:W-:-:S03]  /*0650*/  VIADD R19, R7, 0xffffff00 ;  /* 0xffffff0007137836 */ /* 0x000fc60000000000 */
[----:B------:R-:W-:Y:S02]  /*0660*/  IMAD.X R23, R18, 0x1, R3, P1 ;  /* 0x0000000112177824 */ /* 0x000fe400008e0603 */
[----:B------:R-:W-:Y:S02]  /*0670*/  IMAD.MOV.U32 R21, RZ, RZ, R20 ;  /* 0x000000ffff157224 */ /* 0x000fe400078e0014 */
[----:B------:R-:W-:Y:S01]  /*0680*/  IMAD.MOV.U32 R22, RZ, RZ, R23 ;  /* 0x000000ffff167224 */ /* 0x000fe200078e0017 */
[----:B--2---:R-:W-:Y:S01]  /*0690*/  FSETP.GEU.AND P0, PT, R12, R25, PT ;  /* 0x000000190c00720b */ /* 0x004fe20003f0e000 */
[----:B------:R-:W-:-:S12]  /*06a0*/  IMAD.MOV.U32 R18, RZ, RZ, R25 ;  /* 0x000000ffff127224 */ /* 0x000fd800078e0019 */
[----:B0-----:R-:W-:Y:S05]  /*06b0*/  @!P0 BRA `(.L_x_160) ;  /* 0x00000000002c8947 */ /* 0x001fea0003800000 */
        /* <DEDUP_REMOVED lines=11> */
.L_x_160:
[----:B------:R-:W-:Y:S05]  /*0770*/  BSYNC.RECONVERGENT B2 ;  /* 0x0000000000027941 */ /* 0x000fea0003800200 */
.L_x_159:
[----:B-----5:R-:W-:Y:S01]  /*0780*/  FSETP.GEU.AND P0, PT, R18, R15, PT ;  /* 0x0000000f1200720b */ /* 0x020fe20003f0e000 */
[----:B------:R-:W-:Y:S01]  /*0790*/  BSSY.RECONVERGENT B2, `(.L_x_161) ;  /* 0x0000013000027945 */ /* 0x000fe20003800200 */
[----:B------:R-:W-:Y:S02]  /*07a0*/  SHF.R.S32.HI R8, RZ, 0x1f, R19 ;  /* 0x0000001fff087819 */ /* 0x000fe40000011413 */
[----:B------:R-:W-:-:S04]  /*07b0*/  IADD3 R12, P1, P2, R19, R2, R6 ;  /* 0x00000002130c7210 */ /* 0x000fc80007a3e006 */
[----:B------:R-:W-:Y:S01]  /*07c0*/  IADD3.X R11, PT, PT, R8, R3, RZ, P1, P2 ;  /* 0x00000003080b7210 */ /* 0x000fe20000fe44ff */
[----:B------:R-:W-:Y:S02]  /*07d0*/  IMAD.MOV.U32 R19, RZ, RZ, R12 ;  /* 0x000000ffff137224 */ /* 0x000fe400078e000c */
[----:B------:R-:W-:Y:S02]  /*07e0*/  IMAD.MOV.U32 R8, RZ, RZ, R15 ;  /* 0x000000ffff087224 */ /* 0x000fe400078e000f */
[----:B------:R-:W-:Y:S01]  /*07f0*/  IMAD.MOV.U32 R20, RZ, RZ, R11 ;  /* 0x000000ffff147224 */ /* 0x000fe200078e000b */
[----:B------:R-:W-:Y:S06]  /*0800*/  @!P0 BRA `(.L_x_162) ;  /* 0x00000000002c8947 */ /* 0x000fec0003800000 */
        /* <DEDUP_REMOVED lines=11> */
.L_x_162:
[----:B------:R-:W-:Y:S05]  /*08c0*/  BSYNC.RECONVERGENT B2 ;  /* 0x0000000000027941 */ /* 0x000fea0003800200 */
.L_x_161:
[----:B------:R-:W-:Y:S01]  /*08d0*/  FSETP.GEU.AND P0, PT, R8, R13, PT ;  /* 0x0000000d0800720b */ /* 0x000fe20003f0e000 */
[C---:B------:R-:W-:Y:S01]  /*08e0*/  VIADD R11, R7.reuse, 0x100 ;  /* 0x00000100070b7836 */ /* 0x040fe20000000000 */
[----:B------:R-:W-:Y:S01]  /*08f0*/  SHF.R.S32.HI R12, RZ, 0x1f, R7 ;  /* 0x0000001fff0c7819 */ /* 0x000fe20000011407 */
[----:B------:R-:W-:Y:S01]  /*0900*/  BSSY.RECONVERGENT B2, `(.L_x_163) ;  /* 0x0000014000027945 */ /* 0x000fe20003800200 */
[-CC-:B------:R-:W-:Y:S01]  /*0910*/  IADD3 R18, P1, P4, R7, R2.reuse, R6.reuse ;  /* 0x0000000207127210 */ /* 0x180fe20007c3e006 */
[----:B------:R-:W-:Y:S01]  /*0920*/  IMAD.MOV.U32 R15, RZ, RZ, R13 ;  /* 0x000000ffff0f7224 */ /* 0x000fe200078e000d */
[----:B------:R-:W-:Y:S02]  /*0930*/  IADD3 R23, P2, P3, R11, R2, R6 ;  /* 0x000000020b177210 */ /* 0x000fe40007b5e006 */
[----:B------:R-:W-:Y:S01]  /*0940*/  IADD3.X R21, PT, PT, R12, R3, RZ, P1, P4 ;  /* 0x000000030c157210 */ /* 0x000fe20000fe84ff */
[----:B------:R-:W-:Y:S01]  /*0950*/  IMAD.MOV.U32 R16, RZ, RZ, R18 ;  /* 0x000000ffff107224 */ /* 0x000fe200078e0012 */
[----:B------:R-:W-:-:S03]  /*0960*/  SHF.R.S32.HI R12, RZ, 0x1f, R11 ;  /* 0x0000001fff0c7819 */ /* 0x000fc6000001140b */
        /* <DEDUP_REMOVED lines=13> */
.L_x_164:
[----:B------:R-:W-:Y:S05]  /*0a40*/  BSYNC.RECONVERGENT B2 ;  /* 0x0000000000027941 */ /* 0x000fea0003800200 */
.L_x_163:
[----:B------:R-:W-:Y:S01]  /*0a50*/  FSETP.GEU.AND P0, PT, R15, R14, PT ;  /* 0x0000000e0f00720b */ /* 0x000fe20003f0e000 */
[----:B------:R-:W-:Y:S01]  /*0a60*/  BSSY.RECONVERGENT B2, `(.L_x_165) ;  /* 0x0000011000027945 */ /* 0x000fe20003800200 */
[----:B------:R-:W-:Y:S01]  /*0a70*/  IADD3.X R18, PT, PT, R12, R3, RZ, P2, P3 ;  /* 0x000000030c127210 */ /* 0x000fe200017e64ff */
[----:B------:R-:W-:Y:S02]  /*0a80*/  IMAD.MOV.U32 R11, RZ, RZ, R23 ;  /* 0x000000ffff0b7224 */ /* 0x000fe400078e0017 */
[----:B------:R-:W-:Y:S02]  /*0a90*/  IMAD.MOV.U32 R12, RZ, RZ, R14 ;  /* 0x000000ffff0c7224 */ /* 0x000fe400078e000e */
[----:B------:R-:W-:-:S06]  /*0aa0*/  IMAD.MOV.U32 R8, RZ, RZ, R18 ;  /* 0x000000ffff087224 */ /* 0x000fcc00078e0012 */
        /* <DEDUP_REMOVED lines=12> */
.L_x_166:
[----:B------:R-:W-:Y:S05]  /*0b70*/  BSYNC.RECONVERGENT B2 ;  /* 0x0000000000027941 */ /* 0x000fea0003800200 */
.L_x_165:
[C---:B------:R-:W-:Y:S02]  /*0b80*/  VIADD R13, R7.reuse, 0x200 ;  /* 0x00000200070d7836 */ /* 0x040fe40000000000 */
[----:B------:R-:W-:-:S03]  /*0b90*/  VIADD R7, R7, 0x400 ;  /* 0x0000040007077836 */ /* 0x000fc60000000000 */
[----:B------:R-:W-:-:S13]  /*0ba0*/  ISETP.GE.AND P0, PT, R13, R10, PT ;  /* 0x0000000a0d00720c */ /* 0x000fda0003f06270 */
[----:B------:R-:W-:Y:S05]  /*0bb0*/  @!P0 BRA `(.L_x_167) ;  /* 0xfffffff800788947 */ /* 0x000fea000383ffff */
.L_x_153:
[----:B------:R-:W-:Y:S05]  /*0bc0*/  BSYNC.RECONVERGENT B1 ;  /* 0x0000000000017941 */ /* 0x000fea0003800200 */
.L_x_152:
[----:B------:R-:W-:-:S13]  /*0bd0*/  ISETP.GE.AND P0, PT, R10, 0x100, PT ;  /* 0x000001000a00780c */ /* 0x000fda0003f06270 */
[----:B------:R-:W-:Y:S05]  /*0be0*/  @!P0 BRA `(.L_x_168) ;  /* 0x00000010008c8947 */ /* 0x000fea0003800000 */
[----:B------:R-:W1:Y:S01]  /*0bf0*/  S2R R10, SR_LANEID ;  /* 0x00000000000a7919 */ /* 0x000e620000000000 */
[----:B------:R-:W-:Y:S01]  /*0c00*/  BSSY.RECONVERGENT B1, `(.L_x_169) ;  /* 0x000001b000017945 */ /* 0x000fe20003800200 */
[----:B------:R-:W-:Y:S01]  /*0c10*/  IMAD.MOV.U32 R6, RZ, RZ, R11 ;  /* 0x000000ffff067224 */ /* 0x000fe200078e000b */
[----:B0----5:R0:W2:Y:S01]  /*0c20*/  SHFL.DOWN PT, R3, R12, 0x1, 0x1f ;  /* 0x08201f000c037f89 */ /* 0x0210a200000e0000 */
[----:B------:R-:W-:Y:S02]  /*0c30*/  IMAD.MOV.U32 R7, RZ, RZ, R8 ;  /* 0x000000ffff077224 */ /* 0x000fe400078e0008 */
[----:B------:R-:W-:Y:S01]  /*0c40*/  IMAD.MOV.U32 R2, RZ, RZ, R12 ;  /* 0x000000ffff027224 */ /* 0x000fe200078e000c */
[----:B------:R0:W3:Y:S04]  /*0c50*/  SHFL.DOWN PT, R4, R11, 0x1, 0x1f ;  /* 0x08201f000b047f89 */ /* 0x0000e800000e0000 */
[----:B------:R0:W4:Y:S01]  /*0c60*/  SHFL.DOWN PT, R5, R8, 0x1, 0x1f ;  /* 0x08201f0008057f89 */ /* 0x00012200000e0000 */
[----:B-1----:R-:W-:-:S02]  /*0c70*/  ISETP.GT.AND P0, PT, R10, 0x1e, PT ;  /* 0x0000001e0a00780c */ /* 0x002fc40003f04270 */
[C---:B------:R-:W-:Y:S02]  /*0c80*/  ISETP.GT.AND P1, PT, R10.reuse, 0x1d, PT ;  /* 0x0000001d0a00780c */ /* 0x040fe40003f24270 */
[----:B------:R-:W-:-:S09]  /*0c90*/  ISETP.GT.AND P3, PT, R10, 0x1b, PT ;  /* 0x0000001b0a00780c */ /* 0x000fd20003f64270 */
[----:B0-234-:R-:W-:Y:S05]  /*0ca0*/  @P0 BRA `(.L_x_170) ;  /* 0x0000000000400947 */ /* 0x01dfea0003800000 */
        /* <DEDUP_REMOVED lines=16> */
.L_x_170:
[----:B------:R-:W-:Y:S05]  /*0db0*/  BSYNC.RECONVERGENT B1 ;  /* 0x0000000000017941 */ /* 0x000fea0003800200 */
.L_x_169:
        /* <DEDUP_REMOVED lines=27> */
.L_x_172:
[----:B------:R-:W-:Y:S05]  /*0f70*/  BSYNC.RECONVERGENT B1 ;  /* 0x0000000000017941 */ /* 0x000fea0003800200 */
.L_x_171:
        /* <DEDUP_REMOVED lines=9> */
[----:B0-----:R-:W-:Y:S02]  /*1010*/  IMAD.MOV.U32 R6, RZ, RZ, R11 ;  /* 0x000000ffff067224 */ /* 0x001fe400078e000b */
[----:B-1----:R-:W-:Y:S02]  /*1020*/  IMAD.MOV.U32 R7, RZ, RZ, R10 ;  /* 0x000000ffff077224 */ /* 0x002fe400078e000a */
        /* <DEDUP_REMOVED lines=13> */
.L_x_174:
[----:B------:R-:W-:Y:S05]  /*1100*/  BSYNC.RECONVERGENT B1 ;  /* 0x0000000000017941 */ /* 0x000fea0003800200 */
.L_x_173:
        /* <DEDUP_REMOVED lines=9> */
[----:B---3--:R-:W-:Y:S02]  /*11a0*/  IMAD.MOV.U32 R4, RZ, RZ, R13 ;  /* 0x000000ffff047224 */ /* 0x008fe400078e000d */
        /* <DEDUP_REMOVED lines=14> */
.L_x_176:
[----:B------:R-:W-:Y:S05]  /*1290*/  BSYNC.RECONVERGENT B1 ;  /* 0x0000000000017941 */ /* 0x000fea0003800200 */
.L_x_175:
[----:B0-----:R0:W0:Y:S01]  /*12a0*/  SHFL.DOWN PT, R2, R3, 0x10, 0x1f ;  /* 0x0a001f0003027f89 */ /* 0x00102200000e0000 */
[----:B------:R-:W-:Y:S01]  /*12b0*/  BSSY.RECONVERGENT B1, `(.L_x_177) ;  /* 0x0000017000017945 */ /* 0x000fe20003800200 */
[----:B--2---:R-:W-:Y:S02]  /*12c0*/  IMAD.MOV.U32 R7, RZ, RZ, R4 ;  /* 0x000000ffff077224 */ /* 0x004fe400078e0004 */
[----:B------:R2:W0:Y:S01]  /*12d0*/  SHFL.DOWN PT, R11, R4, 0x10, 0x1f ;  /* 0x0a001f00040b7f89 */ /* 0x00042200000e0000 */
[----:B----4-:R-:W-:Y:S02]  /*12e0*/  IMAD.MOV.U32 R8, RZ, RZ, R5 ;  /* 0x000000ffff087224 */ /* 0x010fe400078e0005 */
[----:B------:R-:W-:Y:S01]  /*12f0*/  IMAD.MOV.U32 R6, RZ, RZ, R3 ;  /* 0x000000ffff067224 */ /* 0x000fe200078e0003 */
[----:B-1----:R2:W1:Y:S01]  /*1300*/  SHFL.DOWN PT, R10, R5, 0x10, 0x1f ;  /* 0x0a001f00050a7f89 */ /* 0x00246200000e0000 */
[----:B------:R-:W-:Y:S05]  /*1310*/  @P4 BRA `(.L_x_178) ;  /* 0x0000000000404947 */ /* 0x000fea0003800000 */
[----:B0-----:R-:W-:Y:S01]  /*1320*/  FSETP.GEU.AND P0, PT, R3, R2, PT ;  /* 0x000000020300720b */ /* 0x001fe20003f0e000 */
[----:B------:R-:W-:Y:S02]  /*1330*/  IMAD.MOV.U32 R7, RZ, RZ, R11 ;  /* 0x000000ffff077224 */ /* 0x000fe400078e000b */
        /* <DEDUP_REMOVED lines=14> */
.L_x_178:
[----:B------:R-:W-:Y:S05]  /*1420*/  BSYNC.RECONVERGENT B1 ;  /* 0x0000000000017941 */ /* 0x000fea0003800200 */
.L_x_177:
[----:B------:R-:W-:Y:S04]  /*1430*/  BSSY.RECONVERGENT B1, `(.L_x_179) ;  /* 0x000000c000017945 */ /* 0x000fe80003800200 */
[----:B------:R-:W-:Y:S05]  /*1440*/  @P2 BRA `(.L_x_180) ;  /* 0x0000000000282947 */ /* 0x000fea0003800000 */
[----:B--2---:R-:W2:Y:S01]  /*1450*/  S2R R4, SR_CgaCtaId ;  /* 0x0000000000047919 */ /* 0x004ea20000008800 */
        /* <DEDUP_REMOVED lines=9> */
.L_x_180:
[----:B------:R-:W-:Y:S05]  /*14f0*/  BSYNC.RECONVERGENT B1 ;  /* 0x0000000000017941 */ /* 0x000fea0003800200 */
.L_x_179:
[----:B------:R-:W-:Y:S01]  /*1500*/  BAR.SYNC.DEFER_BLOCKING 0x0 ;  /* 0x0000000000007b1d */ /* 0x000fe20000010000 */
[----:B------:R-:W-:-:S13]  /*1510*/  ISETP.NE.AND P2, PT, R9, RZ, PT ;  /* 0x000000ff0900720c */ /* 0x000fda0003f45270 */
[----:B------:R-:W-:Y:S05]  /*1520*/  @P2 BRA `(.L_x_181) ;  /* 0x0000004400542947 */ /* 0x000fea0003800000 */
[----:B0---4-:R-:W0:Y:S01]  /*1530*/  S2R R3, SR_CgaCtaId ;  /* 0x0000000000037919 */ /* 0x011e220000008800 */
[----:B------:R-:W-:Y:S01]  /*1540*/  MOV R2, 0x400 ;  /* 0x0000040000027802 */ /* 0x000fe20000000f00 */
[----:B------:R-:W-:Y:S03]  /*1550*/  BSSY.RECONVERGENT B1, `(.L_x_182) ;  /* 0x0000016000017945 */ /* 0x000fe60003800200 */
[----:B0-----:R-:W-:-:S05]  /*1560*/  LEA R26, R3, R2, 0x18 ;  /* 0x00000002031a7211 */ /* 0x001fca00078ec0ff */
[----:B--2---:R-:W0:Y:S04]  /*1570*/  LDS R5, [R26+0x18] ;  /* 0x000018001a057984 */ /* 0x004e280000000800 */
[----:B------:R2:W4:Y:S04]  /*1580*/  LDS.64 R2, [R26+0x20] ;  /* 0x000020001a027984 */ /* 0x0005280000000a00 */
[----:B------:R2:W1:Y:S04]  /*1590*/  LDS R22, [R26+0x28] ;  /* 0x000028001a167984 */ /* 0x0004680000000800 */
[----:B------:R2:W1:Y:S01]  /*15a0*/  LDS R16, [R26+0x38] ;  /* 0x000038001a107984 */ /* 0x0004620000000800 */
[----:B0-----:R-:W-:Y:S01]  /*15b0*/  FSETP.GEU.AND P0, PT, R6, R5, PT ;  /* 0x000000050600720b */ /* 0x001fe20003f0e000 */
[----:B------:R-:W-:-:S12]  /*15c0*/  IMAD.MOV.U32 R21, RZ, RZ, R5 ;  /* 0x000000ffff157224 */ /* 0x000fd800078e0005 */
[----:B-12-4-:R-:W-:Y:S05]  /*15d0*/  @!P0 BRA `(.L_x_183) ;  /* 0x0000000000348947 */ /* 0x016fea0003800000 */
        /* <DEDUP_REMOVED lines=13> */
.L_x_183:
[----:B------:R-:W-:Y:S05]  /*16b0*/  BSYNC.RECONVERGENT B1 ;  /* 0x0000000000017941 */ /* 0x000fea0003800200 */
.L_x_182:
        /* <DEDUP_REMOVED lines=21> */
[C---:B------:R-:W-:Y:S02]  /*1810*/  @P3 ISETP.LT.U32.AND P1, PT, R2.reuse, R6, PT ;  /* 0x000000060200320c */ /* 0x040fe40003f21070 */
[CC--:B------:R-:W-:Y:S02]  /*1820*/  @P3 ISETP.GE.AND.EX P0, PT, R3.reuse, R7.reuse, PT, P0 ;  /* 0x000000070300320c */ /* 0x0c0fe40003f06300 */
[----:B------:R-:W-:Y:S02]  /*1830*/  @P3 ISETP.LT.AND.EX P1, PT, R3, R7, PT, P1 ;  /* 0x000000070300320c */ /* 0x000fe40003f21310 */
[----:B------:R-:W-:Y:S02]  /*1840*/  @P3 FSEL R23, R21, R22, !P0 ;  /* 0x0000001615173208 */ /* 0x000fe40004000000 */
[----:B------:R-:W-:-:S02]  /*1850*/  @P3 SEL R25, R2, R6, P1 ;  /* 0x0000000602193207 */ /* 0x000fc40000800000 */
[----:B------:R-:W-:-:S07]  /*1860*/  @P3 SEL R24, R3, R7, P1 ;  /* 0x0000000703183207 */ /* 0x000fce0000800000 */
.L_x_185:
[----:B------:R-:W-:Y:S05]  /*1870*/  BSYNC.RECONVERGENT B1 ;  /* 0x0000000000017941 */ /* 0x000fea0003800200 */
.L_x_184:
        /* <DEDUP_REMOVED lines=17> */
.L_x_187:
[----:B------:R-:W-:Y:S05]  /*1990*/  BSYNC.RECONVERGENT B1 ;  /* 0x0000000000017941 */ /* 0x000fea0003800200 */
.L_x_186:
        /* <DEDUP_REMOVED lines=17> */
.L_x_189:
[----:B------:R-:W-:Y:S05]  /*1ab0*/  BSYNC.RECONVERGENT B1 ;  /* 0x0000000000017941 */ /* 0x000fea0003800200 */
.L_x_188:
        /* <DEDUP_REMOVED lines=17> */
.L_x_191:
[----:B------:R-:W-:Y:S05]  /*1bd0*/  BSYNC.RECONVERGENT B1 ;  /* 0x0000000000017941 */ /* 0x000fea0003800200 */
.L_x_190:
        /* <DEDUP_REMOVED lines=17> */
.L_x_193:
[----:B------:R-:W-:Y:S05]  /*1cf0*/  BSYNC.RECONVERGENT B1 ;  /* 0x0000000000017941 */ /* 0x000fea0003800200 */
.L_x_192:
        /* <DEDUP_REMOVED lines=18> */
.L_x_168:
[----:B------:R-:W1:Y:S01]  /*1e20*/  S2R R14, SR_LANEID ;  /* 0x00000000000e7919 */ /* 0x000e620000000000 */
[----:B0-----:R-:W-:Y:S01]  /*1e30*/  LOP3.LUT R2, R9, 0x3e0, RZ, 0xc0, !PT ;  /* 0x000003e009027812 */ /* 0x001fe200078ec0ff */
[----:B------:R-:W-:Y:S01]  /*1e40*/  BSSY.RECONVERGENT B1, `(.L_x_194) ;  /* 0x0000027000017945 */ /* 0x000fe20003800200 */
[----:B------:R-:W-:Y:S02]  /*1e50*/  IMAD.MOV.U32 R16, RZ, RZ, R8 ;  /* 0x000000ffff107224 */ /* 0x000fe400078e0008 */
[----:B------:R-:W-:Y:S01]  /*1e60*/  LOP3.LUT R5, RZ, R2, RZ, 0x33, !PT ;  /* 0x00000002ff057212 */ /* 0x000fe200078e33ff */
[----:B------:R-:W-:-:S05]  /*1e70*/  VIADD R3, R2, 0x20 ;  /* 0x0000002002037836 */ /* 0x000fca0000000000 */
[----:B------:R-:W-:Y:S01]  /*1e80*/  ISETP.GT.AND P0, PT, R3, R10, PT ;  /* 0x0000000a0300720c */ /* 0x000fe20003f04270 */
[----:B------:R-:W-:-:S05]  /*1e90*/  IMAD.IADD R3, R10, 0x1, R5 ;  /* 0x000000010a037824 */ /* 0x000fca00078e0205 */
[----:B------:R-:W-:-:S05]  /*1ea0*/  SEL R3, R3, 0x1f, P0 ;  /* 0x0000001f03037807 */ /* 0x000fca0000000000 */
[----:B-----5:R0:W2:Y:S04]  /*1eb0*/  SHFL.DOWN PT, R5, R12, 0x1, R3 ;  /* 0x082000000c057989 */ /* 0x0200a800000e0003 */
[----:B------:R0:W3:Y:S01]  /*1ec0*/  SHFL.DOWN PT, R7, R8, 0x1, R3 ;  /* 0x0820000008077989 */ /* 0x0000e200000e0003 */
[CC--:B-1----:R-:W-:Y:S01]  /*1ed0*/  ISETP.GE.AND P0, PT, R14.reuse, R3.reuse, PT ;  /* 0x000000030e00720c */ /* 0x0c2fe20003f06270 */
[C---:B------:R-:W-:Y:S01]  /*1ee0*/  VIADD R4, R14.reuse, 0x4 ;  /* 0x000000040e047836 */ /* 0x040fe20000000000 */
[C---:B------:R-:W-:Y:S01]  /*1ef0*/  ISETP.NE.AND P2, PT, R14.reuse, RZ, PT ;  /* 0x000000ff0e00720c */ /* 0x040fe20003f45270 */
[C---:B------:R-:W-:Y:S02]  /*1f00*/  VIADD R2, R14.reuse, 0x2 ;  /* 0x000000020e027836 */ /* 0x040fe40000000000 */
[----:B------:R-:W-:Y:S01]  /*1f10*/  VIADD R6, R14, 0x8 ;  /* 0x000000080e067836 */ /* 0x000fe20000000000 */
[-C--:B------:R-:W-:Y:S01]  /*1f20*/  ISETP.GT.AND P5, PT, R4, R3.reuse, PT ;  /* 0x000000030400720c */ /* 0x080fe20003fa4270 */
[----:B------:R-:W-:Y:S01]  /*1f30*/  VIADD R14, R14, 0x10 ;  /* 0x000000100e0e7836 */ /* 0x000fe20000000000 */
[----:B------:R0:W1:Y:S01]  /*1f40*/  SHFL.DOWN PT, R4, R11, 0x1, R3 ;  /* 0x082000000b047989 */ /* 0x00006200000e0003 */
[-C--:B------:R-:W-:Y:S01]  /*1f50*/  ISETP.GT.AND P1, PT, R2, R3.reuse, PT ;  /* 0x000000030200720c */ /* 0x080fe20003f24270 */
[----:B------:R-:W-:Y:S01]  /*1f60*/  IMAD.MOV.U32 R2, RZ, RZ, R12 ;  /* 0x000000ffff027224 */ /* 0x000fe200078e000c */
[-C--:B------:R-:W-:Y:S01]  /*1f70*/  ISETP.GT.AND P4, PT, R6, R3.reuse, PT ;  /* 0x000000030600720c */ /* 0x080fe20003f84270 */
[----:B------:R-:W-:Y:S01]  /*1f80*/  IMAD.MOV.U32 R6, RZ, RZ, R11 ;  /* 0x000000ffff067224 */ /* 0x000fe200078e000b */
[----:B------:R-:W-:Y:S01]  /*1f90*/  ISETP.GT.AND P3, PT, R14, R3, PT ;  /* 0x000000030e00720c */ /* 0x000fe20003f64270 */
[----:B--2---:R-:W-:-:S12]  /*1fa0*/  @P0 BRA `(.L_x_195) ;  /* 0x0000000000400947 */ /* 0x004fd80003800000 */
[----:B------:R-:W-:Y:S01]  /*1fb0*/  FSETP.GEU.AND P0, PT, R12, R5, PT ;  /* 0x000000050c00720b */ /* 0x000fe20003f0e000 */
        /* <DEDUP_REMOVED lines=15> */
.L_x_195:
[----:B------:R-:W-:Y:S05]  /*20b0*/  BSYNC.RECONVERGENT B1 ;  /* 0x0000000000017941 */ /* 0x000fea0003800200 */
.L_x_194:
[----:B------:R2:W4:Y:S01]  /*20c0*/  SHFL.DOWN PT, R5, R2, 0x2, R3 ;  /* 0x0840000002057989 */ /* 0x00052200000e0003 */
[----:B------:R-:W-:Y:S01]  /*20d0*/  BSSY.RECONVERGENT B1, `(.L_x_196) ;  /* 0x0000017000017945 */ /* 0x000fe20003800200 */
[----:B-1----:R-:W-:Y:S02]  /*20e0*/  IMAD.MOV.U32 R4, RZ, RZ, R2 ;  /* 0x000000ffff047224 */ /* 0x002fe400078e0002 */
[----:B---3--:R2:W1:Y:S01]  /*20f0*/  SHFL.DOWN PT, R7, R6, 0x2, R3 ;  /* 0x0840000006077989 */ /* 0x00846200000e0003 */
[----:B0-----:R-:W-:Y:S02]  /*2100*/  IMAD.MOV.U32 R12, RZ, RZ, R6 ;  /* 0x000000ffff0c7224 */ /* 0x001fe400078e0006 */
[----:B------:R-:W-:Y:S01]  /*2110*/  IMAD.MOV.U32 R14, RZ, RZ, R16 ;  /* 0x000000ffff0e7224 */ /* 0x000fe200078e0010 */
[----:B------:R2:W0:Y:S01]  /*2120*/  SHFL.DOWN PT, R11, R16, 0x2, R3 ;  /* 0x08400000100b7989 */ /* 0x00042200000e0003 */
[----:B------:R-:W-:Y:S05]  /*2130*/  @P1 BRA `(.L_x_197) ;  /* 0x0000000000401947 */ /* 0x000fea0003800000 */
[----:B----4-:R-:W-:Y:S01]  /*2140*/  FSETP.GEU.AND P0, PT, R2, R5, PT ;  /* 0x000000050200720b */ /* 0x010fe20003f0e000 */
[----:B------:R-:W-:Y:S02]  /*2150*/  IMAD.MOV.U32 R4, RZ, RZ, R5 ;  /* 0x000000ffff047224 */ /* 0x000fe400078e0005 */
[----:B-1----:R-:W-:Y:S02]  /*2160*/  IMAD.MOV.U32 R12, RZ, RZ, R7 ;  /* 0x000000ffff0c7224 */ /* 0x002fe400078e0007 */
        /* <DEDUP_REMOVED lines=13> */
.L_x_197:
[----:B------:R-:W-:Y:S05]  /*2240*/  BSYNC.RECONVERGENT B1 ;  /* 0x0000000000017941 */ /* 0x000fea0003800200 */
.L_x_196:
[----:B----4-:R3:W4:Y:S01]  /*2250*/  SHFL.DOWN PT, R5, R4, 0x4, R3 ;  /* 0x0880000004057989 */ /* 0x01072200000e0003 */
[----:B------:R-:W-:Y:S01]  /*2260*/  BSSY.RECONVERGENT B1, `(.L_x_198) ;  /* 0x0000017000017945 */ /* 0x000fe20003800200 */
[----:B--2---:R-:W-:Y:S02]  /*2270*/  IMAD.MOV.U32 R2, RZ, RZ, R4 ;  /* 0x000000ffff027224 */ /* 0x004fe400078e0004 */
[----:B-1----:R3:W1:Y:S01]  /*2280*/  SHFL.DOWN PT, R7, R12, 0x4, R3 ;  /* 0x088000000c077989 */ /* 0x00266200000e0003 */
[----:B------:R-:W-:Y:S02]  /*2290*/  IMAD.MOV.U32 R6, RZ, RZ, R12 ;  /* 0x000000ffff067224 */ /* 0x000fe400078e000c */
[----:B------:R-:W-:Y:S01]  /*22a0*/  IMAD.MOV.U32 R8, RZ, RZ, R14 ;  /* 0x000000ffff087224 */ /* 0x000fe200078e000e */
[----:B0-----:R3:W0:Y:S01]  /*22b0*/  SHFL.DOWN PT, R11, R14, 0x4, R3 ;  /* 0x088000000e0b7989 */ /* 0x00162200000e0003 */
        /* <DEDUP_REMOVED lines=17> */
.L_x_199:
[----:B------:R-:W-:Y:S05]  /*23d0*/  BSYNC.RECONVERGENT B1 ;  /* 0x0000000000017941 */ /* 0x000fea0003800200 */
.L_x_198:
[----:B----4-:R2:W4:Y:S01]  /*23e0*/  SHFL.DOWN PT, R5, R2, 0x8, R3 ;  /* 0x0900000002057989 */ /* 0x01052200000e0003 */
[----:B------:R-:W-:Y:S01]  /*23f0*/  BSSY.RECONVERGENT B1, `(.L_x_200) ;  /* 0x0000017000017945 */ /* 0x000fe20003800200 */
[----:B---3--:R-:W-:Y:S02]  /*2400*/  IMAD.MOV.U32 R4, RZ, RZ, R2 ;  /* 0x000000ffff047224 */ /* 0x008fe400078e0002 */
        /* <DEDUP_REMOVED lines=21> */
.L_x_201:
[----:B------:R-:W-:Y:S05]  /*2560*/  BSYNC.RECONVERGENT B1 ;  /* 0x0000000000017941 */ /* 0x000fea0003800200 */
.L_x_200:
[----:B----4-:R3:W4:Y:S01]  /*2570*/  SHFL.DOWN PT, R5, R4, 0x10, R3 ;  /* 0x0a00000004057989 */ /* 0x01072200000e0003 */
[----:B------:R-:W-:Y:S01]  /*2580*/  BSSY.RECONVERGENT B1, `(.L_x_202) ;  /* 0x0000017000017945 */ /* 0x000fe20003800200 */
[----:B--2---:R-:W-:Y:S02]  /*2590*/  IMAD.MOV.U32 R6, RZ, RZ, R4 ;  /* 0x000000ffff067224 */ /* 0x004fe400078e0004 */
[----:B0-----:R3:W0:Y:S01]  /*25a0*/  SHFL.DOWN PT, R11, R12, 0x10, R3 ;  /* 0x0a0000000c0b7989 */ /* 0x00162200000e0003 */
[----:B-1----:R-:W-:Y:S02]  /*25b0*/  IMAD.MOV.U32 R7, RZ, RZ, R12 ;  /* 0x000000ffff077224 */ /* 0x002fe400078e000c */
[----:B------:R-:W-:Y:S01]  /*25c0*/  IMAD.MOV.U32 R8, RZ, RZ, R14 ;  /* 0x000000ffff087224 */ /* 0x000fe200078e000e */
[----:B------:R3:W1:Y:S01]  /*25d0*/  SHFL.DOWN PT, R13, R14, 0x10, R3 ;  /* 0x0a0000000e0d7989 */ /* 0x00066200000e0003 */
        /* <DEDUP_REMOVED lines=17> */
.L_x_203:
[----:B------:R-:W-:Y:S05]  /*26f0*/  BSYNC.RECONVERGENT B1 ;  /* 0x0000000000017941 */ /* 0x000fea0003800200 */
.L_x_202:
[----:B------:R-:W-:Y:S04]  /*2700*/  BSSY.RECONVERGENT B1, `(.L_x_204) ;  /* 0x000000c000017945 */ /* 0x000fe80003800200 */
[----:B------:R-:W-:Y:S05]  /*2710*/  @P2 BRA `(.L_x_205) ;  /* 0x0000000000282947 */ /* 0x000fea0003800000 */
[----:B---3--:R-:W2:Y:S01]  /*2720*/  S2R R4, SR_CgaCtaId ;  /* 0x0000000000047919 */ /* 0x008ea20000008800 */
[----:B------:R-:W-:Y:S02]  /*2730*/  MOV R3, 0x400 ;  /* 0x0000040000037802 */ /* 0x000fe40000000f00 */
[----:B------:R-:W-:-:S04]  /*2740*/  SHF.R.U32.HI R2, RZ, 0x1, R9 ;  /* 0x00000001ff027819 */ /* 0x000fc80000011609 */
[----:B------:R-:W-:Y:S02]  /*2750*/  LOP3.LUT R2, R2, 0x1f0, RZ, 0xc0, !PT ;  /* 0x000001f002027812 */ /* 0x000fe400078ec0ff */
[----:B--2---:R-:W-:-:S05]  /*2760*/  LEA R3, R4, R3, 0x18 ;  /* 0x0000000304037211 */ /* 0x004fca00078ec0ff */
[----:B----4-:R-:W-:Y:S02]  /*2770*/  IMAD.IADD R5, R2, 0x1, R3 ;  /* 0x0000000102057824 */ /* 0x010fe400078e0203 */
[----:B------:R-:W-:Y:S02]  /*2780*/  IMAD.MOV.U32 R2, RZ, RZ, R7 ;  /* 0x000000ffff027224 */ /* 0x000fe400078e0007 */
[----:B------:R-:W-:Y:S01]  /*2790*/  IMAD.MOV.U32 R3, RZ, RZ, R8 ;  /* 0x000000ffff037224 */ /* 0x000fe200078e0008 */
[----:B------:R2:W-:Y:S04]  /*27a0*/  STS [R5+0x8], R6 ;  /* 0x0000080605007388 */ /* 0x0005e80000000800 */
[----:B------:R2:W-:Y:S02]  /*27b0*/  STS.64 [R5+0x10], R2 ;  /* 0x0000100205007388 */ /* 0x0005e40000000a00 */
.L_x_205:
[----:B------:R-:W-:Y:S05]  /*27c0*/  BSYNC.RECONVERGENT B1 ;  /* 0x0000000000017941 */ /* 0x000fea0003800200 */
.L_x_204:
[----:B------:R-:W-:Y:S01]  /*27d0*/  BAR.SYNC.DEFER_BLOCKING 0x0 ;  /* 0x0000000000007b1d */ /* 0x000fe20000010000 */
[----:B------:R-:W-:-:S13]  /*27e0*/  ISETP.NE.AND P2, PT, R9, RZ, PT ;  /* 0x000000ff0900720c */ /* 0x000fda0003f45270 */
[----:B------:R-:W-:Y:S05]  /*27f0*/  @P2 BRA `(.L_x_181) ;  /* 0x0000003000a02947 */ /* 0x000fea0003800000 */
[C---:B------:R-:W-:Y:S01]  /*2800*/  ISETP.GE.AND P0, PT, R10.reuse, 0x21, PT ;  /* 0x000000210a00780c */ /* 0x040fe20003f06270 */
[----:B--2---:R-:W-:Y:S01]  /*2810*/  IMAD.MOV.U32 R2, RZ, RZ, R6 ;  /* 0x000000ffff027224 */ /* 0x004fe200078e0006 */
[C---:B------:R-:W-:Y:S01]  /*2820*/  ISETP.GE.AND P5, PT, R10.reuse, 0x41, PT ;  /* 0x000000410a00780c */ /* 0x040fe20003fa6270 */
[----:B0-----:R-:W-:Y:S01]  /*2830*/  IMAD.MOV.U32 R11, RZ, RZ, R7 ;  /* 0x000000ffff0b7224 */ /* 0x001fe200078e0007 */
[C---:B------:R-:W-:Y:S01]  /*2840*/  ISETP.GE.AND P4, PT, R10.reuse, 0x61, PT ;  /* 0x000000610a00780c */ /* 0x040fe20003f86270 */
[----:B---3--:R-:W-:Y:S01]  /*2850*/  IMAD.MOV.U32 R4, RZ, RZ, R8 ;  /* 0x000000ffff047224 */ /* 0x008fe200078e0008 */
[----:B------:R-:W-:-:S07]  /*2860*/  ISETP.GE.AND P3, PT, R10, 0x81, PT ;  /* 0x000000810a00780c */ /* 0x000fce0003f66270 */
[----:B------:R-:W-:Y:S06]  /*2870*/  @!P0 BRA `(.L_x_206) ;  /* 0x00000000005c8947 */ /* 0x000fec0003800000 */
[----:B------:R-:W0:Y:S01]  /*2880*/  S2UR UR5, SR_CgaCtaId ;  /* 0x00000000000579c3 */ /* 0x000e220000008800 */
[----:B------:R-:W-:Y:S01]  /*2890*/  UMOV UR4, 0x400 ;  /* 0x0000040000047882 */ /* 0x000fe20000000000 */
[----:B------:R-:W-:Y:S01]  /*28a0*/  BSSY.RECONVERGENT B1, `(.L_x_206) ;  /* 0x0000014000017945 */ /* 0x000fe20003800200 */
        /* <DEDUP_REMOVED lines=19> */
.L_x_207:
[----:B------:R-:W-:Y:S05]  /*29e0*/  BSYNC.RECONVERGENT B1 ;  /* 0x0000000000017941 */ /* 0x000fea0003800200 */
.L_x_206:
[----:B------:R-:W-:Y:S02]  /*29f0*/  IMAD.MOV.U32 R3, RZ, RZ, R2 ;  /* 0x000000ffff037224 */ /* 0x000fe400078e0002 */
[----:B------:R-:W-:Y:S02]  /*2a00*/  IMAD.MOV.U32 R9, RZ, RZ, R11 ;  /* 0x000000ffff097224 */ /* 0x000fe400078e000b */
[----:B------:R-:W-:Y:S01]  /*2a10*/  IMAD.MOV.U32 R8, RZ, RZ, R4 ;  /* 0x000000ffff087224 */ /* 0x000fe200078e0004 */
[----:B------:R-:W-:Y:S06]  /*2a20*/  @!P5 BRA `(.L_x_208) ;  /* 0x00000000005cd947 */ /* 0x000fec0003800000 */
[----:B------:R-:W0:Y:S01]  /*2a30*/  S2UR UR5, SR_CgaCtaId ;  /* 0x00000000000579c3 */ /* 0x000e220000008800 */
[----:B------:R-:W-:Y:S01]  /*2a40*/  UMOV UR4, 0x400 ;  /* 0x0000040000047882 */ /* 0x000fe20000000000 */
[----:B------:R-:W-:Y:S01]  /*2a50*/  BSSY.RECONVERGENT B1, `(.L_x_208) ;  /* 0x0000014000017945 */ /* 0x000fe20003800200 */
[----:B0-----:R-:W-:-:S09]  /*2a60*/  ULEA UR4, UR5, UR4, 0x18 ;  /* 0x0000000405047291 */ /* 0x001fd2000f8ec0ff */
[----:B----4-:R-:W0:Y:S04]  /*2a70*/  LDS R5, [UR4+0x28] ;  /* 0x00002804ff057984 */ /* 0x010e280008000800 */
        /* <DEDUP_REMOVED lines=17> */
.L_x_209:
[----:B------:R-:W-:Y:S05]  /*2b90*/  BSYNC.RECONVERGENT B1 ;  /* 0x0000000000017941 */ /* 0x000fea0003800200 */
.L_x_208:
[C---:B------:R-:W-:Y:S01]  /*2ba0*/  ISETP.GE.AND P1, PT, R10.reuse, 0xa1, PT ;  /* 0x000000a10a00780c */ /* 0x040fe20003f26270 */
[----:B------:R-:W-:Y:S01]  /*2bb0*/  IMAD.MOV.U32 R2, RZ, RZ, R3 ;  /* 0x000000ffff027224 */ /* 0x000fe200078e0003 */
[C---:B------:R-:W-:Y:S01]  /*2bc0*/  ISETP.GE.AND P5, PT, R10.reuse, 0xc1, PT ;  /* 0x000000c10a00780c */ /* 0x040fe20003fa6270 */
[----:B------:R-:W-:Y:S01]  /*2bd0*/  IMAD.MOV.U32 R7, RZ, RZ, R9 ;  /* 0x000000ffff077224 */ /* 0x000fe200078e0009 */
[----:B------:R-:W-:Y:S01]  /*2be0*/  ISETP.GE.AND P6, PT, R10, 0xe1, PT ;  /* 0x000000e10a00780c */ /* 0x000fe20003fc6270 */
[----:B------:R-:W-:Y:S01]  /*2bf0*/  IMAD.MOV.U32 R6, RZ, RZ, R8 ;  /* 0x000000ffff067224 */ /* 0x000fe200078e0008 */
[----:B------:R-:W-:Y:S11]  /*2c00*/  @!P4 BRA `(.L_x_210) ;  /* 0x00000000005cc947 */ /* 0x000ff60003800000 */
        /* <DEDUP_REMOVED lines=15> */
[----:B------:R-:W-:-:S04]  /*2d00*/  @P4 ISETP.GE.U32.AND P0, PT, R9, R10, PT ;  /* 0x0000000a0900420c */ /* 0x000fc80003f06070 */
[----:B------:R-:W-:-:S04]  /*2d10*/  @P4 ISETP.GE.AND.EX P0, PT, R8, R11, PT, P0 ;  /* 0x0000000b0800420c */ /* 0x000fc80003f06300 */
[----:B------:R-:W-:Y:S02]  /*2d20*/  @P4 FSEL R2, R3, R4, !P0 ;  /* 0x0000000403024208 */ /* 0x000fe40004000000 */
[----:B------:R-:W-:-:S04]  /*2d30*/  @P4 ISETP.LT.U32.AND P0, PT, R9, R10, PT ;  /* 0x0000000a0900420c */ /* 0x000fc80003f01070 */
[----:B------:R-:W-:-:S04]  /*2d40*/  @P4 ISETP.LT.AND.EX P0, PT, R8, R11, PT, P0 ;  /* 0x0000000b0800420c */ /* 0x000fc80003f01300 */
[----:B------:R-:W-:Y:S02]  /*2d50*/  @P4 SEL R7, R9, R10, P0 ;  /* 0x0000000a09074207 */ /* 0x000fe40000000000 */
[----:B------:R-:W-:-:S07]  /*2d60*/  @P4 SEL R6, R8, R11, P0 ;  /* 0x0000000b08064207 */ /* 0x000fce0000000000 */
.L_x_211:
[----:B------:R-:W-:Y:S05]  /*2d70*/  BSYNC.RECONVERGENT B1 ;  /* 0x0000000000017941 */ /* 0x000fea0003800200 */
.L_x_210:
        /* <DEDUP_REMOVED lines=26> */
.L_x_213:
[----:B------:R-:W-:Y:S05]  /*2f20*/  BSYNC.RECONVERGENT B1 ;  /* 0x0000000000017941 */ /* 0x000fea0003800200 */
.L_x_212:
        /* <DEDUP_REMOVED lines=26> */
.L_x_215:
[----:B------:R-:W-:Y:S05]  /*30d0*/  BSYNC.RECONVERGENT B1 ;  /* 0x0000000000017941 */ /* 0x000fea0003800200 */
.L_x_214:
        /* <DEDUP_REMOVED lines=26> */
.L_x_217:
[----:B------:R-:W-:Y:S05]  /*3280*/  BSYNC.RECONVERGENT B1 ;  /* 0x0000000000017941 */ /* 0x000fea0003800200 */
.L_x_216:
[----:B------:R-:W-:Y:S02]  /*3290*/  IMAD.MOV.U32 R6, RZ, RZ, R3 ;  /* 0x000000ffff067224 */ /* 0x000fe400078e0003 */
[----:B------:R-:W-:Y:S02]  /*32a0*/  IMAD.MOV.U32 R7, RZ, RZ, R9 ;  /* 0x000000ffff077224 */ /* 0x000fe400078e0009 */
[----:B------:R-:W-:Y:S01]  /*32b0*/  IMAD.MOV.U32 R8, RZ, RZ, R4 ;  /* 0x000000ffff087224 */ /* 0x000fe200078e0004 */
[----:B------:R-:W-:Y:S06]  /*32c0*/  @!P6 BRA `(.L_x_181) ;  /* 0x0000002400ece947 */ /* 0x000fec0003800000 */
[----:B------:R-:W0:Y:S01]  /*32d0*/  S2UR UR5, SR_CgaCtaId ;  /* 0x00000000000579c3 */ /* 0x000e220000008800 */
[----:B------:R-:W-:Y:S02]  /*32e0*/  UMOV UR4, 0x400 ;  /* 0x0000040000047882 */ /* 0x000fe40000000000 */
        /* <DEDUP_REMOVED lines=21> */
.L_x_149:
[----:B------:R-:W0:Y:S01]  /*3440*/  S2R R11, SR_TID.X ;  /* 0x00000000000b7919 */ /* 0x000e220000002100 */
[----:B------:R-:W1:Y:S02]  /*3450*/  LDCU.128 UR12, c[0x0][0x380] ;  /* 0x00007000ff0c77ac */ /* 0x000e640008000c00 */
[----:B-1----:R-:W-:Y:S02]  /*3460*/  IMAD.U32 R12, RZ, RZ, UR12 ;  /* 0x0000000cff0c7e24 */ /* 0x002fe4000f8e00ff */
[----:B------:R-:W-:Y:S01]  /*3470*/  IMAD.U32 R13, RZ, RZ, UR13 ;  /* 0x0000000dff0d7e24 */ /* 0x000fe2000f8e00ff */
[----:B0-----:R-:W-:-:S05]  /*3480*/  IADD3 R3, P0, PT, R6, R11, RZ ;  /* 0x0000000b06037210 */ /* 0x001fca0007f1e0ff */
[----:B------:R-:W-:Y:S01]  /*3490*/  IMAD.X R4, RZ, RZ, RZ, P0 ;  /* 0x000000ffff047224 */ /* 0x000fe200000e06ff */
[----:B------:R-:W-:-:S04]  /*34a0*/  LEA R2, P0, R3, R12, 0x2 ;  /* 0x0000000c03027211 */ /* 0x000fc800078010ff */
[----:B------:R-:W-:-:S05]  /*34b0*/  LEA.HI.X R3, R3, R13, R4, 0x2, P0 ;  /* 0x0000000d03037211 */ /* 0x000fca00000f1404 */
[----:B------:R-:W2:Y:S04]  /*34c0*/  LDG.E R4, desc[UR10][R2.64] ;  /* 0x0000000a02047981 */ /* 0x000ea8000c1e1900 */
[----:B------:R-:W2:Y:S04]  /*34d0*/  LDG.E R5, desc[UR10][R2.64+0x400] ;  /* 0x0004000a02057981 */ /* 0x000ea8000c1e1900 */
[----:B------:R-:W3:Y:S04]  /*34e0*/  LDG.E R8, desc[UR10][R2.64+0x800] ;  /* 0x0008000a02087981 */ /* 0x000ee8000c1e1900 */
[----:B------:R-:W4:Y:S04]  /*34f0*/  LDG.E R9, desc[UR10][R2.64+0xc00] ;  /* 0x000c000a02097981 */ /* 0x000f28000c1e1900 */
[----:B------:R0:W5:Y:S01]  /*3500*/  LDG.E R10, desc[UR10][R2.64+0x1000] ;  /* 0x0010000a020a7981 */ /* 0x000162000c1e1900 */
[----:B------:R-:W-:-:S02]  /*3510*/  IMAD.U32 R14, RZ, RZ, UR14 ;  /* 0x0000000eff0e7e24 */ /* 0x000fc4000f8e00ff */
[----:B------:R-:W-:-:S03]  /*3520*/  IMAD.U32 R15, RZ, RZ, UR15 ;  /* 0x0000000fff0f7e24 */ /* 0x000fc6000f8e00ff */
[----:B0-----:R-:W-:-:S05]  /*3530*/  IADD3 R2, P4, PT, R6, R14, RZ ;  /* 0x0000000e06027210 */ /* 0x001fca0007f9e0ff */
[----:B------:R-:W-:Y:S01]  /*3540*/  IMAD.X R3, RZ, RZ, R15, P4 ;  /* 0x000000ffff037224 */ /* 0x000fe200020e060f */
[----:B--2---:R-:W-:-:S04]  /*3550*/  FSETP.GEU.AND P0, PT, R4, R5, PT ;  /* 0x000000050400720b */ /* 0x004fc80003f0e000 */
[----:B------:R-:W-:Y:S01]  /*3560*/  FSEL R5, R4, R5, P0 ;  /* 0x0000000504057208 */ /* 0x000fe20000000000 */
[----:B------:R-:W-:-:S03]  /*3570*/  VIADD R4, R11, 0x200 ;  /* 0x000002000b047836 */ /* 0x000fc60000000000 */
[----:B---3--:R-:W-:-:S04]  /*3580*/  FSETP.GEU.AND P1, PT, R5, R8, PT ;  /* 0x000000080500720b */ /* 0x008fc80003f2e000 */
[----:B------:R-:W-:-:S04]  /*3590*/  FSEL R8, R5, R8, P1 ;  /* 0x0000000805087208 */ /* 0x000fc80000800000 */
[----:B----4-:R-:W-:-:S04]  /*35a0*/  FSETP.GEU.AND P3, PT, R8, R9, PT ;  /* 0x000000090800720b */ /* 0x010fc80003f6e000 */
[----:B------:R-:W-:Y:S01]  /*35b0*/  FSEL R5, R8, R9, P3 ;  /* 0x0000000908057208 */ /* 0x000fe20001800000 */
[C---:B------:R-:W-:Y:S01]  /*35c0*/  VIADD R8, R11.reuse, 0x100 ;  /* 0x000001000b087836 */ /* 0x040fe20000000000 */
[----:B------:R-:W-:Y:S02]  /*35d0*/  LOP3.LUT R9, R11, 0x400, RZ, 0xfc, !PT ;  /* 0x000004000b097812 */ /* 0x000fe400078efcff */
[----:B-----5:R-:W-:Y:S02]  /*35e0*/  FSETP.GEU.AND P2, PT, R5, R10, PT ;  /* 0x0000000a0500720b */ /* 0x020fe40003f4e000 */
[----:B------:R-:W-:Y:S02]  /*35f0*/  @P1 SEL R4, R11, R8, P0 ;  /* 0x000000080b041207 */ /* 0x000fe40000000000 */
[----:B------:R-:W-:Y:S01]  /*3600*/  ISETP.LE.U32.AND P1, PT, R7, UR6, PT ;  /* 0x0000000607007c0c */ /* 0x000fe2000bf23070 */
[----:B------:R-:W-:-:S03]  /*3610*/  @!P3 VIADD R4, R11, 0x300 ;  /* 0x000003000b04b836 */ /* 0x000fc60000000000 */
[----:B------:R-:W-:-:S05]  /*3620*/  ISETP.GE.U32.AND.EX P1, PT, RZ, R18, PT, P1 ;  /* 0x00000012ff00720c */ /* 0x000fca0003f26110 */
[C---:B------:R-:W-:Y:S02]  /*3630*/  @P2 ISETP.GE.U32.AND P0, PT, R4.reuse, R9, PT ;  /* 0x000000090400220c */ /* 0x040fe40003f06070 */
[-C--:B------:R-:W-:Y:S02]  /*3640*/  IADD3 R9, P3, PT, R9, R2.reuse, RZ ;  /* 0x0000000209097210 */ /* 0x080fe40007f7e0ff */
[----:B------:R-:W-:Y:S02]  /*3650*/  @P2 IADD3 R2, P4, PT, R4, R2, RZ ;  /* 0x0000000204022210 */ /* 0x000fe40007f9e0ff */
[----:B------:R-:W-:Y:S01]  /*3660*/  @P2 ISETP.GE.U32.AND.EX P0, PT, RZ, RZ, PT, P0 ;  /* 0x000000ffff00220c */ /* 0x000fe20003f06100 */
[--C-:B------:R-:W-:Y:S02]  /*3670*/  IMAD.X R8, RZ, RZ, R3.reuse, P3 ;  /* 0x000000ffff087224 */ /* 0x100fe400018e0603 */
[----:B------:R-:W-:Y:S01]  /*3680*/  @P2 IMAD.X R3, RZ, RZ, R3, P4 ;  /* 0x000000ffff032224 */ /* 0x000fe200020e0603 */
[----:B------:R-:W-:-:S04]  /*3690*/  @P2 FSETP.LT.OR P0, PT, R10, R5, !P0 ;  /* 0x000000050a00220b */ /* 0x000fc80004701400 */
[----:B------:R-:W-:Y:S02]  /*36a0*/  @P2 FSEL R10, R5, R10, P0 ;  /* 0x0000000a050a2208 */ /* 0x000fe40000000000 */
[----:B------:R-:W-:Y:S02]  /*36b0*/  @P2 SEL R9, R2, R9, P0 ;  /* 0x0000000902092207 */ /* 0x000fe40000000000 */
[----:B------:R-:W-:Y:S01]  /*36c0*/  @P2 SEL R8, R3, R8, P0 ;  /* 0x0000000803082207 */ /* 0x000fe20000000000 */
[----:B------:R-:W-:Y:S06]  /*36d0*/  @P1 BRA `(.L_x_218) ;  /* 0x0000001000641947 */ /* 0x000fec0003800000 */
[----:B------:R-:W0:Y:S01]  /*36e0*/  LDCU.64 UR8, c[0x0][0x3e8] ;  /* 0x00007d00ff0877ac */ /* 0x000e220008000a00 */
[----:B------:R-:W-:Y:S01]  /*36f0*/  ISETP.NE.AND P0, PT, R11, RZ, PT ;  /* 0x000000ff0b00720c */ /* 0x000fe20003f05270 */
[----:B------:R-:W-:Y:S01]  /*3700*/  BSSY.RECONVERGENT B1, `(.L_x_219) ;  /* 0x0000012000017945 */ /* 0x000fe20003800200 */
[----:B------:R-:W-:Y:S01]  /*3710*/  UMOV UR4, 0x8 ;  /* 0x0000000800047882 */ /* 0x000fe20000000000 */
[----:B------:R-:W-:Y:S02]  /*3720*/  UMOV UR5, 0x0 ;  /* 0x0000000000057882 */ /* 0x000fe40000000000 */
[----:B0-----:R-:W-:-:S04]  /*3730*/  UIMAD.WIDE.U32 UR4, UR8, 0x1, UR4 ;  /* 0x00000001080478a5 */ /* 0x001fc8000f8e0004 */
[----:B------:R-:W-:Y:S02]  /*3740*/  UIADD3 UR7, UPT, UPT, UR5, UR9, URZ ;  /* 0x0000000905077290 */ /* 0x000fe4000fffe0ff */
[----:B------:R-:W-:Y:S02]  /*3750*/  IMAD.U32 R3, RZ, RZ, UR5 ;  /* 0x00000005ff037e24 */ /* 0x000fe4000f8e00ff */
[----:B------:R-:W-:Y:S02]  /*3760*/  IMAD.U32 R2, RZ, RZ, UR4 ;  /* 0x00000004ff027e24 */ /* 0x000fe4000f8e00ff */
[----:B------:R-:W-:Y:S01]  /*3770*/  IMAD.U32 R3, RZ, RZ, UR7 ;  /* 0x00000007ff037e24 */ /* 0x000fe2000f8e00ff */
[----:B------:R-:W-:Y:S06]  /*3780*/  @P0 BRA `(.L_x_220) ;  /* 0x0000000000240947 */ /* 0x000fec0003800000 */
[----:B------:R-:W-:Y:S02]  /*3790*/  IMAD.MOV.U32 R16, RZ, RZ, 0x500 ;  /* 0x00000500ff107424 */ /* 0x000fe400078e00ff */
[----:B------:R-:W-:-:S05]  /*37a0*/  IMAD.MOV.U32 R17, RZ, RZ, 0x0 ;  /* 0x00000000ff117424 */ /* 0x000fca00078e00ff */
[----:B------:R-:W2:Y:S01]  /*37b0*/  ATOMG.E.ADD.64.STRONG.GPU PT, R4, desc[UR10][R2.64], R16 ;  /* 0x80000010020479a8 */ /* 0x000ea200081ef50a */
[----:B------:R-:W0:Y:S01]  /*37c0*/  S2UR UR5, SR_CgaCtaId ;  /* 0x00000000000579c3 */ /* 0x000e220000008800 */
[----:B------:R-:W-:Y:S02]  /*37d0*/  UMOV UR4, 0x400 ;  /* 0x0000040000047882 */ /* 0x000fe40000000000 */
[----:B0-----:R-:W-:Y:S01]  /*37e0*/  ULEA UR4, UR5, UR4, 0x18 ;  /* 0x0000000405047291 */ /* 0x001fe2000f8ec0ff */
[----:B--2---:R-:W-:-:S05]  /*37f0*/  IADD3 R4, P0, PT, R4, UR6, RZ ;  /* 0x0000000604047c10 */ /* 0x004fca000ff1e0ff */
[----:B------:R-:W-:-:S05]  /*3800*/  IMAD.X R5, RZ, RZ, R5, P0 ;  /* 0x000000ffff057224 */ /* 0x000fca00000e0605 */
[----:B------:R0:W-:Y:S03]  /*3810*/  STS.64 [UR4+0x98], R4 ;  /* 0x00009804ff007988 */ /* 0x0001e60008000a04 */
.L_x_220:
[----:B------:R-:W-:Y:S05]  /*3820*/  BSYNC.RECONVERGENT B1 ;  /* 0x0000000000017941 */ /* 0x000fea0003800200 */
.L_x_219:
[----:B------:R-:W1:Y:S08]  /*3830*/  S2UR UR5, SR_CgaCtaId ;  /* 0x00000000000579c3 */ /* 0x000e700000008800 */
[----:B------:R-:W-:Y:S06]  /*3840*/  BAR.SYNC.DEFER_BLOCKING 0x0 ;  /* 0x0000000000007b1d */ /* 0x000fec0000010000 */
[----:B------:R-:W-:-:S02]  /*3850*/  UMOV UR4, 0x400 ;  /* 0x0000040000047882 */ /* 0x000fc40000000000 */
[----:B-1----:R-:W-:-:S06]  /*3860*/  ULEA UR4, UR5, UR4, 0x18 ;  /* 0x0000000405047291 */ /* 0x002fcc000f8ec0ff */
[----:B------:R-:W-:-:S05]  /*3870*/  IMAD.U32 R23, RZ, RZ, UR4 ;  /* 0x00000004ff177e24 */ /* 0x000fca000f8e00ff */
[----:B0-----:R-:W0:Y:S02]  /*3880*/  LDS.64 R4, [R23+0x98] ;  /* 0x0000980017047984 */ /* 0x001e240000000a00 */
[----:B0-----:R-:W-:-:S04]  /*3890*/  IADD3 R6, P1, PT, R4, 0x500, RZ ;  /* 0x0000050004067810 */ /* 0x001fc80007f3e0ff */
[----:B------:R-:W-:Y:S01]  /*38a0*/  ISETP.GT.U32.AND P0, PT, R6, R7, PT ;  /* 0x000000070600720c */ /* 0x000fe20003f04070 */
[----:B------:R-:W-:-:S05]  /*38b0*/  IMAD.X R17, RZ, RZ, R5, P1 ;  /* 0x000000ffff117224 */ /* 0x000fca00008e0605 */
[----:B------:R-:W-:-:S13]  /*38c0*/  ISETP.GT.AND.EX P0, PT, R17, R18, PT, P0 ;  /* 0x000000121100720c */ /* 0x000fda0003f04300 */
[----:B------:R-:W-:Y:S05]  /*38d0*/  @P0 BRA `(.L_x_221) ;  /* 0x0000000400700947 */ /* 0x000fea0003800000 */
[----:B------:R-:W-:Y:S01]  /*38e0*/  BSSY.RECONVERGENT B1, `(.L_x_221) ;  /* 0x000005b000017945 */ /* 0x000fe20003800200 */
[----:B------:R-:W-:Y:S01]  /*38f0*/  IMAD.MOV.U32 R16, RZ, RZ, R10 ;  /* 0x000000ffff107224 */ /* 0x000fe200078e000a */
[----:B------:R-:W0:Y:S01]  /*3900*/  LDCU.64 UR8, c[0x0][0x398] ;  /* 0x00007300ff0877ac */ /* 0x000e220008000a00 */
[----:B------:R-:W-:Y:S02]  /*3910*/  IMAD.MOV.U32 R19, RZ, RZ, R9 ;  /* 0x000000ffff137224 */ /* 0x000fe400078e0009 */
[----:B------:R-:W-:Y:S01]  /*3920*/  IMAD.MOV.U32 R6, RZ, RZ, R8 ;  /* 0x000000ffff067224 */ /* 0x000fe200078e0008 */
[----:B------:R-:W1:Y:S06]  /*3930*/  LDCU.128 UR12, c[0x0][0x380] ;  /* 0x00007000ff0c77ac */ /* 0x000e6c0008000c00 */
.L_x_224:
[----:B------:R-:W-:Y:S01]  /*3940*/  IADD3 R9, P0, PT, R11, R4, RZ ;  /* 0x000000040b097210 */ /* 0x000fe20007f1e0ff */
[----:B-1----:R-:W-:Y:S02]  /*3950*/  IMAD.U32 R12, RZ, RZ, UR12 ;  /* 0x0000000cff0c7e24 */ /* 0x002fe4000f8e00ff */
[----:B------:R-:W-:Y:S02]  /*3960*/  IMAD.U32 R13, RZ, RZ, UR13 ;  /* 0x0000000dff0d7e24 */ /* 0x000fe4000f8e00ff */
[----:B------:R-:W-:Y:S01]  /*3970*/  IMAD.X R8, RZ, RZ, R5, P0 ;  /* 0x000000ffff087224 */ /* 0x000fe200000e0605 */
[----:B------:R-:W-:-:S04]  /*3980*/  LEA R4, P0, R9, R12, 0x2 ;  /* 0x0000000c09047211 */ /* 0x000fc800078010ff */
[----:B------:R-:W-:-:S05]  /*3990*/  LEA.HI.X R5, R9, R13, R8, 0x2, P0 ;  /* 0x0000000d09057211 */ /* 0x000fca00000f1408 */
[----:B------:R-:W2:Y:S04]  /*39a0*/  LDG.E R7, desc[UR10][R4.64] ;  /* 0x0000000a04077981 */ /* 0x000ea8000c1e1900 */
[----:B------:R-:W3:Y:S04]  /*39b0*/  LDG.E R24, desc[UR10][R4.64+0x400] ;  /* 0x0004000a04187981 */ /* 0x000ee8000c1e1900 */
[----:B------:R-:W4:Y:S04]  /*39c0*/  LDG.E R18, desc[UR10][R4.64+0x800] ;  /* 0x0008000a04127981 */ /* 0x000f28000c1e1900 */
[----:B------:R-:W4:Y:S01]  /*39d0*/  LDG.E R17, desc[UR10][R4.64+0xc00] ;  /* 0x000c000a04117981 */ /* 0x000f22000c1e1900 */
[----:B------:R-:W-:-:S02]  /*39e0*/  IMAD.U32 R14, RZ, RZ, UR14 ;  /* 0x0000000eff0e7e24 */ /* 0x000fc4000f8e00ff */
[----:B------:R-:W-:Y:S01]  /*39f0*/  IMAD.U32 R15, RZ, RZ, UR15 ;  /* 0x0000000fff0f7e24 */ /* 0x000fe2000f8e00ff */
[----:B------:R1:W5:Y:S01]  /*3a00*/  LDG.E R10, desc[UR10][R4.64+0x1000] ;  /* 0x0010000a040a7981 */ /* 0x000362000c1e1900 */
[----:B------:R-:W-:Y:S01]  /*3a10*/  BSSY.RECONVERGENT B2, `(.L_x_222) ;  /* 0x000002c000027945 */ /* 0x000fe20003800200 */
[----:B------:R-:W-:Y:S01]  /*3a20*/  BAR.SYNC.DEFER_BLOCKING 0x0 ;  /* 0x0000000000007b1d */ /* 0x000fe20000010000 */
[----:B------:R-:W-:-:S04]  /*3a30*/  IADD3 R26, P0, PT, R9, R14, RZ ;  /* 0x0000000e091a7210 */ /* 0x000fc80007f1e0ff */
[----:B------:R-:W-:Y:S01]  /*3a40*/  IADD3 R20, P3, PT, R26, 0x100, RZ ;  /* 0x000001001a147810 */ /* 0x000fe20007f7e0ff */
[----:B------:R-:W-:Y:S01]  /*3a50*/  IMAD.X R27, R8, 0x1, R15, P0 ;  /* 0x00000001081b7824 */ /* 0x000fe200000e060f */
[C---:B------:R-:W-:Y:S02]  /*3a60*/  IADD3 R21, P4, PT, R26.reuse, 0x200, RZ ;  /* 0x000002001a157810 */ /* 0x040fe40007f9e0ff */
[----:B------:R-:W-:Y:S01]  /*3a70*/  IADD3 R9, P6, PT, R26, 0x400, RZ ;  /* 0x000004001a097810 */ /* 0x000fe20007fde0ff */
[--C-:B------:R-:W-:Y:S01]  /*3a80*/  IMAD.X R25, RZ, RZ, R27.reuse, P3 ;  /* 0x000000ffff197224 */ /* 0x100fe200018e061b */
[----:B------:R-:W-:Y:S01]  /*3a90*/  ISETP.NE.AND P3, PT, R11, RZ, PT ;  /* 0x000000ff0b00720c */ /* 0x000fe20003f65270 */
[--C-:B------:R-:W-:Y:S02]  /*3aa0*/  IMAD.X R22, RZ, RZ, R27.reuse, P4 ;  /* 0x000000ffff167224 */ /* 0x100fe400020e061b */
[----:B------:R-:W-:Y:S01]  /*3ab0*/  IMAD.X R8, RZ, RZ, R27, P6 ;  /* 0x000000ffff087224 */ /* 0x000fe200030e061b */
[----:B--2---:R-:W-:-:S13]  /*3ac0*/  FSETP.GEU.AND P2, PT, R16, R7, PT ;  /* 0x000000071000720b */ /* 0x004fda0003f4e000 */
[----:B------:R-:W-:-:S04]  /*3ad0*/  @P2 ISETP.GE.U32.AND P0, PT, R19, R26, PT ;  /* 0x0000001a1300220c */ /* 0x000fc80003f06070 */
[----:B------:R-:W-:-:S04]  /*3ae0*/  @P2 ISETP.GE.AND.EX P0, PT, R6, R27, PT, P0 ;  /* 0x0000001b0600220c */ /* 0x000fc80003f06300 */
[----:B------:R-:W-:-:S04]  /*3af0*/  @P2 FSETP.LT.OR P0, PT, R7, R16, !P0 ;  /* 0x000000100700220b */ /* 0x000fc80004701400 */
[----:B------:R-:W-:Y:S02]  /*3b00*/  @P2 FSEL R7, R16, R7, P0 ;  /* 0x0000000710072208 */ /* 0x000fe40000000000 */
[----:B------:R-:W-:Y:S02]  /*3b10*/  IADD3 R16, P5, PT, R26, 0x300, RZ ;  /* 0x000003001a107810 */ /* 0x000fe40007fbe0ff */
[----:B---3--:R-:W-:Y:S02]  /*3b20*/  FSETP.GEU.AND P1, PT, R7, R24, PT ;  /* 0x000000180700720b */ /* 0x008fe40003f2e000 */
[----:B------:R-:W-:Y:S01]  /*3b30*/  @P2 SEL R26, R19, R26, P0 ;  /* 0x0000001a131a2207 */ /* 0x000fe20000000000 */
[----:B------:R-:W-:Y:S01]  /*3b40*/  IMAD.X R19, RZ, RZ, R27, P5 ;  /* 0x000000ffff137224 */ /* 0x000fe200028e061b */
[----:B------:R-:W-:-:S09]  /*3b50*/  @P2 SEL R27, R6, R27, P0 ;  /* 0x0000001b061b2207 */ /* 0x000fd20000000000 */
[----:B------:R-:W-:-:S04]  /*3b60*/  @P1 ISETP.GE.U32.AND P0, PT, R26, R20, PT ;  /* 0x000000141a00120c */ /* 0x000fc80003f06070 */
[----:B------:R-:W-:-:S04]  /*3b70*/  @P1 ISETP.GE.AND.EX P0, PT, R27, R25, PT, P0 ;  /* 0x000000191b00120c */ /* 0x000fc80003f06300 */
[----:B------:R-:W-:-:S04]  /*3b80*/  @P1 FSETP.LT.OR P0, PT, R24, R7, !P0 ;  /* 0x000000071800120b */ /* 0x000fc80004701400 */
[----:B------:R-:W-:Y:S02]  /*3b90*/  @P1 FSEL R24, R7, R24, P0 ;  /* 0x0000001807181208 */ /* 0x000fe40000000000 */
[----:B------:R-:W-:Y:S02]  /*3ba0*/  @P1 SEL R20, R26, R20, P0 ;  /* 0x000000141a141207 */ /* 0x000fe40000000000 */
[----:B----4-:R-:W-:Y:S02]  /*3bb0*/  FSETP.GEU.AND P2, PT, R24, R18, PT ;  /* 0x000000121800720b */ /* 0x010fe40003f4e000 */
[----:B------:R-:W-:-:S11]  /*3bc0*/  @P1 SEL R25, R27, R25, P0 ;  /* 0x000000191b191207 */ /* 0x000fd60000000000 */
[----:B------:R-:W-:-:S04]  /*3bd0*/  @P2 ISETP.GE.U32.AND P0, PT, R20, R21, PT ;  /* 0x000000151400220c */ /* 0x000fc80003f06070 */
[----:B------:R-:W-:-:S04]  /*3be0*/  @P2 ISETP.GE.AND.EX P0, PT, R25, R22, PT, P0 ;  /* 0x000000161900220c */ /* 0x000fc80003f06300 */
[----:B------:R-:W-:-:S04]  /*3bf0*/  @P2 FSETP.LT.OR P0, PT, R18, R24, !P0 ;  /* 0x000000181200220b */ /* 0x000fc80004701400 */
[----:B------:R-:W-:-:S04]  /*3c00*/  @P2 FSEL R18, R24, R18, P0 ;  /* 0x0000001218122208 */ /* 0x000fc80000000000 */
[----:B------:R-:W-:Y:S01]  /*3c10*/  FSETP.GEU.AND P1, PT, R18, R17, PT ;  /* 0x000000111200720b */ /* 0x000fe20003f2e000 */
[----:B-1----:R-:W-:-:S12]  /*3c20*/  @P3 BRA `(.L_x_223) ;  /* 0x0000000000283947 */ /* 0x002fd80003800000 */
[----:B------:R-:W-:Y:S02]  /*3c30*/  IMAD.MOV.U32 R4, RZ, RZ, 0x500 ;  /* 0x00000500ff047424 */ /* 0x000fe400078e00ff */
[----:B------:R-:W-:-:S06]  /*3c40*/  IMAD.MOV.U32 R5, RZ, RZ, 0x0 ;  /* 0x00000000ff057424 */ /* 0x000fcc00078e00ff */
[----:B------:R-:W2:Y:S01]  /*3c50*/  ATOMG.E.ADD.64.STRONG.GPU PT, R4, desc[UR10][R2.64], R4 ;  /* 0x80000004020479a8 */ /* 0x000ea200081ef50a */
[----:B------:R-:W1:Y:S01]  /*3c60*/  S2UR UR5, SR_CgaCtaId ;  /* 0x00000000000579c3 */ /* 0x000e620000008800 */
[----:B------:R-:W-:Y:S02]  /*3c70*/  UMOV UR4, 0x400 ;  /* 0x0000040000047882 */ /* 0x000fe40000000000 */
[----:B-1----:R-:W-:-:S06]  /*3c80*/  ULEA UR4, UR5, UR4, 0x18 ;  /* 0x0000000405047291 */ /* 0x002fcc000f8ec0ff */
[----:B------:R-:W-:Y:S01]  /*3c90*/  IMAD.U32 R23, RZ, RZ, UR4 ;  /* 0x00000004ff177e24 */ /* 0x000fe2000f8e00ff */
[----:B--2---:R-:W-:-:S05]  /*3ca0*/  IADD3 R6, P3, PT, R4, UR6, RZ ;  /* 0x0000000604067c10 */ /* 0x004fca000ff7e0ff */
[----:B------:R-:W-:-:S05]  /*3cb0*/  IMAD.X R7, RZ, RZ, R5, P3 ;  /* 0x000000ffff077224 */ /* 0x000fca00018e0605 */
[----:B------:R1:W-:Y:S03]  /*3cc0*/  STS.64 [R23+0x98], R6 ;  /* 0x0000980617007388 */ /* 0x0003e60000000a00 */
.L_x_223:
[----:B0-----:R-:W-:Y:S05]  /*3cd0*/  BSYNC.RECONVERGENT B2 ;  /* 0x0000000000027941 */ /* 0x001fea0003800200 */
.L_x_222:
[----:B------:R-:W-:Y:S01]  /*3ce0*/  BAR.SYNC.DEFER_BLOCKING 0x0 ;  /* 0x0000000000007b1d */ /* 0x000fe20000010000 */
[----:B------:R-:W-:Y:S01]  /*3cf0*/  @P2 SEL R21, R20, R21, P0 ;  /* 0x0000001514152207 */ /* 0x000fe20000000000 */
[----:B-1----:R-:W-:Y:S01]  /*3d00*/  IMAD.U32 R7, RZ, RZ, UR8 ;  /* 0x00000008ff077e24 */ /* 0x002fe2000f8e00ff */
[----:B------:R-:W-:Y:S02]  /*3d10*/  @P2 SEL R22, R25, R22, P0 ;  /* 0x0000001619162207 */ /* 0x000fe40000000000 */
[----:B------:R-:W-:-:S04]  /*3d20*/  @P1 ISETP.GE.U32.AND P0, PT, R21, R16, PT ;  /* 0x000000101500120c */ /* 0x000fc80003f06070 */
[----:B------:R-:W-:-:S04]  /*3d30*/  @P1 ISETP.GE.AND.EX P0, PT, R22, R19, PT, P0 ;  /* 0x000000131600120c */ /* 0x000fc80003f06300 */
[----:B------:R-:W-:-:S04]  /*3d40*/  @P1 FSETP.LT.OR P0, PT, R17, R18, !P0 ;  /* 0x000000121100120b */ /* 0x000fc80004701400 */
[----:B------:R-:W-:Y:S01]  /*3d50*/  @P1 FSEL R17, R18, R17, P0 ;  /* 0x0000001112111208 */ /* 0x000fe20000000000 */
[----:B------:R-:W-:Y:S01]  /*3d60*/  IMAD.U32 R18, RZ, RZ, UR9 ;  /* 0x00000009ff127e24 */ /* 0x000fe2000f8e00ff */
[----:B------:R-:W-:Y:S02]  /*3d70*/  @P1 SEL R16, R21, R16, P0 ;  /* 0x0000001015101207 */ /* 0x000fe40000000000 */
[----:B-----5:R-:W-:Y:S02]  /*3d80*/  FSETP.GEU.AND P2, PT, R17, R10, PT ;  /* 0x0000000a1100720b */ /* 0x020fe40003f4e000 */
[----:B------:R-:W-:Y:S01]  /*3d90*/  @P1 SEL R19, R22, R19, P0 ;  /* 0x0000001316131207 */ /* 0x000fe20000000000 */
[----:B------:R-:W0:Y:S10]  /*3da0*/  LDS.64 R4, [R23+0x98] ;  /* 0x0000980017047984 */ /* 0x000e340000000a00 */
[----:B------:R-:W-:-:S04]  /*3db0*/  @P2 ISETP.GE.U32.AND P0, PT, R16, R9, PT ;  /* 0x000000091000220c */ /* 0x000fc80003f06070 */
[----:B------:R-:W-:-:S04]  /*3dc0*/  @P2 ISETP.GE.AND.EX P0, PT, R19, R8, PT, P0 ;  /* 0x000000081300220c */ /* 0x000fc80003f06300 */
[----:B------:R-:W-:-:S04]  /*3dd0*/  @P2 FSETP.LT.OR P0, PT, R10, R17, !P0 ;  /* 0x000000110a00220b */ /* 0x000fc80004701400 */
[----:B------:R-:W-:Y:S02]  /*3de0*/  @P2 FSEL R10, R17, R10, P0 ;  /* 0x0000000a110a2208 */ /* 0x000fe40000000000 */
[----:B------:R-:W-:Y:S02]  /*3df0*/  @P2 SEL R9, R16, R9, P0 ;  /* 0x0000000910092207 */ /* 0x000fe40000000000 */
[----:B------:R-:W-:Y:S01]  /*3e00*/  @P2 SEL R8, R19, R8, P0 ;  /* 0x0000000813082207 */ /* 0x000fe20000000000 */
[----:B------:R-:W-:Y:S02]  /*3e10*/  IMAD.MOV.U32 R16, RZ, RZ, R10 ;  /* 0x000000ffff107224 */ /* 0x000fe400078e000a */
[----:B------:R-:W-:Y:S01]  /*3e20*/  IMAD.MOV.U32 R19, RZ, RZ, R9 ;  /* 0x000000ffff137224 */ /* 0x000fe200078e0009 */
[----:B0-----:R-:W-:-:S04]  /*3e30*/  IADD3 R6, P3, PT, R4, 0x500, RZ ;  /* 0x0000050004067810 */ /* 0x001fc80007f7e0ff */
[----:B------:R-:W-:Y:S01]  /*3e40*/  ISETP.GT.U32.AND P1, PT, R6, R7, PT ;  /* 0x000000070600720c */ /* 0x000fe20003f24070 */
[----:B------:R-:W-:Y:S02]  /*3e50*/  IMAD.X R21, RZ, RZ, R5, P3 ;  /* 0x000000ffff157224 */ /* 0x000fe400018e0605 */
[----:B------:R-:W-:-:S03]  /*3e60*/  IMAD.MOV.U32 R6, RZ, RZ, R8 ;  /* 0x000000ffff067224 */ /* 0x000fc600078e0008 */
[----:B------:R-:W-:-:S13]  /*3e70*/  ISETP.GT.AND.EX P0, PT, R21, R18, PT, P1 ;  /* 0x000000121500720c */ /* 0x000fda0003f04310 */
[----:B------:R-:W-:Y:S05]  /*3e80*/  @!P0 BRA `(.L_x_224) ;  /* 0xfffffff800ac8947 */ /* 0x000fea000383ffff */
[----:B------:R-:W-:Y:S05]  /*3e90*/  BSYNC.RECONVERGENT B1 ;  /* 0x0000000000017941 */ /* 0x000fea0003800200 */
.L_x_221:
[----:B------:R-:W-:Y:S01]  /*3ea0*/  ISETP.GE.U32.AND P0, PT, R4, R7, PT ;  /* 0x000000070400720c */ /* 0x000fe20003f06070 */
[----:B------:R-:W-:Y:S03]  /*3eb0*/  BSSY.RECONVERGENT B1, `(.L_x_218) ;  /* 0x000009b000017945 */ /* 0x000fe60003800200 */
[----:B------:R-:W-:-:S13]  /*3ec0*/  ISETP.GE.AND.EX P0, PT, R5, R18, PT, P0 ;  /* 0x000000120500720c */ /* 0x000fda0003f06300 */
[----:B------:R-:W-:Y:S05]  /*3ed0*/  @P0 BRA `(.L_x_225) ;  /* 0x0000000800600947 */ /* 0x000fea0003800000 */
[----:B------:R-:W-:-:S05]  /*3ee0*/  IMAD.IADD R16, R7, 0x1, -R4 ;  /* 0x0000000107107824 */ /* 0x000fca00078e0a04 */
[----:B------:R-:W-:-:S13]  /*3ef0*/  ISETP.GE.AND P0, PT, R11, R16, PT ;  /* 0x000000100b00720c */ /* 0x000fda0003f06270 */
[----:B------:R-:W-:Y:S05]  /*3f00*/  @P0 BRA `(.L_x_225) ;  /* 0x0000000800540947 */ /* 0x000fea0003800000 */
[----:B------:R-:W-:Y:S01]  /*3f10*/  LOP3.LUT R2, RZ, R11, RZ, 0x33, !PT ;  /* 0x0000000bff027212 */ /* 0x000fe200078e33ff */
[----:B------:R-:W-:Y:S01]  /*3f20*/  BSSY.RECONVERGENT B2, `(.L_x_226) ;  /* 0x000002f000027945 */ /* 0x000fe20003800200 */
[----:B------:R-:W-:Y:S02]  /*3f30*/  IMAD.MOV.U32 R17, RZ, RZ, R11 ;  /* 0x000000ffff117224 */ /* 0x000fe400078e000b */
[----:B------:R-:W-:-:S04]  /*3f40*/  IADD3 R7, PT, PT, -R4, R7, R2 ;  /* 0x0000000704077210 */ /* 0x000fc80007ffe102 */
[----:B------:R-:W-:-:S04]  /*3f50*/  LOP3.LUT R2, R7, 0x300, RZ, 0xc0, !PT ;  /* 0x0000030007027812 */ /* 0x000fc800078ec0ff */
[----:B------:R-:W-:-:S13]  /*3f60*/  ISETP.NE.AND P0, PT, R2, 0x300, PT ;  /* 0x000003000200780c */ /* 0x000fda0003f05270 */
[----:B------:R-:W-:Y:S05]  /*3f70*/  @!P0 BRA `(.L_x_227) ;  /* 0x0000000000a48947 */ /* 0x000fea0003800000 */
[----:B------:R-:W-:Y:S01]  /*3f80*/  IADD3 R3, P0, PT, R11, R4, RZ ;  /* 0x000000040b037210 */ /* 0x000fe20007f1e0ff */
[----:B------:R-:W-:Y:S01]  /*3f90*/  IMAD.MOV.U32 R17, RZ, RZ, R11 ;  /* 0x000000ffff117224 */ /* 0x000fe200078e000b */
[----:B------:R-:W-:Y:S02]  /*3fa0*/  LEA.HI R2, R7, 0x1, RZ, 0x18 ;  /* 0x0000000107027811 */ /* 0x000fe400078fc0ff */
[C---:B------:R-:W-:Y:S01]  /*3fb0*/  LEA R12, P1, R3.reuse, R12, 0x2 ;  /* 0x0000000c030c7211 */ /* 0x040fe200078210ff */
[----:B------:R-:W-:Y:S01]  /*3fc0*/  IMAD.X R6, RZ, RZ, R5, P0 ;  /* 0x000000ffff067224 */ /* 0x000fe200000e0605 */
[C---:B------:R-:W-:Y:S02]  /*3fd0*/  IADD3 R14, P0, PT, R3.reuse, R14, RZ ;  /* 0x0000000e030e7210 */ /* 0x040fe40007f1e0ff */
[----:B------:R-:W-:Y:S02]  /*3fe0*/  LOP3.LUT R2, R2, 0x3, RZ, 0xc0, !PT ;  /* 0x0000000302027812 */ /* 0x000fe400078ec0ff */
[----:B------:R-:W-:Y:S01]  /*3ff0*/  LEA.HI.X R3, R3, R13, R6, 0x2, P1 ;  /* 0x0000000d03037211 */ /* 0x000fe200008f1406 */
[----:B------:R-:W-:-:S02]  /*4000*/  IMAD.X R15, R6, 0x1, R15, P0 ;  /* 0x00000001060f7824 */ /* 0x000fc400000e060f */
[----:B------:R-:W-:-:S07]  /*4010*/  IMAD.MOV R6, RZ, RZ, -R2 ;  /* 0x000000ffff067224 */ /* 0x000fce00078e0a02 */
.L_x_230:
[----:B------:R-:W-:-:S06]  /*4020*/  IMAD.MOV.U32 R2, RZ, RZ, R12 ;  /* 0x000000ffff027224 */ /* 0x000fcc00078e000c */
[----:B------:R-:W2:Y:S01]  /*4030*/  LDG.E R2, desc[UR10][R2.64] ;  /* 0x0000000a02027981 */ /* 0x000ea2000c1e1900 */
[----:B------:R-:W-:Y:S01]  /*4040*/  VIADD R6, R6, 0x1 ;  /* 0x0000000106067836 */ /* 0x000fe20000000000 */
[----:B------:R-:W-:Y:S01]  /*4050*/  BSSY.RECONVERGENT B3, `(.L_x_228) ;  /* 0x0000016000037945 */ /* 0x000fe20003800200 */
[----:B------:R-:W-:Y:S01]  /*4060*/  IMAD.MOV.U32 R13, RZ, RZ, R9 ;  /* 0x000000ffff0d7224 */ /* 0x000fe200078e0009 */
[----:B------:R-:W-:Y:S01]  /*4070*/  IADD3 R12, P3, PT, R12, 0x400, RZ ;  /* 0x000004000c0c7810 */ /* 0x000fe20007f7e0ff */
[----:B------:R-:W-:Y:S01]  /*4080*/  IMAD.MOV.U32 R18, RZ, RZ, R8 ;  /* 0x000000ffff127224 */ /* 0x000fe200078e0008 */
[----:B------:R-:W-:Y:S01]  /*4090*/  ISETP.NE.AND P2, PT, R6, RZ, PT ;  /* 0x000000ff0600720c */ /* 0x000fe20003f45270 */
[----:B------:R-:W-:Y:S02]  /*40a0*/  IMAD.MOV.U32 R19, RZ, RZ, R10 ;  /* 0x000000ffff137224 */ /* 0x000fe400078e000a */
        /* <DEDUP_REMOVED lines=16> */
.L_x_229:
[----:B------:R-:W-:Y:S05]  /*41b0*/  BSYNC.RECONVERGENT B3 ;  /* 0x0000000000037941 */ /* 0x000fea0003800200 */
.L_x_228:
[----:B------:R-:W-:Y:S01]  /*41c0*/  IADD3 R14, P0, PT, R14, 0x100, RZ ;  /* 0x000001000e0e7810 */ /* 0x000fe20007f1e0ff */
[----:B------:R-:W-:Y:S02]  /*41d0*/  VIADD R17, R17, 0x100 ;  /* 0x0000010011117836 */ /* 0x000fe40000000000 */
[----:B------:R-:W-:Y:S02]  /*41e0*/  IMAD.X R3, RZ, RZ, R3, P3 ;  /* 0x000000ffff037224 */ /* 0x000fe400018e0603 */
[----:B------:R-:W-:Y:S01]  /*41f0*/  IMAD.X R15, RZ, RZ, R15, P0 ;  /* 0x000000ffff0f7224 */ /* 0x000fe200000e060f */
[----:B------:R-:W-:Y:S07]  /*4200*/  @P2 BRA `(.L_x_230) ;  /* 0xfffffffc00842947 */ /* 0x000fee000383ffff */
.L_x_227:
[----:B------:R-:W-:Y:S05]  /*4210*/  BSYNC.RECONVERGENT B2 ;  /* 0x0000000000027941 */ /* 0x000fea0003800200 */
.L_x_226:
[----:B------:R-:W-:-:S13]  /*4220*/  ISETP.GE.U32.AND P0, PT, R7, 0x300, PT ;  /* 0x000003000700780c */ /* 0x000fda0003f06070 */
[----:B------:R-:W-:Y:S05]  /*4230*/  @!P0 BRA `(.L_x_225) ;  /* 0x0000000400888947 */ /* 0x000fea0003800000 */
[----:B------:R-:W0:Y:S01]  /*4240*/  LDC.64 R6, c[0x0][0x380] ;  /* 0x0000e000ff067b82 */ /* 0x000e220000000a00 */
[----:B------:R-:W-:-:S07]  /*4250*/  VIADD R13, R17, 0x200 ;  /* 0x00000200110d7836 */ /* 0x000fce0000000000 */
[----:B------:R-:W1:Y:S02]  /*4260*/  LDC.64 R2, c[0x0][0x388] ;  /* 0x0000e200ff027b82 */ /* 0x000e640000000a00 */
.L_x_239:
[----:B------:R-:W-:-:S05]  /*4270*/  VIADD R15, R13, 0xfffffe00 ;  /* 0xfffffe000d0f7836 */ /* 0x000fca0000000000 */
[----:B------:R-:W-:-:S05]  /*4280*/  IADD3 R19, P0, PT, R15, R4, RZ ;  /* 0x000000040f137210 */ /* 0x000fca0007f1e0ff */
[----:B------:R-:W-:Y:S01]  /*4290*/  IMAD.X R20, RZ, RZ, R5, P0 ;  /* 0x000000ffff147224 */ /* 0x000fe200000e0605 */
[----:B0-----:R-:W-:-:S04]  /*42a0*/  LEA R14, P0, R19, R6, 0x2 ;  /* 0x00000006130e7211 */ /* 0x001fc800078010ff */
[----:B------:R-:W-:-:S05]  /*42b0*/  LEA.HI.X R15, R19, R7, R20, 0x2, P0 ;  /* 0x00000007130f7211 */ /* 0x000fca00000f1414 */
[----:B------:R-:W2:Y:S04]  /*42c0*/  LDG.E R25, desc[UR10][R14.64] ;  /* 0x0000000a0e197981 */ /* 0x000ea8000c1e1900 */
[----:B------:R0:W5:Y:S04]  /*42d0*/  LDG.E R18, desc[UR10][R14.64+0x400] ;  /* 0x0004000a0e127981 */ /* 0x000168000c1e1900 */
        /* <DEDUP_REMOVED lines=22> */
.L_x_232:
[----:B------:R-:W-:Y:S05]  /*4440*/  BSYNC.RECONVERGENT B2 ;  /* 0x0000000000027941 */ /* 0x000fea0003800200 */
.L_x_231:
[----:B-----5:R-:W-:Y:S01]  /*4450*/  FSETP.GEU.AND P0, PT, R19, R18, PT ;  /* 0x000000121300720b */ /* 0x020fe20003f0e000 */
[----:B------:R-:W-:Y:S01]  /*4460*/  BSSY.RECONVERGENT B2, `(.L_x_233) ;  /* 0x0000013000027945 */ /* 0x000fe20003800200 */
[----:B------:R-:W-:Y:S01]  /*4470*/  IADD3 R21, P1, P2, R4, R2, R21 ;  /* 0x0000000204157210 */ /* 0x000fe20007a3e015 */
[----:B------:R-:W-:Y:S02]  /*4480*/  VIADD R15, R13, 0x100 ;  /* 0x000001000d0f7836 */ /* 0x000fe40000000000 */
[----:B------:R-:W-:Y:S01]  /*4490*/  IMAD.MOV.U32 R9, RZ, RZ, R18 ;  /* 0x000000ffff097224 */ /* 0x000fe200078e0012 */
[----:B------:R-:W-:Y:S01]  /*44a0*/  IADD3.X R23, PT, PT, R5, R3, RZ, P1, P2 ;  /* 0x0000000305177210 */ /* 0x000fe20000fe44ff */
[----:B------:R-:W-:-:S04]  /*44b0*/  IMAD.MOV.U32 R8, RZ, RZ, R21 ;  /* 0x000000ffff087224 */ /* 0x000fc800078e0015 */
[----:B------:R-:W-:Y:S02]  /*44c0*/  IMAD.MOV.U32 R10, RZ, RZ, R23 ;  /* 0x000000ffff0a7224 */ /* 0x000fe400078e0017 */
        /* <DEDUP_REMOVED lines=12> */
.L_x_234:
[----:B------:R-:W-:Y:S05]  /*4590*/  BSYNC.RECONVERGENT B2 ;  /* 0x0000000000027941 */ /* 0x000fea0003800200 */
.L_x_233:
[----:B------:R-:W-:Y:S01]  /*45a0*/  FSETP.GEU.AND P0, PT, R9, R12, PT ;  /* 0x0000000c0900720b */ /* 0x000fe20003f0e000 */
[----:B------:R-:W-:Y:S01]  /*45b0*/  BSSY.RECONVERGENT B2, `(.L_x_235) ;  /* 0x0000013000027945 */ /* 0x000fe20003800200 */
[CC--:B------:R-:W-:Y:S01]  /*45c0*/  IADD3 R19, P1, P4, R4.reuse, R2.reuse, R13 ;  /* 0x0000000204137210 */ /* 0x0c0fe20007c3e00d */
[----:B------:R-:W-:Y:S01]  /*45d0*/  IMAD.MOV.U32 R14, RZ, RZ, R12 ;  /* 0x000000ffff0e7224 */ /* 0x000fe200078e000c */
[----:B------:R-:W-:Y:S02]  /*45e0*/  IADD3 R20, P2, P3, R4, R2, R15 ;  /* 0x0000000204147210 */ /* 0x000fe40007b5e00f */
        /* <DEDUP_REMOVED lines=15> */
.L_x_236:
[----:B------:R-:W-:Y:S05]  /*46e0*/  BSYNC.RECONVERGENT B2 ;  /* 0x0000000000027941 */ /* 0x000fea0003800200 */
.L_x_235:
        /* <DEDUP_REMOVED lines=18> */
.L_x_238:
[----:B------:R-:W-:Y:S05]  /*4810*/  BSYNC.RECONVERGENT B2 ;  /* 0x0000000000027941 */ /* 0x000fea0003800200 */
.L_x_237:
[C---:B------:R-:W-:Y:S02]  /*4820*/  VIADD R15, R13.reuse, 0x200 ;  /* 0x000002000d0f7836 */ /* 0x040fe40000000000 */
[----:B------:R-:W-:-:S03]  /*4830*/  VIADD R13, R13, 0x400 ;  /* 0x000004000d0d7836 */ /* 0x000fc60000000000 */
[----:B------:R-:W-:-:S13]  /*4840*/  ISETP.GE.AND P0, PT, R15, R16, PT ;  /* 0x000000100f00720c */ /* 0x000fda0003f06270 */
[----:B------:R-:W-:Y:S05]  /*4850*/  @!P0 BRA `(.L_x_239) ;  /* 0xfffffff800848947 */ /* 0x000fea000383ffff */
.L_x_225:
[----:B------:R-:W-:Y:S05]  /*4860*/  BSYNC.RECONVERGENT B1 ;  /* 0x0000000000017941 */ /* 0x000fea0003800200 */
.L_x_218:
        /* <DEDUP_REMOVED lines=31> */
.L_x_241:
[----:B------:R-:W-:Y:S05]  /*4a60*/  BSYNC.RECONVERGENT B1 ;  /* 0x0000000000017941 */ /* 0x000fea0003800200 */
.L_x_240:
        /* <DEDUP_REMOVED lines=24> */
.L_x_243:
[----:B------:R-:W-:Y:S05]  /*4bf0*/  BSYNC.RECONVERGENT B1 ;  /* 0x0000000000017941 */ /* 0x000fea0003800200 */
.L_x_242:
        /* <DEDUP_REMOVED lines=24> */
.L_x_245:
[----:B------:R-:W-:Y:S05]  /*4d80*/  BSYNC.RECONVERGENT B1 ;  /* 0x0000000000017941 */ /* 0x000fea0003800200 */
.L_x_244:
        /* <DEDUP_REMOVED lines=24> */
.L_x_247:
[----:B------:R-:W-:Y:S05]  /*4f10*/  BSYNC.RECONVERGENT B1 ;  /* 0x0000000000017941 */ /* 0x000fea0003800200 */
.L_x_246:
[----:B0-----:R0:W0:Y:S01]  /*4f20*/  SHFL.DOWN PT, R2, R3, 0x10, 0x1f ;  /* 0x0a001f0003027f89 */ /* 0x00102200000e0000 */
[----:B------:R-:W-:Y:S01]  /*4f30*/  BSSY.RECONVERGENT B1, `(.L_x_248) ;  /* 0x0000017000017945 */ /* 0x000fe20003800200 */
[----:B--2---:R-:W-:Y:S02]  /*4f40*/  IMAD.MOV.U32 R6, RZ, RZ, R3 ;  /* 0x000000ffff067224 */ /* 0x004fe400078e0003 */
[----:B------:R2:W0:Y:S01]  /*4f50*/  SHFL.DOWN PT, R9, R4, 0x10, 0x1f ;  /* 0x0a001f0004097f89 */ /* 0x00042200000e0000 */
[----:B------:R-:W-:Y:S02]  /*4f60*/  IMAD.MOV.U32 R7, RZ, RZ, R4 ;  /* 0x000000ffff077224 */ /* 0x000fe400078e0004 */
[----:B----4-:R-:W-:Y:S01]  /*4f70*/  IMAD.MOV.U32 R8, RZ, RZ, R5 ;  /* 0x000000ffff087224 */ /* 0x010fe200078e0005 */
        /* <DEDUP_REMOVED lines=18> */
.L_x_249:
[----:B------:R-:W-:Y:S05]  /*50a0*/  BSYNC.RECONVERGENT B1 ;  /* 0x0000000000017941 */ /* 0x000fea0003800200 */
.L_x_248:
        /* <DEDUP_REMOVED lines=12> */
.L_x_251:
[----:B------:R-:W-:Y:S05]  /*5170*/  BSYNC.RECONVERGENT B1 ;  /* 0x0000000000017941 */ /* 0x000fea0003800200 */
.L_x_250:
[----:B------:R-:W-:Y:S01]  /*5180*/  BAR.SYNC.DEFER_BLOCKING 0x0 ;  /* 0x0000000000007b1d */ /* 0x000fe20000010000 */
[----:B------:R-:W-:-:S13]  /*5190*/  ISETP.NE.AND P2, PT, R11, RZ, PT ;  /* 0x000000ff0b00720c */ /* 0x000fda0003f45270 */
[----:B------:R-:W-:Y:S05]  /*51a0*/  @P2 BRA `(.L_x_181) ;  /* 0x0000000800342947 */ /* 0x000fea0003800000 */
[----:B0---4-:R-:W0:Y:S01]  /*51b0*/  S2R R3, SR_CgaCtaId ;  /* 0x0000000000037919 */ /* 0x011e220000008800 */
[----:B------:R-:W-:Y:S01]  /*51c0*/  MOV R2, 0x400 ;  /* 0x0000040000027802 */ /* 0x000fe20000000f00 */
[----:B------:R-:W-:Y:S03]  /*51d0*/  BSSY.RECONVERGENT B1, `(.L_x_252) ;  /* 0x0000016000017945 */ /* 0x000fe60003800200 */
[----:B0-----:R-:W-:-:S05]  /*51e0*/  LEA R25, R3, R2, 0x18 ;  /* 0x0000000203197211 */ /* 0x001fca00078ec0ff */
[----:B------:R-:W0:Y:S04]  /*51f0*/  LDS R3, [R25+0x18] ;  /* 0x0000180019037984 */ /* 0x000e280000000800 */
[----:B--2---:R-:W2:Y:S04]  /*5200*/  LDS.64 R4, [R25+0x20] ;  /* 0x0000200019047984 */ /* 0x004ea80000000a00 */
        /* <DEDUP_REMOVED lines=18> */
.L_x_253:
[----:B------:R-:W-:Y:S05]  /*5330*/  BSYNC.RECONVERGENT B1 ;  /* 0x0000000000017941 */ /* 0x000fea0003800200 */
.L_x_252:
        /* <DEDUP_REMOVED lines=10> */
[----:B------:R0:W1:Y:S04]  /*53e0*/  LDS.64 R10, [R25+0x60] ;  /* 0x00006000190a7984 */ /* 0x0000680000000a00 */
[----:B---3--:R3:W1:Y:S04]  /*53f0*/  LDS.64 R12, [R25+0x70] ;  /* 0x00007000190c7984 */ /* 0x0086680000000a00 */
        /* <DEDUP_REMOVED lines=15> */
.L_x_255:
[----:B------:R-:W-:Y:S05]  /*54f0*/  BSYNC.RECONVERGENT B1 ;  /* 0x0000000000017941 */ /* 0x000fea0003800200 */
.L_x_254:
        /* <DEDUP_REMOVED lines=17> */
.L_x_257:
[----:B------:R-:W-:Y:S05]  /*5610*/  BSYNC.RECONVERGENT B1 ;  /* 0x0000000000017941 */ /* 0x000fea0003800200 */
.L_x_256:
        /* <DEDUP_REMOVED lines=17> */
.L_x_259:
[----:B------:R-:W-:Y:S05]  /*5730*/  BSYNC.RECONVERGENT B1 ;  /* 0x0000000000017941 */ /* 0x000fea0003800200 */
.L_x_258:
        /* <DEDUP_REMOVED lines=17> */
.L_x_261:
[----:B------:R-:W-:Y:S05]  /*5850*/  BSYNC.RECONVERGENT B1 ;  /* 0x0000000000017941 */ /* 0x000fea0003800200 */
.L_x_260:
        /* <DEDUP_REMOVED lines=17> */
.L_x_263:
[----:B------:R-:W-:Y:S05]  /*5970*/  BSYNC.RECONVERGENT B1 ;  /* 0x0000000000017941 */ /* 0x000fea0003800200 */
.L_x_262:
        /* <DEDUP_REMOVED lines=16> */
.L_x_181:
[----:B------:R-:W-:Y:S05]  /*5a80*/  BSYNC.RECONVERGENT B0 ;  /* 0x0000000000007941 */ /* 0x000fea0003800200 */
.L_x_148:
[----:B------:R-:W-:Y:S05]  /*5a90*/  @P2 EXIT ;  /* 0x000000000000294d */ /* 0x000fea0003800000 */
[----:B0-234-:R-:W0:Y:S01]  /*5aa0*/  LDC.64 R2, c[0x0][0x390] ;  /* 0x0000e400ff027b82 */ /* 0x01de220000000a00 */
[----:B------:R-:W-:Y:S02]  /*5ab0*/  IMAD.MOV.U32 R9, RZ, RZ, R8 ;  /* 0x000000ffff097224 */ /* 0x000fe400078e0008 */
[----:B------:R-:W-:Y:S02]  /*5ac0*/  IMAD.MOV.U32 R8, RZ, RZ, R7 ;  /* 0x000000ffff087224 */ /* 0x000fe400078e0007 */
[----:B0-----:R-:W-:-:S05]  /*5ad0*/  IMAD.WIDE.U32 R2, R0, 0x10, R2 ;  /* 0x0000001000027825 */ /* 0x001fca00078e0002 */
[----:B------:R-:W-:Y:S04]  /*5ae0*/  STG.E.64 desc[UR10][R2.64+0x8], R8 ;  /* 0x0000080802007986 */ /* 0x000fe8000c101b0a */
[----:B------:R-:W-:Y:S01]  /*5af0*/  STG.E desc[UR10][R2.64], R6 ;  /* 0x0000000602007986 */ /* 0x000fe2000c10190a */
[----:B------:R-:W-:Y:S05]  /*5b00*/  EXIT ;  /* 0x000000000000794d */ /* 0x000fea0003800000 */
.L_x_264:
        /* <DEDUP_REMOVED lines=15> */
.L_x_730:


//--------------------- .text._ZN6thrust24THRUST_300001_SM_1000_NS8cuda_cub4core6detail13_kernel_agentINS1_8__reduce11ReduceAgentINS0_12zip_iteratorIN4cuda3std3__45tupleIJNS0_6detail15normal_iteratorINS0_10device_ptrIfEEEENS0_17counting_iteratorIlNS0_11use_defaultESI_SI_EEEEEEEPNSB_IJflEEESM_lNS1_9__extrema9arg_max_fIflNSA_4lessIfEEEEEEJSL_SN_lSS_EEEvDpT0_ --------------------------
	.section	.text._ZN6thrust24THRUST_300001_SM_1000_NS8cuda_cub4core6detail13_kernel_agentINS1_8__reduce11ReduceAgentINS0_12zip_iteratorIN4cuda3std3__45tupleIJNS0_6detail15normal_iteratorINS0_10device_ptrIfEEEENS0_17counting_iteratorIlNS0_11use_defaultESI_SI_EEEEEEEPNSB_IJflEEESM_lNS1_9__extrema9arg_max_fIflNSA_4lessIfEEEEEEJSL_SN_lSS_EEEvDpT0_,"ax",@progbits
	.align	128
        .global         _ZN6thrust24THRUST_300001_SM_1000_NS8cuda_cub4core6detail13_kernel_agentINS1_8__reduce11ReduceAgentINS0_12zip_iteratorIN4cuda3std3__45tupleIJNS0_6detail15normal_iteratorINS0_10device_ptrIfEEEENS0_17counting_iteratorIlNS0_11use_defaultESI_SI_EEEEEEEPNSB_IJflEEESM_lNS1_9__extrema9arg_max_fIflNSA_4lessIfEEEEEEJSL_SN_lSS_EEEvDpT0_
        .type           _ZN6thrust24THRUST_300001_SM_1000_NS8cuda_cub4core6detail13_kernel_agentINS1_8__reduce11ReduceAgentINS0_12zip_iteratorIN4cuda3std3__45tupleIJNS0_6detail15normal_iteratorINS0_10device_ptrIfEEEENS0_17counting_iteratorIlNS0_11use_defaultESI_SI_EEEEEEEPNSB_IJflEEESM_lNS1_9__extrema9arg_max_fIflNSA_4lessIfEEEEEEJSL_SN_lSS_EEEvDpT0_,@function
        .size           _ZN6thrust24THRUST_300001_SM_1000_NS8cuda_cub4core6detail13_kernel_agentINS1_8__reduce11ReduceAgentINS0_12zip_iteratorIN4cuda3std3__45tupleIJNS0_6detail15normal_iteratorINS0_10device_ptrIfEEEENS0_17counting_iteratorIlNS0_11use_defaultESI_SI_EEEEEEEPNSB_IJflEEESM_lNS1_9__extrema9arg_max_fIflNSA_4lessIfEEEEEEJSL_SN_lSS_EEEvDpT0_,(.L_x_731 - _ZN6thrust24THRUST_300001_SM_1000_NS8cuda_cub4core6detail13_kernel_agentINS1_8__reduce11ReduceAgentINS0_12zip_iteratorIN4cuda3std3__45tupleIJNS0_6detail15normal_iteratorINS0_10device_ptrIfEEEENS0_17counting_iteratorIlNS0_11use_defaultESI_SI_EEEEEEEPNSB_IJflEEESM_lNS1_9__extrema9arg_max_fIflNSA_4lessIfEEEEEEJSL_SN_lSS_EEEvDpT0_)
        .other          _ZN6thrust24THRUST_300001_SM_1000_NS8cuda_cub4core6detail13_kernel_agentINS1_8__reduce11ReduceAgentINS0_12zip_iteratorIN4cuda3std3__45tupleIJNS0_6detail15normal_iteratorINS0_10device_ptrIfEEEENS0_17counting_iteratorIlNS0_11use_defaultESI_SI_EEEEEEEPNSB_IJflEEESM_lNS1_9__extrema9arg_max_fIflNSA_4lessIfEEEEEEJSL_SN_lSS_EEEvDpT0_,@"STO_CUDA_ENTRY STV_DEFAULT"
_ZN6thrust24THRUST_300001_SM_1000_NS8cuda_cub4core6detail13_kernel_agentINS1_8__reduce11ReduceAgentINS0_12zip_iteratorIN4cuda3std3__45tupleIJNS0_6detail15normal_iteratorINS0_10device_ptrIfEEEENS0_17counting_iteratorIlNS0_11use_defaultESI_SI_EEEEEEEPNSB_IJflEEESM_lNS1_9__extrema9arg_max_fIflNSA_4lessIfEEEEEEJSL_SN_lSS_EEEvDpT0_:
.text._ZN6thrust24THRUST_300001_SM_1000_NS8cuda_cub4core6detail13_kernel_agentINS1_8__reduce11ReduceAgentINS0_12zip_iteratorIN4cuda3std3__45tupleIJNS0_6detail15normal_iteratorINS0_10device_ptrIfEEEENS0_17counting_iteratorIlNS0_11use_defaultESI_SI_EEEEEEEPNSB_IJflEEESM_lNS1_9__extrema9arg_max_fIflNSA_4lessIfEEEEEEJSL_SN_lSS_EEEvDpT0_:
[----:B------:R-:W-:Y:S01]  /*0000*/  LDC R1, c[0x0][0x37c] ;  /* 0x0000df00ff017b82 */ /* 0x000fe20000000800 */
[----:B------:R-:W0:Y:S02]  /*0010*/  LDCU.64 UR4, c[0x0][0x398] ;  /* 0x00007300ff0477ac */ /* 0x000e240008000a00 */
[----:B0-----:R-:W-:-:S04]  /*0020*/  ISETP.NE.U32.AND P0, PT, RZ, UR4, PT ;  /* 0x00000004ff007c0c */ /* 0x001fc8000bf05070 */
[----:B------:R-:W-:-:S13]  /*0030*/  ISETP.NE.AND.EX P0, PT, RZ, UR5, PT, P0 ;  /* 0x00000005ff007c0c */ /* 0x000fda000bf05300 */
[----:B------:R-:W-:Y:S05]  /*0040*/  @!P0 EXIT ;  /* 0x000000000000894d */ /* 0x000fea0003800000 */
[----:B------:R-:W-:Y:S01]  /*0050*/  UISETP.GT.U32.AND UP0, UPT, UR4, 0x4ff, UPT ;  /* 0x000004ff0400788c */ /* 0x000fe2000bf04070 */
[----:B------:R-:W-:Y:S01]  /*0060*/  BSSY.RECONVERGENT B0, `(.L_x_265) ;  /* 0x0000558000007945 */ /* 0x000fe20003800200 */
[----:B------:R-:W0:Y:S02]  /*0070*/  LDCU.64 UR8, c[0x0][0x358] ;  /* 0x00006b00ff0877ac */ /* 0x000e240008000a00 */
[----:B------:R-:W-:-:S09]  /*0080*/  UISETP.GT.AND.EX UP0, UPT, UR5, URZ, UPT, UP0 ;  /* 0x000000ff0500728c */ /* 0x000fd2000bf04300 */
[----:B------:R-:W-:Y:S05]  /*0090*/  BRA.U UP0, `(.L_x_266) ;  /* 0x0000003100a87547 */ /* 0x000fea000b800000 */
[----:B------:R-:W1:Y:S01]  /*00a0*/  S2R R0, SR_TID.X ;  /* 0x0000000000007919 */ /* 0x000e620000002100 */
[----:B------:R-:W2:Y:S01]  /*00b0*/  LDCU UR5, c[0x0][0x398] ;  /* 0x00007300ff0577ac */ /* 0x000ea20008000800 */
[----:B------:R-:W-:Y:S01]  /*00c0*/  BSSY.RECONVERGENT B1, `(.L_x_267) ;  /* 0x000000d000017945 */ /* 0x000fe20003800200 */
[----:B------:R-:W-:Y:S01]  /*00d0*/  CS2R R6, SRZ ;  /* 0x0000000000067805 */ /* 0x000fe2000001ff00 */
[----:B------:R-:W-:Y:S01]  /*00e0*/  IMAD.MOV.U32 R8, RZ, RZ, RZ ;  /* 0x000000ffff087224 */ /* 0x000fe200078e00ff */
[----:B-1----:R-:W-:Y:S01]  /*00f0*/  ISETP.GE.AND P0, PT, R0, UR4, PT ;  /* 0x0000000400007c0c */ /* 0x002fe2000bf06270 */
[----:B------:R-:W-:-:S12]  /*0100*/  IMAD.MOV.U32 R9, RZ, RZ, R0 ;  /* 0x000000ffff097224 */ /* 0x000fd800078e0000 */
[----:B--2---:R-:W-:Y:S05]  /*0110*/  @P0 BRA `(.L_x_268) ;  /* 0x00000000001c0947 */ /* 0x004fea0003800000 */
[----:B------:R-:W1:Y:S01]  /*0120*/  LDC.64 R2, c[0x0][0x380] ;  /* 0x0000e000ff027b82 */ /* 0x000e620000000a00 */
[----:B------:R-:W2:Y:S01]  /*0130*/  LDCU.64 UR6, c[0x0][0x388] ;  /* 0x00007100ff0677ac */ /* 0x000ea20008000a00 */
[----:B-1----:R-:W-:-:S05]  /*0140*/  IMAD.WIDE.U32 R2, R0, 0x4, R2 ;  /* 0x0000000400027825 */ /* 0x002fca00078e0002 */
[----:B0-----:R1:W5:Y:S01]  /*0150*/  LDG.E R6, desc[UR8][R2.64] ;  /* 0x0000000802067981 */ /* 0x001362000c1e1900 */
[C---:B--2---:R-:W-:Y:S01]  /*0160*/  IADD3 R7, P0, PT, R0.reuse, UR6, RZ ;  /* 0x0000000600077c10 */ /* 0x044fe2000ff1e0ff */
[----:B------:R-:W-:-:S04]  /*0170*/  VIADD R9, R0, 0x100 ;  /* 0x0000010000097836 */ /* 0x000fc80000000000 */
[----:B------:R-:W-:-:S08]  /*0180*/  IMAD.X R8, RZ, RZ, UR7, P0 ;  /* 0x00000007ff087e24 */ /* 0x000fd000080e06ff */
.L_x_268:
[----:B0-----:R-:W-:Y:S05]  /*0190*/  BSYNC.RECONVERGENT B1 ;  /* 0x0000000000017941 */ /* 0x001fea0003800200 */
.L_x_267:
        /* <DEDUP_REMOVED lines=10> */
[----:B------:R-:W1:Y:S01]  /*0240*/  LDCU.64 UR6, c[0x0][0x388] ;  /* 0x00007100ff0677ac */ /* 0x000e620008000a00 */
[----:B------:R-:W-:-:S04]  /*0250*/  LEA.HI R4, R11, 0x1, RZ, 0x18 ;  /* 0x000000010b047811 */ /* 0x000fc800078fc0ff */
[----:B------:R-:W-:-:S05]  /*0260*/  LOP3.LUT R4, R4, 0x3, RZ, 0xc0, !PT ;  /* 0x0000000304047812 */ /* 0x000fca00078ec0ff */
[----:B------:R-:W-:Y:S01]  /*0270*/  IMAD.MOV R4, RZ, RZ, -R4 ;  /* 0x000000ffff047224 */ /* 0x000fe200078e0a04 */
[C---:B-1----:R-:W-:Y:S01]  /*0280*/  IADD3 R5, P0, PT, R9.reuse, UR6, RZ ;  /* 0x0000000609057c10 */ /* 0x042fe2000ff1e0ff */
[----:B0-----:R-:W-:-:S04]  /*0290*/  IMAD.WIDE.U32 R2, R9, 0x4, R2 ;  /* 0x0000000409027825 */ /* 0x001fc800078e0002 */
[----:B------:R-:W-:-:S08]  /*02a0*/  IMAD.X R10, RZ, RZ, UR7, P0 ;  /* 0x00000007ff0a7e24 */ /* 0x000fd000080e06ff */
.L_x_275:
[----:B------:R0:W2:Y:S01]  /*02b0*/  LDG.E R15, desc[UR8][R2.64] ;  /* 0x00000008020f7981 */ /* 0x0000a2000c1e1900 */
[----:B------:R-:W-:Y:S01]  /*02c0*/  VIADD R4, R4, 0x1 ;  /* 0x0000000104047836 */ /* 0x000fe20000000000 */
[----:B------:R-:W-:Y:S01]  /*02d0*/  BSSY.RECONVERGENT B3, `(.L_x_273) ;  /* 0x0000016000037945 */ /* 0x000fe20003800200 */
[----:B------:R-:W-:Y:S02]  /*02e0*/  IMAD.MOV.U32 R14, RZ, RZ, R7 ;  /* 0x000000ffff0e7224 */ /* 0x000fe400078e0007 */
[----:B------:R-:W-:Y:S01]  /*02f0*/  IMAD.MOV.U32 R13, RZ, RZ, R8 ;  /* 0x000000ffff0d7224 */ /* 0x000fe200078e0008 */
[----:B------:R-:W-:Y:S01]  /*0300*/  ISETP.NE.AND P2, PT, R4, RZ, PT ;  /* 0x000000ff0400720c */ /* 0x000fe20003f45270 */
[----:B-----5:R-:W-:Y:S02]  /*0310*/  IMAD.MOV.U32 R12, RZ, RZ, R6 ;  /* 0x000000ffff0c7224 */ /* 0x020fe400078e0006 */
[----:B------:R-:W-:Y:S01]  /*0320*/  IMAD.MOV.U32 R7, RZ, RZ, R5 ;  /* 0x000000ffff077224 */ /* 0x000fe200078e0005 */
[----:B0-----:R-:W-:Y:S01]  /*0330*/  IADD3 R2, P3, PT, R2, 0x400, RZ ;  /* 0x0000040002027810 */ /* 0x001fe20007f7e0ff */
        /* <DEDUP_REMOVED lines=15> */
.L_x_274:
[----:B------:R-:W-:Y:S05]  /*0430*/  BSYNC.RECONVERGENT B3 ;  /* 0x0000000000037941 */ /* 0x000fea0003800200 */
.L_x_273:
[----:B------:R-:W-:Y:S01]  /*0440*/  IADD3 R5, P0, PT, R5, 0x100, RZ ;  /* 0x0000010005057810 */ /* 0x000fe20007f1e0ff */
[----:B------:R-:W-:Y:S02]  /*0450*/  VIADD R9, R9, 0x100 ;  /* 0x0000010009097836 */ /* 0x000fe40000000000 */
[----:B------:R-:W-:Y:S02]  /*0460*/  IMAD.X R3, RZ, RZ, R3, P3 ;  /* 0x000000ffff037224 */ /* 0x000fe400018e0603 */
[----:B------:R-:W-:Y:S01]  /*0470*/  IMAD.X R10, RZ, RZ, R10, P0 ;  /* 0x000000ffff0a7224 */ /* 0x000fe200000e060a */
[----:B------:R-:W-:Y:S07]  /*0480*/  @P2 BRA `(.L_x_275) ;  /* 0xfffffffc00882947 */ /* 0x000fee000383ffff */
.L_x_272:
[----:B------:R-:W-:Y:S05]  /*0490*/  BSYNC.RECONVERGENT B2 ;  /* 0x0000000000027941 */ /* 0x000fea0003800200 */
.L_x_271:
[----:B------:R-:W-:-:S13]  /*04a0*/  ISETP.GE.U32.AND P0, PT, R11, 0x300, PT ;  /* 0x000003000b00780c */ /* 0x000fda0003f06070 */
[----:B------:R-:W-:Y:S05]  /*04b0*/  @!P0 BRA `(.L_x_270) ;  /* 0x00000004007c8947 */ /* 0x000fea0003800000 */
[----:B------:R-:W0:Y:S01]  /*04c0*/  LDC.64 R4, c[0x0][0x380] ;  /* 0x0000e000ff047b82 */ /* 0x000e220000000a00 */
[----:B------:R-:W-:-:S07]  /*04d0*/  VIADD R10, R9, 0x200 ;  /* 0x00000200090a7836 */ /* 0x000fce0000000000 */
[----:B------:R-:W1:Y:S02]  /*04e0*/  LDC.64 R2, c[0x0][0x388] ;  /* 0x0000e200ff027b82 */ /* 0x000e640000000a00 */
.L_x_284:
[----:B------:R-:W-:-:S04]  /*04f0*/  VIADD R15, R10, 0xfffffe00 ;  /* 0xfffffe000a0f7836 */ /* 0x000fc80000000000 */
[----:B0-----:R-:W-:-:S05]  /*0500*/  IMAD.WIDE R12, R15, 0x4, R4 ;  /* 0x000000040f0c7825 */ /* 0x001fca00078e0204 */
[----:B------:R-:W2:Y:S04]  /*0510*/  LDG.E R21, desc[UR8][R12.64] ;  /* 0x000000080c157981 */ /* 0x000ea8000c1e1900 */
[----:B-----5:R0:W5:Y:S04]  /*0520*/  LDG.E R23, desc[UR8][R12.64+0x400] ;  /* 0x000400080c177981 */ /* 0x020168000c1e1900 */
[----:B------:R0:W5:Y:S04]  /*0530*/  LDG.E R9, desc[UR8][R12.64+0x800] ;  /* 0x000800080c097981 */ /* 0x000168000c1e1900 */
[----:B------:R0:W5:Y:S01]  /*0540*/  LDG.E R11, desc[UR8][R12.64+0xc00] ;  /* 0x000c00080c0b7981 */ /* 0x000162000c1e1900 */
[C---:B-1----:R-:W-:Y:S01]  /*0550*/  IADD3 R18, P1, PT, R15.reuse, R2, RZ ;  /* 0x000000020f127210 */ /* 0x042fe20007f3e0ff */
[----:B------:R-:W-:Y:S03]  /*0560*/  BSSY.RECONVERGENT B2, `(.L_x_276) ;  /* 0x0000013000027945 */ /* 0x000fe60003800200 */
[----:B------:R-:W-:Y:S01]  /*0570*/  LEA.HI.X.SX32 R19, R15, R3, 0x1, P1 ;  /* 0x000000030f137211 */ /* 0x000fe200008f0eff */
[----:B------:R-:W-:-:S02]  /*0580*/  VIADD R15, R10, 0xffffff00 ;  /* 0xffffff000a0f7836 */ /* 0x000fc40000000000 */
        /* <DEDUP_REMOVED lines=16> */
.L_x_277:
[----:B------:R-:W-:Y:S05]  /*0690*/  BSYNC.RECONVERGENT B2 ;  /* 0x0000000000027941 */ /* 0x000fea0003800200 */
.L_x_276:
[----:B-----5:R-:W-:Y:S01]  /*06a0*/  FSETP.GEU.AND P0, PT, R14, R23, PT ;  /* 0x000000170e00720b */ /* 0x020fe20003f0e000 */
[----:B------:R-:W-:Y:S01]  /*06b0*/  BSSY.RECONVERGENT B2, `(.L_x_278) ;  /* 0x0000013000027945 */ /* 0x000fe20003800200 */
[C---:B------:R-:W-:Y:S01]  /*06c0*/  IADD3 R13, P1, PT, R15.reuse, R2, RZ ;  /* 0x000000020f0d7210 */ /* 0x040fe20007f3e0ff */
[----:B------:R-:W-:Y:S02]  /*06d0*/  VIADD R7, R10, 0x100 ;  /* 0x000001000a077836 */ /* 0x000fe40000000000 */
[----:B------:R-:W-:Y:S01]  /*06e0*/  IMAD.MOV.U32 R6, RZ, RZ, R23 ;  /* 0x000000ffff067224 */ /* 0x000fe200078e0017 */
[----:B------:R-:W-:Y:S01]  /*06f0*/  LEA.HI.X.SX32 R12, R15, R3, 0x1, P1 ;  /* 0x000000030f0c7211 */ /* 0x000fe200008f0eff */
        /* <DEDUP_REMOVED lines=14> */
.L_x_279:
[----:B------:R-:W-:Y:S05]  /*07e0*/  BSYNC.RECONVERGENT B2 ;  /* 0x0000000000027941 */ /* 0x000fea0003800200 */
.L_x_278:
[----:B------:R-:W-:Y:S01]  /*07f0*/  FSETP.GEU.AND P0, PT, R6, R9, PT ;  /* 0x000000090600720b */ /* 0x000fe20003f0e000 */
[----:B------:R-:W-:Y:S01]  /*0800*/  BSSY.RECONVERGENT B2, `(.L_x_280) ;  /* 0x0000013000027945 */ /* 0x000fe20003800200 */
[CC--:B------:R-:W-:Y:S01]  /*0810*/  IADD3 R17, P1, PT, R10.reuse, R2.reuse, RZ ;  /* 0x000000020a117210 */ /* 0x0c0fe20007f3e0ff */
[----:B------:R-:W-:Y:S01]  /*0820*/  IMAD.MOV.U32 R12, RZ, RZ, R9 ;  /* 0x000000ffff0c7224 */ /* 0x000fe200078e0009 */
[----:B------:R-:W-:Y:S02]  /*0830*/  IADD3 R18, P2, PT, R7, R2, RZ ;  /* 0x0000000207127210 */ /* 0x000fe40007f5e0ff */
        /* <DEDUP_REMOVED lines=15> */
.L_x_281:
[----:B------:R-:W-:Y:S05]  /*0930*/  BSYNC.RECONVERGENT B2 ;  /* 0x0000000000027941 */ /* 0x000fea0003800200 */
.L_x_280:
[----:B------:R-:W-:Y:S01]  /*0940*/  FSETP.GEU.AND P0, PT, R12, R11, PT ;  /* 0x0000000b0c00720b */ /* 0x000fe20003f0e000 */
[----:B------:R-:W-:Y:S01]  /*0950*/  BSSY.RECONVERGENT B2, `(.L_x_282) ;  /* 0x0000011000027945 */ /* 0x000fe20003800200 */
[----:B------:R-:W-:Y:S01]  /*0960*/  LEA.HI.X.SX32 R9, R7, R3, 0x1, P2 ;  /* 0x0000000307097211 */ /* 0x000fe200010f0eff */
        /* <DEDUP_REMOVED lines=15> */
.L_x_283:
[----:B------:R-:W-:Y:S05]  /*0a60*/  BSYNC.RECONVERGENT B2 ;  /* 0x0000000000027941 */ /* 0x000fea0003800200 */
.L_x_282:
[C---:B------:R-:W-:Y:S02]  /*0a70*/  VIADD R9, R10.reuse, 0x200 ;  /* 0x000002000a097836 */ /* 0x040fe40000000000 */
[----:B------:R-:W-:-:S03]  /*0a80*/  VIADD R10, R10, 0x400 ;  /* 0x000004000a0a7836 */ /* 0x000fc60000000000 */
[----:B------:R-:W-:-:S13]  /*0a90*/  ISETP.GE.AND P0, PT, R9, UR5, PT ;  /* 0x0000000509007c0c */ /* 0x000fda000bf06270 */
[----:B------:R-:W-:Y:S05]  /*0aa0*/  @!P0 BRA `(.L_x_284) ;  /* 0xfffffff800908947 */ /* 0x000fea000383ffff */
.L_x_270:
[----:B------:R-:W-:Y:S05]  /*0ab0*/  BSYNC.RECONVERGENT B1 ;  /* 0x0000000000017941 */ /* 0x000fea0003800200 */
.L_x_269:
[----:B------:R-:W0:Y:S02]  /*0ac0*/  LDCU UR6, c[0x0][0x398] ;  /* 0x00007300ff0677ac */ /* 0x000e240008000800 */
[----:B0-----:R-:W-:-:S09]  /*0ad0*/  UISETP.GE.AND UP0, UPT, UR6, 0x100, UPT ;  /* 0x000001000600788c */ /* 0x001fd2000bf06270 */
[----:B------:R-:W-:Y:S05]  /*0ae0*/  BRA.U !UP0, `(.L_x_285) ;  /* 0x00000011088c7547 */ /* 0x000fea000b800000 */
[----:B------:R-:W0:Y:S01]  /*0af0*/  S2R R11, SR_LANEID ;  /* 0x00000000000b7919 */ /* 0x000e220000000000 */
[----:B------:R-:W-:Y:S01]  /*0b00*/  BSSY.RECONVERGENT B1, `(.L_x_286) ;  /* 0x000001b000017945 */ /* 0x000fe20003800200 */
[----:B------:R-:W-:Y:S01]  /*0b10*/  IMAD.MOV.U32 R9, RZ, RZ, R7 ;  /* 0x000000ffff097224 */ /* 0x000fe200078e0007 */
[----:B-1---5:R1:W2:Y:S01]  /*0b20*/  SHFL.DOWN PT, R3, R6, 0x1, 0x1f ;  /* 0x08201f0006037f89 */ /* 0x0222a200000e0000 */
        /* <DEDUP_REMOVED lines=24> */
.L_x_287:
[----:B------:R-:W-:Y:S05]  /*0cb0*/  BSYNC.RECONVERGENT B1 ;  /* 0x0000000000017941 */ /* 0x000fea0003800200 */
.L_x_286:
[C---:B------:R-:W-:Y:S01]  /*0cc0*/  ISETP.GT.AND P5, PT, R11.reuse, 0x17, PT ;  /* 0x000000170b00780c */ /* 0x040fe20003fa4270 */
[----:B------:R0:W1:Y:S01]  /*0cd0*/  SHFL.DOWN PT, R7, R2, 0x2, 0x1f ;  /* 0x08401f0002077f89 */ /* 0x00006200000e0000 */
[C---:B------:R-:W-:Y:S01]  /*0ce0*/  ISETP.GT.AND P4, PT, R11.reuse, 0xf, PT ;  /* 0x0000000f0b00780c */ /* 0x040fe20003f84270 */
[----:B------:R-:W-:Y:S01]  /*0cf0*/  BSSY.RECONVERGENT B1, `(.L_x_288) ;  /* 0x0000018000017945 */ /* 0x000fe20003800200 */
[----:B------:R-:W-:Y:S01]  /*0d00*/  ISETP.NE.AND P2, PT, R11, RZ, PT ;  /* 0x000000ff0b00720c */ /* 0x000fe20003f45270 */
[----:B------:R0:W2:Y:S01]  /*0d10*/  SHFL.DOWN PT, R6, R9, 0x2, 0x1f ;  /* 0x08401f0009067f89 */ /* 0x0000a200000e0000 */
[----:B------:R-:W-:Y:S02]  /*0d20*/  IMAD.MOV.U32 R4, RZ, RZ, R9 ;  /* 0x000000ffff047224 */ /* 0x000fe400078e0009 */
[----:B------:R-:W-:Y:S01]  /*0d30*/  IMAD.MOV.U32 R5, RZ, RZ, R10 ;  /* 0x000000ffff057224 */ /* 0x000fe200078e000a */
[----:B------:R0:W3:Y:S01]  /*0d40*/  SHFL.DOWN PT, R11, R10, 0x2, 0x1f ;  /* 0x08401f000a0b7f89 */ /* 0x0000e200000e0000 */
[----:B------:R-:W-:Y:S01]  /*0d50*/  IMAD.MOV.U32 R3, RZ, RZ, R2 ;  /* 0x000000ffff037224 */ /* 0x000fe200078e0002 */
[----:B------:R-:W-:Y:S06]  /*0d60*/  @P1 BRA `(.L_x_289) ;  /* 0x0000000000401947 */ /* 0x000fec0003800000 */
        /* <DEDUP_REMOVED lines=16> */
.L_x_289:
[----:B------:R-:W-:Y:S05]  /*0e70*/  BSYNC.RECONVERGENT B1 ;  /* 0x0000000000017941 */ /* 0x000fea0003800200 */
.L_x_288:
[----:B------:R4:W3:Y:S01]  /*0e80*/  SHFL.DOWN PT, R8, R3, 0x4, 0x1f ;  /* 0x08801f0003087f89 */ /* 0x0008e200000e0000 */
[----:B------:R-:W-:Y:S01]  /*0e90*/  BSSY.RECONVERGENT B1, `(.L_x_290) ;  /* 0x0000017000017945 */ /* 0x000fe20003800200 */
[----:B--2---:R-:W-:Y:S02]  /*0ea0*/  IMAD.MOV.U32 R6, RZ, RZ, R4 ;  /* 0x000000ffff067224 */ /* 0x004fe400078e0004 */
[----:B0-----:R4:W0:Y:S01]  /*0eb0*/  SHFL.DOWN PT, R9, R4, 0x4, 0x1f ;  /* 0x08801f0004097f89 */ /* 0x00182200000e0000 */
[----:B-1----:R-:W-:Y:S02]  /*0ec0*/  IMAD.MOV.U32 R7, RZ, RZ, R5 ;  /* 0x000000ffff077224 */ /* 0x002fe400078e0005 */
[----:B------:R-:W-:Y:S01]  /*0ed0*/  IMAD.MOV.U32 R2, RZ, RZ, R3 ;  /* 0x000000ffff027224 */ /* 0x000fe200078e0003 */
[----:B------:R4:W1:Y:S01]  /*0ee0*/  SHFL.DOWN PT, R10, R5, 0x4, 0x1f ;  /* 0x08801f00050a7f89 */ /* 0x00086200000e0000 */
[----:B------:R-:W-:Y:S05]  /*0ef0*/  @P3 BRA `(.L_x_291) ;  /* 0x0000000000403947 */ /* 0x000fea0003800000 */
[----:B---3--:R-:W-:Y:S01]  /*0f00*/  FSETP.GEU.AND P0, PT, R3, R8, PT ;  /* 0x000000080300720b */ /* 0x008fe20003f0e000 */
        /* <DEDUP_REMOVED lines=15> */
.L_x_291:
[----:B------:R-:W-:Y:S05]  /*1000*/  BSYNC.RECONVERGENT B1 ;  /* 0x0000000000017941 */ /* 0x000fea0003800200 */
.L_x_290:
[----:B0-----:R0:W2:Y:S01]  /*1010*/  SHFL.DOWN PT, R9, R2, 0x8, 0x1f ;  /* 0x09001f0002097f89 */ /* 0x0010a200000e0000 */
[----:B------:R-:W-:Y:S01]  /*1020*/  BSSY.RECONVERGENT B1, `(.L_x_292) ;  /* 0x0000017000017945 */ /* 0x000fe20003800200 */
[----:B----4-:R-:W-:Y:S02]  /*1030*/  IMAD.MOV.U32 R4, RZ, RZ, R6 ;  /* 0x000000ffff047224 */ /* 0x010fe400078e0006 */
[----:B---3--:R0:W3:Y:S01]  /*1040*/  SHFL.DOWN PT, R11, R6, 0x8, 0x1f ;  /* 0x09001f00060b7f89 */ /* 0x0080e200000e0000 */
[----:B------:R-:W-:Y:S02]  /*1050*/  IMAD.MOV.U32 R5, RZ, RZ, R7 ;  /* 0x000000ffff057224 */ /* 0x000fe400078e0007 */
[----:B------:R-:W-:Y:S01]  /*1060*/  IMAD.MOV.U32 R3, RZ, RZ, R2 ;  /* 0x000000ffff037224 */ /* 0x000fe200078e0002 */
[----:B------:R0:W4:Y:S01]  /*1070*/  SHFL.DOWN PT, R8, R7, 0x8, 0x1f ;  /* 0x09001f0007087f89 */ /* 0x00012200000e0000 */
[----:B------:R-:W-:Y:S05]  /*1080*/  @P5 BRA `(.L_x_293) ;  /* 0x0000000000405947 */ /* 0x000fea0003800000 */
[----:B--2---:R-:W-:Y:S01]  /*1090*/  FSETP.GEU.AND P0, PT, R2, R9, PT ;  /* 0x000000090200720b */ /* 0x004fe20003f0e000 */
        /* <DEDUP_REMOVED lines=15> */
.L_x_293:
[----:B------:R-:W-:Y:S05]  /*1190*/  BSYNC.RECONVERGENT B1 ;  /* 0x0000000000017941 */ /* 0x000fea0003800200 */
.L_x_292:
[----:B0-----:R0:W0:Y:S01]  /*11a0*/  SHFL.DOWN PT, R2, R3, 0x10, 0x1f ;  /* 0x0a001f0003027f89 */ /* 0x00102200000e0000 */
[----:B------:R-:W-:Y:S01]  /*11b0*/  BSSY.RECONVERGENT B1, `(.L_x_294) ;  /* 0x0000017000017945 */ /* 0x000fe20003800200 */
[----:B------:R-:W-:Y:S02]  /*11c0*/  IMAD.MOV.U32 R7, RZ, RZ, R4 ;  /* 0x000000ffff077224 */ /* 0x000fe400078e0004 */
[----:B--2---:R2:W0:Y:S01]  /*11d0*/  SHFL.DOWN PT, R9, R4, 0x10, 0x1f ;  /* 0x0a001f0004097f89 */ /* 0x00442200000e0000 */
[----:B------:R-:W-:Y:S02]  /*11e0*/  IMAD.MOV.U32 R6, RZ, RZ, R5 ;  /* 0x000000ffff067224 */ /* 0x000fe400078e0005 */
[----:B----4-:R-:W-:Y:S01]  /*11f0*/  IMAD.MOV.U32 R8, RZ, RZ, R3 ;  /* 0x000000ffff087224 */ /* 0x010fe200078e0003 */
        /* <DEDUP_REMOVED lines=18> */
.L_x_295:
[----:B------:R-:W-:Y:S05]  /*1320*/  BSYNC.RECONVERGENT B1 ;  /* 0x0000000000017941 */ /* 0x000fea0003800200 */
.L_x_294:
        /* <DEDUP_REMOVED lines=12> */
.L_x_297:
[----:B------:R-:W-:Y:S05]  /*13f0*/  BSYNC.RECONVERGENT B1 ;  /* 0x0000000000017941 */ /* 0x000fea0003800200 */
.L_x_296:
        /* <DEDUP_REMOVED lines=27> */
.L_x_300:
[----:B------:R-:W-:Y:S05]  /*15b0*/  BSYNC.RECONVERGENT B1 ;  /* 0x0000000000017941 */ /* 0x000fea0003800200 */
.L_x_299:
        /* <DEDUP_REMOVED lines=9> */
[----:B---3--:R3:W1:Y:S04]  /*1650*/  LDS.64 R10, [R24+0x50] ;  /* 0x00005000180a7984 */ /* 0x0086680000000a00 */
        /* <DEDUP_REMOVED lines=17> */
.L_x_302:
[----:B------:R-:W-:Y:S05]  /*1770*/  BSYNC.RECONVERGENT B1 ;  /* 0x0000000000017941 */ /* 0x000fea0003800200 */
.L_x_301:
        /* <DEDUP_REMOVED lines=17> */
.L_x_304:
[----:B------:R-:W-:Y:S05]  /*1890*/  BSYNC.RECONVERGENT B1 ;  /* 0x0000000000017941 */ /* 0x000fea0003800200 */
.L_x_303:
        /* <DEDUP_REMOVED lines=17> */
.L_x_306:
[----:B------:R-:W-:Y:S05]  /*19b0*/  BSYNC.RECONVERGENT B1 ;  /* 0x0000000000017941 */ /* 0x000fea0003800200 */
.L_x_305:
        /* <DEDUP_REMOVED lines=17> */
.L_x_308:
[----:B------:R-:W-:Y:S05]  /*1ad0*/  BSYNC.RECONVERGENT B1 ;  /* 0x0000000000017941 */ /* 0x000fea0003800200 */
.L_x_307:
        /* <DEDUP_REMOVED lines=17> */
.L_x_310:
[----:B------:R-:W-:Y:S05]  /*1bf0*/  BSYNC.RECONVERGENT B1 ;  /* 0x0000000000017941 */ /* 0x000fea0003800200 */
.L_x_309:
        /* <DEDUP_REMOVED lines=18> */
.L_x_285:
[----:B------:R-:W0:Y:S01]  /*1d20*/  S2R R12, SR_LANEID ;  /* 0x00000000000c7919 */ /* 0x000e220000000000 */
[----:B-1----:R-:W-:Y:S01]  /*1d30*/  LOP3.LUT R2, R0, 0x3e0, RZ, 0xc0, !PT ;  /* 0x000003e000027812 */ /* 0x002fe200078ec0ff */
[----:B------:R-:W-:Y:S01]  /*1d40*/  BSSY.RECONVERGENT B1, `(.L_x_311) ;  /* 0x0000027000017945 */ /* 0x000fe20003800200 */
[----:B------:R-:W-:Y:S02]  /*1d50*/  IMAD.MOV.U32 R14, RZ, RZ, R7 ;  /* 0x000000ffff0e7224 */ /* 0x000fe400078e0007 */
[----:B------:R-:W-:Y:S02]  /*1d60*/  IMAD.MOV.U32 R16, RZ, RZ, R8 ;  /* 0x000000ffff107224 */ /* 0x000fe400078e0008 */
[----:B------:R-:W-:Y:S01]  /*1d70*/  VIADD R3, R2, 0x20 ;  /* 0x0000002002037836 */ /* 0x000fe20000000000 */
[----:B------:R-:W-:-:S04]  /*1d80*/  LOP3.LUT R2, RZ, R2, RZ, 0x33, !PT ;  /* 0x00000002ff027212 */ /* 0x000fc800078e33ff */
[----:B------:R-:W-:Y:S01]  /*1d90*/  ISETP.GT.AND P0, PT, R3, UR6, PT ;  /* 0x0000000603007c0c */ /* 0x000fe2000bf04270 */
[----:B------:R-:W-:-:S05]  /*1da0*/  VIADD R2, R2, UR6 ;  /* 0x0000000602027c36 */ /* 0x000fca0008000000 */
[----:B------:R-:W-:-:S05]  /*1db0*/  SEL R3, R2, 0x1f, P0 ;  /* 0x0000001f02037807 */ /* 0x000fca0000000000 */
[----:B-----5:R1:W2:Y:S04]  /*1dc0*/  SHFL.DOWN PT, R5, R6, 0x1, R3 ;  /* 0x0820000006057989 */ /* 0x0202a800000e0003 */
[----:B------:R1:W3:Y:S01]  /*1dd0*/  SHFL.DOWN PT, R9, R8, 0x1, R3 ;  /* 0x0820000008097989 */ /* 0x0002e200000e0003 */
[CC--:B0-----:R-:W-:Y:S01]  /*1de0*/  ISETP.GE.AND P0, PT, R12.reuse, R3.reuse, PT ;  /* 0x000000030c00720c */ /* 0x0c1fe20003f06270 */
[C---:B------:R-:W-:Y:S01]  /*1df0*/  VIADD R4, R12.reuse, 0x4 ;  /* 0x000000040c047836 */ /* 0x040fe20000000000 */
[C---:B------:R-:W-:Y:S01]  /*1e00*/  ISETP.NE.AND P2, PT, R12.reuse, RZ, PT ;  /* 0x000000ff0c00720c */ /* 0x040fe20003f45270 */
[C---:B------:R-:W-:Y:S02]  /*1e10*/  VIADD R2, R12.reuse, 0x2 ;  /* 0x000000020c027836 */ /* 0x040fe40000000000 */
[----:B------:R-:W-:Y:S01]  /*1e20*/  VIADD R10, R12, 0x8 ;  /* 0x000000080c0a7836 */ /* 0x000fe20000000000 */
[-C--:B------:R-:W-:Y:S01]  /*1e30*/  ISETP.GT.AND P5, PT, R4, R3.reuse, PT ;  /* 0x000000030400720c */ /* 0x080fe20003fa4270 */
[----:B------:R-:W-:Y:S01]  /*1e40*/  VIADD R12, R12, 0x10 ;  /* 0x000000100c0c7836 */ /* 0x000fe20000000000 */
[----:B------:R1:W0:Y:S01]  /*1e50*/  SHFL.DOWN PT, R4, R7, 0x1, R3 ;  /* 0x0820000007047989 */ /* 0x00022200000e0003 */
[-C--:B------:R-:W-:Y:S01]  /*1e60*/  ISETP.GT.AND P1, PT, R2, R3.reuse, PT ;  /* 0x000000030200720c */ /* 0x080fe20003f24270 */
[----:B------:R-:W-:Y:S01]  /*1e70*/  IMAD.MOV.U32 R2, RZ, RZ, R6 ;  /* 0x000000ffff027224 */ /* 0x000fe200078e0006 */
[----:B------:R-:W-:-:S02]  /*1e80*/  ISETP.GT.AND P4, PT, R10, R3, PT ;  /* 0x000000030a00720c */ /* 0x000fc40003f84270 */
[----:B------:R-:W-:Y:S01]  /*1e90*/  ISETP.GT.AND P3, PT, R12, R3, PT ;  /* 0x000000030c00720c */ /* 0x000fe20003f64270 */
[----:B------:R-:W-:-:S12]  /*1ea0*/  @P0 BRA `(.L_x_312) ;  /* 0x0000000000400947 */ /* 0x000fd80003800000 */
[----:B--2---:R-:W-:Y:S01]  /*1eb0*/  FSETP.GEU.AND P0, PT, R6, R5, PT ;  /* 0x000000050600720b */ /* 0x004fe20003f0e000 */
[----:B------:R-:W-:Y:S02]  /*1ec0*/  IMAD.MOV.U32 R2, RZ, RZ, R5 ;  /* 0x000000ffff027224 */ /* 0x000fe400078e0005 */
[----:B0-----:R-:W-:Y:S02]  /*1ed0*/  IMAD.MOV.U32 R14, RZ, RZ, R4 ;  /* 0x000000ffff0e7224 */ /* 0x001fe400078e0004 */
        /* <DEDUP_REMOVED lines=13> */
.L_x_312:
[----:B------:R-:W-:Y:S05]  /*1fb0*/  BSYNC.RECONVERGENT B1 ;  /* 0x0000000000017941 */ /* 0x000fea0003800200 */
.L_x_311:
[----:B--2---:R2:W4:Y:S01]  /*1fc0*/  SHFL.DOWN PT, R5, R2, 0x2, R3 ;  /* 0x0840000002057989 */ /* 0x00452200000e0003 */
[----:B------:R-:W-:Y:S01]  /*1fd0*/  BSSY.RECONVERGENT B1, `(.L_x_313) ;  /* 0x0000017000017945 */ /* 0x000fe20003800200 */
[----:B0-----:R-:W-:Y:S02]  /*1fe0*/  IMAD.MOV.U32 R4, RZ, RZ, R2 ;  /* 0x000000ffff047224 */ /* 0x001fe400078e0002 */
[----:B-1----:R2:W0:Y:S01]  /*1ff0*/  SHFL.DOWN PT, R7, R14, 0x2, R3 ;  /* 0x084000000e077989 */ /* 0x00242200000e0003 */
[----:B------:R-:W-:Y:S02]  /*2000*/  IMAD.MOV.U32 R10, RZ, RZ, R14 ;  /* 0x000000ffff0a7224 */ /* 0x000fe400078e000e */
[----:B------:R-:W-:Y:S01]  /*2010*/  IMAD.MOV.U32 R12, RZ, RZ, R16 ;  /* 0x000000ffff0c7224 */ /* 0x000fe200078e0010 */
[----:B---3--:R2:W1:Y:S01]  /*2020*/  SHFL.DOWN PT, R9, R16, 0x2, R3 ;  /* 0x0840000010097989 */ /* 0x00846200000e0003 */
        /* <DEDUP_REMOVED lines=17> */
.L_x_314:
[----:B------:R-:W-:Y:S05]  /*2140*/  BSYNC.RECONVERGENT B1 ;  /* 0x0000000000017941 */ /* 0x000fea0003800200 */
.L_x_313:
[----:B----4-:R3:W4:Y:S01]  /*2150*/  SHFL.DOWN PT, R5, R4, 0x4, R3 ;  /* 0x0880000004057989 */ /* 0x01072200000e0003 */
[----:B------:R-:W-:Y:S01]  /*2160*/  BSSY.RECONVERGENT B1, `(.L_x_315) ;  /* 0x0000017000017945 */ /* 0x000fe20003800200 */
[----:B--2---:R-:W-:Y:S02]  /*2170*/  IMAD.MOV.U32 R2, RZ, RZ, R4 ;  /* 0x000000ffff027224 */ /* 0x004fe400078e0004 */
[----:B0-----:R3:W0:Y:S01]  /*2180*/  SHFL.DOWN PT, R7, R10, 0x4, R3 ;  /* 0x088000000a077989 */ /* 0x00162200000e0003 */
[----:B------:R-:W-:Y:S02]  /*2190*/  IMAD.MOV.U32 R6, RZ, RZ, R10 ;  /* 0x000000ffff067224 */ /* 0x000fe400078e000a */
[----:B------:R-:W-:Y:S01]  /*21a0*/  IMAD.MOV.U32 R8, RZ, RZ, R12 ;  /* 0x000000ffff087224 */ /* 0x000fe200078e000c */
[----:B-1----:R3:W1:Y:S01]  /*21b0*/  SHFL.DOWN PT, R9, R12, 0x4, R3 ;  /* 0x088000000c097989 */ /* 0x00266200000e0003 */
        /* <DEDUP_REMOVED lines=17> */
.L_x_316:
[----:B------:R-:W-:Y:S05]  /*22d0*/  BSYNC.RECONVERGENT B1 ;  /* 0x0000000000017941 */ /* 0x000fea0003800200 */
.L_x_315:
[----:B----4-:R2:W4:Y:S01]  /*22e0*/  SHFL.DOWN PT, R5, R2, 0x8, R3 ;  /* 0x0900000002057989 */ /* 0x01052200000e0003 */
[----:B------:R-:W-:Y:S01]  /*22f0*/  BSSY.RECONVERGENT B1, `(.L_x_317) ;  /* 0x0000017000017945 */ /* 0x000fe20003800200 */
[----:B---3--:R-:W-:Y:S02]  /*2300*/  IMAD.MOV.U32 R4, RZ, RZ, R2 ;  /* 0x000000ffff047224 */ /* 0x008fe400078e0002 */
        /* <DEDUP_REMOVED lines=21> */
.L_x_318:
[----:B------:R-:W-:Y:S05]  /*2460*/  BSYNC.RECONVERGENT B1 ;  /* 0x0000000000017941 */ /* 0x000fea0003800200 */
.L_x_317:
[----:B----4-:R3:W4:Y:S01]  /*2470*/  SHFL.DOWN PT, R5, R4, 0x10, R3 ;  /* 0x0a00000004057989 */ /* 0x01072200000e0003 */
[----:B------:R-:W-:Y:S01]  /*2480*/  BSSY.RECONVERGENT B1, `(.L_x_319) ;  /* 0x0000017000017945 */ /* 0x000fe20003800200 */
[----:B--2---:R-:W-:Y:S02]  /*2490*/  IMAD.MOV.U32 R8, RZ, RZ, R4 ;  /* 0x000000ffff087224 */ /* 0x004fe400078e0004 */
[----:B-1----:R3:W1:Y:S01]  /*24a0*/  SHFL.DOWN PT, R9, R10, 0x10, R3 ;  /* 0x0a0000000a097989 */ /* 0x00266200000e0003 */
        /* <DEDUP_REMOVED lines=20> */
.L_x_320:
[----:B------:R-:W-:Y:S05]  /*25f0*/  BSYNC.RECONVERGENT B1 ;  /* 0x0000000000017941 */ /* 0x000fea0003800200 */
.L_x_319:
        /* <DEDUP_REMOVED lines=12> */
.L_x_322:
[----:B------:R-:W-:Y:S05]  /*26c0*/  BSYNC.RECONVERGENT B1 ;  /* 0x0000000000017941 */ /* 0x000fea0003800200 */
.L_x_321:
[----:B------:R-:W-:Y:S01]  /*26d0*/  BAR.SYNC.DEFER_BLOCKING 0x0 ;  /* 0x0000000000007b1d */ /* 0x000fe20000010000 */
[----:B------:R-:W-:-:S13]  /*26e0*/  ISETP.NE.AND P1, PT, R0, RZ, PT ;  /* 0x000000ff0000720c */ /* 0x000fda0003f25270 */
[----:B------:R-:W-:Y:S05]  /*26f0*/  @P1 BRA `(.L_x_298) ;  /* 0x0000002c00b81947 */ /* 0x000fea0003800000 */
[----:B------:R-:W-:Y:S01]  /*2700*/  UISETP.GE.AND UP0, UPT, UR6, 0x21, UPT ;  /* 0x000000210600788c */ /* 0x000fe2000bf06270 */
[----:B------:R-:W-:Y:S02]  /*2710*/  IMAD.MOV.U32 R0, RZ, RZ, R8 ;  /* 0x000000ffff007224 */ /* 0x000fe400078e0008 */
[----:B-1----:R-:W-:Y:S02]  /*2720*/  IMAD.MOV.U32 R9, RZ, RZ, R7 ;  /* 0x000000ffff097224 */ /* 0x002fe400078e0007 */
[----:B---3--:R-:W-:-:S04]  /*2730*/  IMAD.MOV.U32 R10, RZ, RZ, R6 ;  /* 0x000000ffff0a7224 */ /* 0x008fc800078e0006 */
[----:B------:R-:W-:Y:S05]  /*2740*/  BRA.U !UP0, `(.L_x_323) ;  /* 0x00000001085c7547 */ /* 0x000fea000b800000 */
[----:B------:R-:W1:Y:S01]  /*2750*/  S2UR UR5, SR_CgaCtaId ;  /* 0x00000000000579c3 */ /* 0x000e620000008800 */
[----:B------:R-:W-:Y:S01]  /*2760*/  UMOV UR4, 0x400 ;  /* 0x0000040000047882 */ /* 0x000fe20000000000 */
[----:B------:R-:W-:Y:S01]  /*2770*/  BSSY.RECONVERGENT B1, `(.L_x_323) ;  /* 0x0000014000017945 */ /* 0x000fe20003800200 */
[----:B-1----:R-:W-:-:S09]  /*2780*/  ULEA UR4, UR5, UR4, 0x18 ;  /* 0x0000000405047291 */ /* 0x002fd2000f8ec0ff */
[----:B--2---:R-:W1:Y:S04]  /*2790*/  LDS R3, [UR4+0x18] ;  /* 0x00001804ff037984 */ /* 0x004e680008000800 */
[----:B----4-:R-:W2:Y:S01]  /*27a0*/  LDS.64 R4, [UR4+0x20] ;  /* 0x00002004ff047984 */ /* 0x010ea20008000a00 */
[----:B-1----:R-:W-:Y:S01]  /*27b0*/  FSETP.GEU.AND P0, PT, R8, R3, PT ;  /* 0x000000030800720b */ /* 0x002fe20003f0e000 */
        /* <DEDUP_REMOVED lines=15> */
.L_x_324:
[----:B------:R-:W-:Y:S05]  /*28b0*/  BSYNC.RECONVERGENT B1 ;  /* 0x0000000000017941 */ /* 0x000fea0003800200 */
.L_x_323:
[----:B------:R-:W-:Y:S01]  /*28c0*/  UISETP.GE.AND UP0, UPT, UR6, 0x41, UPT ;  /* 0x000000410600788c */ /* 0x000fe2000bf06270 */
[----:B--2---:R-:W-:Y:S02]  /*28d0*/  IMAD.MOV.U32 R2, RZ, RZ, R0 ;  /* 0x000000ffff027224 */ /* 0x004fe400078e0000 */
[----:B----4-:R-:W-:Y:S02]  /*28e0*/  IMAD.MOV.U32 R5, RZ, RZ, R9 ;  /* 0x000000ffff057224 */ /* 0x010fe400078e0009 */
[----:B------:R-:W-:-:S04]  /*28f0*/  IMAD.MOV.U32 R4, RZ, RZ, R10 ;  /* 0x000000ffff047224 */ /* 0x000fc800078e000a */
[----:B------:R-:W-:Y:S05]  /*2900*/  BRA.U !UP0, `(.L_x_325) ;  /* 0x00000001085c7547 */ /* 0x000fea000b800000 */
[----:B------:R-:W1:Y:S01]  /*2910*/  S2UR UR5, SR_CgaCtaId ;  /* 0x00000000000579c3 */ /* 0x000e620000008800 */
[----:B------:R-:W-:Y:S01]  /*2920*/  UMOV UR4, 0x400 ;  /* 0x0000040000047882 */ /* 0x000fe20000000000 */
[----:B------:R-:W-:Y:S01]  /*2930*/  BSSY.RECONVERGENT B1, `(.L_x_325) ;  /* 0x0000014000017945 */ /* 0x000fe20003800200 */
[----:B-1----:R-:W-:-:S09]  /*2940*/  ULEA UR4, UR5, UR4, 0x18 ;  /* 0x0000000405047291 */ /* 0x002fd2000f8ec0ff */
[----:B------:R-:W1:Y:S04]  /*2950*/  LDS R3, [UR4+0x28] ;  /* 0x00002804ff037984 */ /* 0x000e680008000800 */
[----:B------:R-:W2:Y:S01]  /*2960*/  LDS.64 R6, [UR4+0x30] ;  /* 0x00003004ff067984 */ /* 0x000ea20008000a00 */
        /* <DEDUP_REMOVED lines=16> */
.L_x_326:
[----:B------:R-:W-:Y:S05]  /*2a70*/  BSYNC.RECONVERGENT B1 ;  /* 0x0000000000017941 */ /* 0x000fea0003800200 */
.L_x_325:
[----:B------:R-:W-:Y:S01]  /*2a80*/  UISETP.GE.AND UP0, UPT, UR6, 0x61, UPT ;  /* 0x000000610600788c */ /* 0x000fe2000bf06270 */
[----:B------:R-:W-:Y:S02]  /*2a90*/  IMAD.MOV.U32 R0, RZ, RZ, R2 ;  /* 0x000000ffff007224 */ /* 0x000fe400078e0002 */
[----:B------:R-:W-:Y:S02]  /*2aa0*/  IMAD.MOV.U32 R7, RZ, RZ, R5 ;  /* 0x000000ffff077224 */ /* 0x000fe400078e0005 */
        /* <DEDUP_REMOVED lines=24> */
.L_x_328:
[----:B------:R-:W-:Y:S05]  /*2c30*/  BSYNC.RECONVERGENT B1 ;  /* 0x0000000000017941 */ /* 0x000fea0003800200 */
.L_x_327:
        /* <DEDUP_REMOVED lines=27> */
.L_x_330:
[----:B------:R-:W-:Y:S05]  /*2df0*/  BSYNC.RECONVERGENT B1 ;  /* 0x0000000000017941 */ /* 0x000fea0003800200 */
.L_x_329:
        /* <DEDUP_REMOVED lines=27> */
.L_x_332:
[----:B------:R-:W-:Y:S05]  /*2fb0*/  BSYNC.RECONVERGENT B1 ;  /* 0x0000000000017941 */ /* 0x000fea0003800200 */
.L_x_331:
        /* <DEDUP_REMOVED lines=27> */
.L_x_334:
[----:B------:R-:W-:Y:S05]  /*3170*/  BSYNC.RECONVERGENT B1 ;  /* 0x0000000000017941 */ /* 0x000fea0003800200 */
.L_x_333:
[----:B------:R-:W-:Y:S01]  /*3180*/  UISETP.GE.AND UP0, UPT, UR6, 0xe1, UPT ;  /* 0x000000e10600788c */ /* 0x000fe2000bf06270 */
[----:B------:R-:W-:Y:S02]  /*3190*/  IMAD.MOV.U32 R8, RZ, RZ, R2 ;  /* 0x000000ffff087224 */ /* 0x000fe400078e0002 */
[----:B------:R-:W-:Y:S02]  /*31a0*/  IMAD.MOV.U32 R7, RZ, RZ, R5 ;  /* 0x000000ffff077224 */ /* 0x000fe400078e0005 */
[----:B------:R-:W-:-:S04]  /*31b0*/  IMAD.MOV.U32 R6, RZ, RZ, R4 ;  /* 0x000000ffff067224 */ /* 0x000fc800078e0004 */
[----:B------:R-:W-:Y:S05]  /*31c0*/  BRA.U !UP0, `(.L_x_298) ;  /* 0x0000002508047547 */ /* 0x000fea000b800000 */
[----:B------:R-:W1:Y:S01]  /*31d0*/  S2UR UR5, SR_CgaCtaId ;  /* 0x00000000000579c3 */ /* 0x000e620000008800 */
[----:B------:R-:W-:Y:S02]  /*31e0*/  UMOV UR4, 0x400 ;  /* 0x0000040000047882 */ /* 0x000fe40000000000 */
[----:B-1----:R-:W-:-:S09]  /*31f0*/  ULEA UR4, UR5, UR4, 0x18 ;  /* 0x0000000405047291 */ /* 0x002fd2000f8ec0ff */
[----:B------:R-:W1:Y:S04]  /*3200*/  LDS R3, [UR4+0x78] ;  /* 0x00007804ff037984 */ /* 0x000e680008000800 */
[----:B0-----:R-:W0:Y:S01]  /*3210*/  LDS.64 R10, [UR4+0x80] ;  /* 0x00008004ff0a7984 */ /* 0x001e220008000a00 */
[----:B-1----:R-:W-:Y:S01]  /*3220*/  FSETP.GEU.AND P0, PT, R2, R3, PT ;  /* 0x000000030200720b */ /* 0x002fe20003f0e000 */
[----:B------:R-:W-:Y:S02]  /*3230*/  IMAD.MOV.U32 R8, RZ, RZ, R3 ;  /* 0x000000ffff087224 */ /* 0x000fe400078e0003 */
[----:B0-----:R-:W-:Y:S02]  /*3240*/  IMAD.MOV.U32 R7, RZ, RZ, R10 ;  /* 0x000000ffff077224 */ /* 0x001fe400078e000a */
        /* <DEDUP_REMOVED lines=15> */
.L_x_266:
[----:B------:R-:W1:Y:S01]  /*3340*/  S2R R0, SR_TID.X ;  /* 0x0000000000007919 */ /* 0x000e620000002100 */
[----:B------:R-:W1:Y:S01]  /*3350*/  LDC.64 R2, c[0x0][0x380] ;  /* 0x0000e000ff027b82 */ /* 0x000e620000000a00 */
[----:B------:R-:W2:Y:S01]  /*3360*/  LDCU.64 UR6, c[0x0][0x388] ;  /* 0x00007100ff0677ac */ /* 0x000ea20008000a00 */
[----:B-1----:R-:W-:-:S05]  /*3370*/  IMAD.WIDE.U32 R2, R0, 0x4, R2 ;  /* 0x0000000400027825 */ /* 0x002fca00078e0002 */
[----:B0-----:R-:W3:Y:S04]  /*3380*/  LDG.E R5, desc[UR8][R2.64] ;  /* 0x0000000802057981 */ /* 0x001ee8000c1e1900 */
[----:B------:R-:W3:Y:S04]  /*3390*/  LDG.E R6, desc[UR8][R2.64+0x400] ;  /* 0x0004000802067981 */ /* 0x000ee8000c1e1900 */
[----:B------:R-:W4:Y:S04]  /*33a0*/  LDG.E R7, desc[UR8][R2.64+0x800] ;  /* 0x0008000802077981 */ /* 0x000f28000c1e1900 */
[----:B------:R-:W5:Y:S04]  /*33b0*/  LDG.E R8, desc[UR8][R2.64+0xc00] ;  /* 0x000c000802087981 */ /* 0x000f68000c1e1900 */
[----:B------:R-:W2:Y:S01]  /*33c0*/  LDG.E R4, desc[UR8][R2.64+0x1000] ;  /* 0x0010000802047981 */ /* 0x000ea2000c1e1900 */
[----:B------:R-:W-:Y:S01]  /*33d0*/  UISETP.GE.U32.AND UP0, UPT, UR4, 0xa00, UPT ;  /* 0x00000a000400788c */ /* 0x000fe2000bf06070 */
[----:B------:R-:W-:-:S03]  /*33e0*/  IMAD.MOV.U32 R10, RZ, RZ, RZ ;  /* 0x000000ffff0a7224 */ /* 0x000fc600078e00ff */
[----:B------:R-:W-:Y:S01]  /*33f0*/  UISETP.GE.U32.AND.EX UP0, UPT, UR5, URZ, UPT, UP0 ;  /* 0x000000ff0500728c */ /* 0x000fe2000bf06100 */
[----:B---3--:R-:W-:-:S04]  /*3400*/  FSETP.GEU.AND P0, PT, R5, R6, PT ;  /* 0x000000060500720b */ /* 0x008fc80003f0e000 */
[----:B------:R-:W-:Y:S01]  /*3410*/  FSEL R6, R5, R6, P0 ;  /* 0x0000000605067208 */ /* 0x000fe20000000000 */
[----:B------:R-:W-:-:S03]  /*3420*/  VIADD R5, R0, 0x100 ;  /* 0x0000010000057836 */ /* 0x000fc60000000000 */
[----:B----4-:R-:W-:-:S04]  /*3430*/  FSETP.GEU.AND P2, PT, R6, R7, PT ;  /* 0x000000070600720b */ /* 0x010fc80003f4e000 */
[----:B------:R-:W-:-:S04]  /*3440*/  FSEL R7, R6, R7, P2 ;  /* 0x0000000706077208 */ /* 0x000fc80001000000 */
[----:B-----5:R-:W-:-:S04]  /*3450*/  FSETP.GEU.AND P3, PT, R7, R8, PT ;  /* 0x000000080700720b */ /* 0x020fc80003f6e000 */
[----:B------:R-:W-:Y:S01]  /*3460*/  FSEL R7, R7, R8, P3 ;  /* 0x0000000807077208 */ /* 0x000fe20001800000 */
[C---:B------:R-:W-:Y:S01]  /*3470*/  VIADD R8, R0.reuse, 0x200 ;  /* 0x0000020000087836 */ /* 0x040fe20000000000 */
[C---:B------:R-:W-:Y:S02]  /*3480*/  @P2 SEL R8, R0.reuse, R5, P0 ;  /* 0x0000000500082207 */ /* 0x040fe40000000000 */
[----:B--2---:R-:W-:Y:S02]  /*3490*/  FSETP.GEU.AND P1, PT, R7, R4, PT ;  /* 0x000000040700720b */ /* 0x004fe40003f2e000 */
[----:B------:R-:W-:-:S03]  /*34a0*/  LOP3.LUT R5, R0, 0x400, RZ, 0xfc, !PT ;  /* 0x0000040000057812 */ /* 0x000fc600078efcff */
[----:B------:R-:W-:-:S08]  /*34b0*/  @!P3 VIADD R8, R0, 0x300 ;  /* 0x000003000008b836 */ /* 0x000fd00000000000 */
[C---:B------:R-:W-:Y:S02]  /*34c0*/  @P1 ISETP.GE.U32.AND P0, PT, R8.reuse, R5, PT ;  /* 0x000000050800120c */ /* 0x040fe40003f06070 */
[----:B------:R-:W-:Y:S02]  /*34d0*/  IADD3 R5, P2, PT, R5, UR6, RZ ;  /* 0x0000000605057c10 */ /* 0x000fe4000ff5e0ff */
[----:B------:R-:W-:Y:S02]  /*34e0*/  @P1 IADD3 R8, P3, PT, R8, UR6, RZ ;  /* 0x0000000608081c10 */ /* 0x000fe4000ff7e0ff */
[----:B------:R-:W-:Y:S01]  /*34f0*/  @P1 ISETP.GE.U32.AND.EX P0, PT, RZ, RZ, PT, P0 ;  /* 0x000000ffff00120c */ /* 0x000fe20003f06100 */
[----:B------:R-:W-:Y:S02]  /*3500*/  IMAD.X R6, RZ, RZ, UR7, P2 ;  /* 0x00000007ff067e24 */ /* 0x000fe400090e06ff */
[----:B------:R-:W-:Y:S01]  /*3510*/  @P1 IMAD.X R9, RZ, RZ, UR7, P3 ;  /* 0x00000007ff091e24 */ /* 0x000fe200098e06ff */
[----:B------:R-:W-:-:S04]  /*3520*/  @P1 FSETP.LT.OR P0, PT, R4, R7, !P0 ;  /* 0x000000070400120b */ /* 0x000fc80004701400 */
[----:B------:R-:W-:Y:S01]  /*3530*/  @P1 FSEL R4, R7, R4, P0 ;  /* 0x0000000407041208 */ /* 0x000fe20000000000 */
[----:B------:R-:W-:Y:S01]  /*3540*/  IMAD.MOV.U32 R7, RZ, RZ, 0x500 ;  /* 0x00000500ff077424 */ /* 0x000fe200078e00ff */
[----:B------:R-:W-:Y:S02]  /*3550*/  @P1 SEL R5, R8, R5, P0 ;  /* 0x0000000508051207 */ /* 0x000fe40000000000 */
[----:B------:R-:W-:Y:S01]  /*3560*/  @P1 SEL R6, R9, R6, P0 ;  /* 0x0000000609061207 */ /* 0x000fe20000000000 */
[----:B------:R-:W-:Y:S06]  /*3570*/  BRA.U !UP0, `(.L_x_335) ;  /* 0x00000005081c7547 */ /* 0x000fec000b800000 */
[----:B------:R-:W-:Y:S01]  /*3580*/  IMAD.MOV.U32 R7, RZ, RZ, R4 ;  /* 0x000000ffff077224 */ /* 0x000fe200078e0004 */
[----:B------:R-:W0:Y:S01]  /*3590*/  LDCU.64 UR6, c[0x0][0x388] ;  /* 0x00007100ff0677ac */ /* 0x000e220008000a00 */
[----:B------:R-:W-:Y:S02]  /*35a0*/  IMAD.MOV.U32 R15, RZ, RZ, 0x500 ;  /* 0x00000500ff0f7424 */ /* 0x000fe400078e00ff */
[----:B------:R-:W-:Y:S01]  /*35b0*/  IMAD.MOV.U32 R16, RZ, RZ, RZ ;  /* 0x000000ffff107224 */ /* 0x000fe200078e00ff */
[----:B------:R-:W1:Y:S01]  /*35c0*/  LDCU.64 UR4, c[0x0][0x398] ;  /* 0x00007300ff0477ac */ /* 0x000e620008000a00 */
[----:B------:R-:W-:-:S05]  /*35d0*/  NOP ;  /* 0x0000000000007918 */ /* 0x000fca0000000000 */
.L_x_336:
[----:B------:R-:W-:-:S04]  /*35e0*/  LEA R8, P0, R15, R2, 0x2 ;  /* 0x000000020f087211 */ /* 0x000fc800078010ff */
[----:B------:R-:W-:-:S05]  /*35f0*/  LEA.HI.X R9, R15, R3, R16, 0x2, P0 ;  /* 0x000000030f097211 */ /* 0x000fca00000f1410 */
[----:B------:R-:W2:Y:S04]  /*3600*/  LDG.E R10, desc[UR8][R8.64] ;  /* 0x00000008080a7981 */ /* 0x000ea8000c1e1900 */
[----:B------:R-:W3:Y:S04]  /*3610*/  LDG.E R11, desc[UR8][R8.64+0x400] ;  /* 0x00040008080b7981 */ /* 0x000ee8000c1e1900 */
[----:B------:R-:W4:Y:S04]  /*3620*/  LDG.E R12, desc[UR8][R8.64+0x800] ;  /* 0x00080008080c7981 */ /* 0x000f28000c1e1900 */
[----:B------:R-:W5:Y:S04]  /*3630*/  LDG.E R13, desc[UR8][R8.64+0xc00] ;  /* 0x000c0008080d7981 */ /* 0x000f68000c1e1900 */
[----:B------:R1:W5:Y:S01]  /*3640*/  LDG.E R4, desc[UR8][R8.64+0x1000] ;  /* 0x0010000808047981 */ /* 0x000362000c1e1900 */
[----:B0-----:R-:W-:-:S04]  /*3650*/  IADD3 R18, P0, P2, R15, UR6, R0 ;  /* 0x000000060f127c10 */ /* 0x001fc8000fa1e000 */
[----:B------:R-:W-:Y:S01]  /*3660*/  IADD3.X R17, PT, PT, R16, UR7, RZ, P0, P2 ;  /* 0x0000000710117c10 */ /* 0x000fe200087e44ff */
[----:B-1----:R-:W-:Y:S01]  /*3670*/  IMAD.MOV.U32 R8, RZ, RZ, R18 ;  /* 0x000000ffff087224 */ /* 0x002fe200078e0012 */
[----:B------:R-:W-:-:S03]  /*3680*/  IADD3 R9, P4, PT, R15, 0xa00, RZ ;  /* 0x00000a000f097810 */ /* 0x000fc60007f9e0ff */
[----:B------:R-:W-:Y:S01]  /*3690*/  IMAD.MOV.U32 R14, RZ, RZ, R17 ;  /* 0x000000ffff0e7224 */ /* 0x000fe200078e0011 */
        /* <DEDUP_REMOVED lines=9> */
[----:B------:R-:W-:Y:S02]  /*3730*/  @P1 SEL R14, R6, R17, P0 ;  /* 0x00000011060e1207 */ /* 0x000fe40000000000 */
[----:B------:R-:W-:-:S07]  /*3740*/  IADD3 R6, P3, PT, R18, 0x200, RZ ;  /* 0x0000020012067810 */ /* 0x000fce0007f7e0ff */
[----:B------:R-:W-:-:S04]  /*3750*/  @P2 ISETP.GE.U32.AND P0, PT, R8, R7, PT ;  /* 0x000000070800220c */ /* 0x000fc80003f06070 */
[----:B------:R-:W-:-:S04]  /*3760*/  @P2 ISETP.GE.AND.EX P0, PT, R14, R5, PT, P0 ;  /* 0x000000050e00220c */ /* 0x000fc80003f06300 */
[----:B------:R-:W-:-:S04]  /*3770*/  @P2 FSETP.LT.OR P0, PT, R11, R10, !P0 ;  /* 0x0000000a0b00220b */ /* 0x000fc80004701400 */
[----:B------:R-:W-:Y:S02]  /*3780*/  @P2 FSEL R11, R10, R11, P0 ;  /* 0x0000000b0a0b2208 */ /* 0x000fe40000000000 */
[----:B------:R-:W-:Y:S01]  /*3790*/  @P2 SEL R7, R8, R7, P0 ;  /* 0x0000000708072207 */ /* 0x000fe20000000000 */
[----:B------:R-:W-:Y:S01]  /*37a0*/  IMAD.X R8, RZ, RZ, R17, P3 ;  /* 0x000000ffff087224 */ /* 0x000fe200018e0611 */
[----:B----4-:R-:W-:Y:S02]  /*37b0*/  FSETP.GEU.AND P1, PT, R11, R12, PT ;  /* 0x0000000c0b00720b */ /* 0x010fe40003f2e000 */
[----:B------:R-:W-:Y:S02]  /*37c0*/  @P2 SEL R5, R14, R5, P0 ;  /* 0x000000050e052207 */ /* 0x000fe40000000000 */
[----:B------:R-:W-:-:S09]  /*37d0*/  IADD3 R14, P2, PT, R18, 0x300, RZ ;  /* 0x00000300120e7810 */ /* 0x000fd20007f5e0ff */
[----:B------:R-:W-:-:S04]  /*37e0*/  @P1 ISETP.GE.U32.AND P0, PT, R7, R6, PT ;  /* 0x000000060700120c */ /* 0x000fc80003f06070 */
[----:B------:R-:W-:-:S04]  /*37f0*/  @P1 ISETP.GE.AND.EX P0, PT, R5, R8, PT, P0 ;  /* 0x000000080500120c */ /* 0x000fc80003f06300 */
[----:B------:R-:W-:-:S04]  /*3800*/  @P1 FSETP.LT.OR P0, PT, R12, R11, !P0 ;  /* 0x0000000b0c00120b */ /* 0x000fc80004701400 */
[----:B------:R-:W-:Y:S02]  /*3810*/  @P1 FSEL R12, R11, R12, P0 ;  /* 0x0000000c0b0c1208 */ /* 0x000fe40000000000 */
[----:B------:R-:W-:Y:S01]  /*3820*/  @P1 SEL R6, R7, R6, P0 ;  /* 0x0000000607061207 */ /* 0x000fe20000000000 */
[----:B------:R-:W-:Y:S01]  /*3830*/  IMAD.X R7, RZ, RZ, R17, P2 ;  /* 0x000000ffff077224 */ /* 0x000fe200010e0611 */
[----:B-----5:R-:W-:Y:S02]  /*3840*/  FSETP.GEU.AND P3, PT, R12, R13, PT ;  /* 0x0000000d0c00720b */ /* 0x020fe40003f6e000 */
        /* <DEDUP_REMOVED lines=8> */
[----:B------:R-:W-:Y:S02]  /*38d0*/  FSETP.GEU.AND P2, PT, R13, R4, PT ;  /* 0x000000040d00720b */ /* 0x000fe40003f4e000 */
[----:B------:R-:W-:Y:S01]  /*38e0*/  ISETP.GT.U32.AND P1, PT, R9, UR4, PT ;  /* 0x0000000409007c0c */ /* 0x000fe2000bf24070 */
[----:B------:R-:W-:Y:S01]  /*38f0*/  IMAD.X R9, RZ, RZ, R16, P4 ;  /* 0x000000ffff097224 */ /* 0x000fe200020e0610 */
[----:B------:R-:W-:Y:S02]  /*3900*/  @P3 SEL R7, R8, R7, P0 ;  /* 0x0000000708073207 */ /* 0x000fe40000000000 */
[----:B------:R-:W-:-:S02]  /*3910*/  IADD3 R8, P3, PT, R15, 0x500, RZ ;  /* 0x000005000f087810 */ /* 0x000fc40007f7e0ff */
[----:B------:R-:W-:-:S03]  /*3920*/  ISETP.GT.AND.EX P1, PT, R9, UR5, PT, P1 ;  /* 0x0000000509007c0c */ /* 0x000fc6000bf24310 */
[----:B------:R-:W-:Y:S02]  /*3930*/  IMAD.X R10, RZ, RZ, R16, P3 ;  /* 0x000000ffff0a7224 */ /* 0x000fe400018e0610 */
[----:B------:R-:W-:Y:S01]  /*3940*/  @P2 ISETP.GE.U32.AND P0, PT, R14, R5, PT ;  /* 0x000000050e00220c */ /* 0x000fe20003f06070 */
[----:B------:R-:W-:Y:S02]  /*3950*/  IMAD.MOV.U32 R15, RZ, RZ, R8 ;  /* 0x000000ffff0f7224 */ /* 0x000fe400078e0008 */
[----:B------:R-:W-:Y:S01]  /*3960*/  IMAD.MOV.U32 R16, RZ, RZ, R10 ;  /* 0x000000ffff107224 */ /* 0x000fe200078e000a */
[----:B------:R-:W-:-:S04]  /*3970*/  @P2 ISETP.GE.AND.EX P0, PT, R7, R6, PT, P0 ;  /* 0x000000060700220c */ /* 0x000fc80003f06300 */
[----:B------:R-:W-:-:S04]  /*3980*/  @P2 FSETP.LT.OR P0, PT, R4, R13, !P0 ;  /* 0x0000000d0400220b */ /* 0x000fc80004701400 */
[----:B------:R-:W-:Y:S02]  /*3990*/  @P2 FSEL R4, R13, R4, P0 ;  /* 0x000000040d042208 */ /* 0x000fe40000000000 */
[----:B------:R-:W-:Y:S02]  /*39a0*/  @P2 SEL R6, R7, R6, P0 ;  /* 0x0000000607062207 */ /* 0x000fe40000000000 */
[----:B------:R-:W-:Y:S01]  /*39b0*/  @P2 SEL R5, R14, R5, P0 ;  /* 0x000000050e052207 */ /* 0x000fe20000000000 */
[----:B------:R-:W-:Y:S01]  /*39c0*/  IMAD.MOV.U32 R7, RZ, RZ, R4 ;  /* 0x000000ffff077224 */ /* 0x000fe200078e0004 */
[----:B------:R-:W-:Y:S06]  /*39d0*/  @!P1 BRA `(.L_x_336) ;  /* 0xfffffffc00009947 */ /* 0x000fec000383ffff */
[----:B------:R-:W-:-:S07]  /*39e0*/  IMAD.MOV.U32 R7, RZ, RZ, R8 ;  /* 0x000000ffff077224 */ /* 0x000fce00078e0008 */
.L_x_335:
        /* <DEDUP_REMOVED lines=8> */
[----:B------:R-:W-:Y:S01]  /*3a70*/  BSSY.RECONVERGENT B2, `(.L_x_339) ;  /* 0x0000030000027945 */ /* 0x000fe20003800200 */
[----:B------:R-:W-:Y:S02]  /*3a80*/  IMAD.MOV.U32 R12, RZ, RZ, R0 ;  /* 0x000000ffff0c7224 */ /* 0x000fe400078e0000 */
[----:B------:R-:W-:-:S04]  /*3a90*/  IADD3 R15, PT, PT, -R7, UR4, R2 ;  /* 0x00000004070f7c10 */ /* 0x000fc8000fffe102 */
[----:B------:R-:W-:-:S04]  /*3aa0*/  LOP3.LUT R2, R15, 0x300, RZ, 0xc0, !PT ;  /* 0x000003000f027812 */ /* 0x000fc800078ec0ff */
[----:B------:R-:W-:-:S13]  /*3ab0*/  ISETP.NE.AND P0, PT, R2, 0x300, PT ;  /* 0x000003000200780c */ /* 0x000fda0003f05270 */
[----:B------:R-:W-:Y:S05]  /*3ac0*/  @!P0 BRA `(.L_x_340) ;  /* 0x0000000000a88947 */ /* 0x000fea0003800000 */
[----:B------:R-:W0:Y:S01]  /*3ad0*/  LDCU.64 UR10, c[0x0][0x380] ;  /* 0x00007000ff0a77ac */ /* 0x000e220008000a00 */
[----:B------:R-:W-:Y:S01]  /*3ae0*/  IADD3 R3, P0, PT, R0, R7, RZ ;  /* 0x0000000700037210 */ /* 0x000fe20007f1e0ff */
[----:B------:R-:W-:Y:S01]  /*3af0*/  IMAD.MOV.U32 R12, RZ, RZ, R0 ;  /* 0x000000ffff0c7224 */ /* 0x000fe200078e0000 */
[----:B------:R-:W-:-:S03]  /*3b00*/  LEA.HI R2, R15, 0x1, RZ, 0x18 ;  /* 0x000000010f027811 */ /* 0x000fc600078fc0ff */
[----:B------:R-:W-:Y:S01]  /*3b10*/  IMAD.X R14, RZ, RZ, R10, P0 ;  /* 0x000000ffff0e7224 */ /* 0x000fe200000e060a */
[----:B------:R-:W-:Y:S02]  /*3b20*/  LOP3.LUT R2, R2, 0x3, RZ, 0xc0, !PT ;  /* 0x0000000302027812 */ /* 0x000fe400078ec0ff */
[----:B------:R-:W-:-:S03]  /*3b30*/  IADD3 R13, P0, PT, R3, UR6, RZ ;  /* 0x00000006030d7c10 */ /* 0x000fc6000ff1e0ff */
[----:B------:R-:W-:Y:S01]  /*3b40*/  IMAD.MOV R8, RZ, RZ, -R2 ;  /* 0x000000ffff087224 */ /* 0x000fe200078e0a02 */
[----:B0-----:R-:W-:-:S04]  /*3b50*/  LEA R9, P1, R3, UR10, 0x2 ;  /* 0x0000000a03097c11 */ /* 0x001fc8000f8210ff */
[----:B------:R-:W-:Y:S02]  /*3b60*/  LEA.HI.X R3, R3, UR11, R14, 0x2, P1 ;  /* 0x0000000b03037c11 */ /* 0x000fe400088f140e */
[----:B------:R-:W-:-:S07]  /*3b70*/  IADD3.X R14, PT, PT, R14, UR7, RZ, P0, !PT ;  /* 0x000000070e0e7c10 */ /* 0x000fce00087fe4ff */
.L_x_343:
        /* <DEDUP_REMOVED lines=25> */
.L_x_342:
[----:B------:R-:W-:Y:S05]  /*3d10*/  BSYNC.RECONVERGENT B3 ;  /* 0x0000000000037941 */ /* 0x000fea0003800200 */
.L_x_341:
[----:B------:R-:W-:Y:S01]  /*3d20*/  IADD3 R13, P0, PT, R13, 0x100, RZ ;  /* 0x000001000d0d7810 */ /* 0x000fe20007f1e0ff */
[----:B------:R-:W-:Y:S02]  /*3d30*/  VIADD R12, R12, 0x100 ;  /* 0x000001000c0c7836 */ /* 0x000fe40000000000 */
[----:B------:R-:W-:Y:S02]  /*3d40*/  IMAD.X R3, RZ, RZ, R3, P3 ;  /* 0x000000ffff037224 */ /* 0x000fe400018e0603 */
[----:B------:R-:W-:Y:S01]  /*3d50*/  IMAD.X R14, RZ, RZ, R14, P0 ;  /* 0x000000ffff0e7224 */ /* 0x000fe200000e060e */
[----:B------:R-:W-:Y:S07]  /*3d60*/  @P2 BRA `(.L_x_343) ;  /* 0xfffffffc00842947 */ /* 0x000fee000383ffff */
.L_x_340:
[----:B------:R-:W-:Y:S05]  /*3d70*/  BSYNC.RECONVERGENT B2 ;  /* 0x0000000000027941 */ /* 0x000fea0003800200 */
.L_x_339:
[----:B------:R-:W-:-:S13]  /*3d80*/  ISETP.GE.U32.AND P0, PT, R15, 0x300, PT ;  /* 0x000003000f00780c */ /* 0x000fda0003f06070 */
[----:B------:R-:W-:Y:S05]  /*3d90*/  @!P0 BRA `(.L_x_338) ;  /* 0x0000000400888947 */ /* 0x000fea0003800000 */
[----:B------:R-:W0:Y:S01]  /*3da0*/  LDC.64 R2, c[0x0][0x380] ;  /* 0x0000e000ff027b82 */ /* 0x000e220000000a00 */
[----:B------:R-:W-:-:S07]  /*3db0*/  VIADD R12, R12, 0x200 ;  /* 0x000002000c0c7836 */ /* 0x000fce0000000000 */
[----:B------:R-:W1:Y:S02]  /*3dc0*/  LDC.64 R8, c[0x0][0x388] ;  /* 0x0000e200ff087b82 */ /* 0x000e640000000a00 */
.L_x_352:
        /* <DEDUP_REMOVED lines=29> */
.L_x_345:
[----:B------:R-:W-:Y:S05]  /*3fa0*/  BSYNC.RECONVERGENT B2 ;  /* 0x0000000000027941 */ /* 0x000fea0003800200 */
.L_x_344:
        /* <DEDUP_REMOVED lines=20> */
.L_x_347:
[----:B------:R-:W-:Y:S05]  /*40f0*/  BSYNC.RECONVERGENT B2 ;  /* 0x0000000000027941 */ /* 0x000fea0003800200 */
.L_x_346:
        /* <DEDUP_REMOVED lines=20> */
.L_x_349:
[----:B------:R-:W-:Y:S05]  /*4240*/  BSYNC.RECONVERGENT B2 ;  /* 0x0000000000027941 */ /* 0x000fea0003800200 */
.L_x_348:
        /* <DEDUP_REMOVED lines=18> */
.L_x_351:
[----:B------:R-:W-:Y:S05]  /*4370*/  BSYNC.RECONVERGENT B2 ;  /* 0x0000000000027941 */ /* 0x000fea0003800200 */
.L_x_350:
[C---:B------:R-:W-:Y:S02]  /*4380*/  VIADD R14, R12.reuse, 0x200 ;  /* 0x000002000c0e7836 */ /* 0x040fe40000000000 */
[----:B------:R-:W-:-:S03]  /*4390*/  VIADD R12, R12, 0x400 ;  /* 0x000004000c0c7836 */ /* 0x000fc60000000000 */
[----:B------:R-:W-:-:S13]  /*43a0*/  ISETP.GE.AND P0, PT, R14, R11, PT ;  /* 0x0000000b0e00720c */ /* 0x000fda0003f06270 */
[----:B------:R-:W-:Y:S05]  /*43b0*/  @!P0 BRA `(.L_x_352) ;  /* 0xfffffff800848947 */ /* 0x000fea000383ffff */
.L_x_338:
[----:B------:R-:W-:Y:S05]  /*43c0*/  BSYNC.RECONVERGENT B1 ;  /* 0x0000000000017941 */ /* 0x000fea0003800200 */
.L_x_337:
        /* <DEDUP_REMOVED lines=31> */
.L_x_354:
[----:B------:R-:W-:Y:S05]  /*45c0*/  BSYNC.RECONVERGENT B1 ;  /* 0x0000000000017941 */ /* 0x000fea0003800200 */
.L_x_353:
        /* <DEDUP_REMOVED lines=24> */
.L_x_356:
[----:B------:R-:W-:Y:S05]  /*4750*/  BSYNC.RECONVERGENT B1 ;  /* 0x0000000000017941 */ /* 0x000fea0003800200 */
.L_x_355:
[----:B0-----:R0:W4:Y:S01]  /*4760*/  SHFL.DOWN PT, R8, R3, 0x4, 0x1f ;  /* 0x08801f0003087f89 */ /* 0x00112200000e0000 */
[----:B------:R-:W-:Y:S01]  /*4770*/  BSSY.RECONVERGENT B1, `(.L_x_357) ;  /* 0x0000017000017945 */ /* 0x000fe20003800200 */
[----:B------:R-:W-:Y:S02]  /*4780*/  IMAD.MOV.U32 R2, RZ, RZ, R3 ;  /* 0x000000ffff027224 */ /* 0x000fe400078e0003 */
[----:B-1----:R0:W1:Y:S01]  /*4790*/  SHFL.DOWN PT, R9, R4, 0x4, 0x1f ;  /* 0x08801f0004097f89 */ /* 0x00206200000e0000 */
[----:B--2---:R-:W-:Y:S02]  /*47a0*/  IMAD.MOV.U32 R6, RZ, RZ, R4 ;  /* 0x000000ffff067224 */ /* 0x004fe400078e0004 */
[----:B------:R-:W-:Y:S01]  /*47b0*/  IMAD.MOV.U32 R7, RZ, RZ, R5 ;  /* 0x000000ffff077224 */ /* 0x000fe200078e0005 */
[----:B------:R0:W2:Y:S01]  /*47c0*/  SHFL.DOWN PT, R10, R5, 0x4, 0x1f ;  /* 0x08801f00050a7f89 */ /* 0x0000a200000e0000 */
[----:B------:R-:W-:Y:S05]  /*47d0*/  @P5 BRA `(.L_x_358) ;  /* 0x0000000000405947 */ /* 0x000fea0003800000 */
[----:B----4-:R-:W-:Y:S01]  /*47e0*/  FSETP.GEU.AND P0, PT, R3, R8, PT ;  /* 0x000000080300720b */ /* 0x010fe20003f0e000 */
[----:B------:R-:W-:Y:S02]  /*47f0*/  IMAD.MOV.U32 R2, RZ, RZ, R8 ;  /* 0x000000ffff027224 */ /* 0x000fe400078e0008 */
[----:B-1----:R-:W-:Y:S02]  /*4800*/  IMAD.MOV.U32 R6, RZ, RZ, R9 ;  /* 0x000000ffff067224 */ /* 0x002fe400078e0009 */
[----:B--2---:R-:W-:-:S08]  /*4810*/  IMAD.MOV.U32 R7, RZ, RZ, R10 ;  /* 0x000000ffff077224 */ /* 0x004fd000078e000a */
        /* <DEDUP_REMOVED lines=12> */
.L_x_358:
[----:B------:R-:W-:Y:S05]  /*48e0*/  BSYNC.RECONVERGENT B1 ;  /* 0x0000000000017941 */ /* 0x000fea0003800200 */
.L_x_357:
[----:B-1----:R1:W1:Y:S01]  /*48f0*/  SHFL.DOWN PT, R9, R2, 0x8, 0x1f ;  /* 0x09001f0002097f89 */ /* 0x00226200000e0000 */
[----:B------:R-:W-:Y:S01]  /*4900*/  BSSY.RECONVERGENT B1, `(.L_x_359) ;  /* 0x0000017000017945 */ /* 0x000fe20003800200 */
[----:B0-----:R-:W-:Y:S02]  /*4910*/  IMAD.MOV.U32 R3, RZ, RZ, R2 ;  /* 0x000000ffff037224 */ /* 0x001fe400078e0002 */
[----:B---3--:R0:W3:Y:S01]  /*4920*/  SHFL.DOWN PT, R11, R6, 0x8, 0x1f ;  /* 0x09001f00060b7f89 */ /* 0x0080e200000e0000 */
[----:B------:R-:W-:Y:S02]  /*4930*/  IMAD.MOV.U32 R4, RZ, RZ, R6 ;  /* 0x000000ffff047224 */ /* 0x000fe400078e0006 */
[----:B------:R-:W-:Y:S01]  /*4940*/  IMAD.MOV.U32 R5, RZ, RZ, R7 ;  /* 0x000000ffff057224 */ /* 0x000fe200078e0007 */
[----:B----4-:R0:W4:Y:S01]  /*4950*/  SHFL.DOWN PT, R8, R7, 0x8, 0x1f ;  /* 0x09001f0007087f89 */ /* 0x01012200000e0000 */
[----:B------:R-:W-:Y:S05]  /*4960*/  @P4 BRA `(.L_x_360) ;  /* 0x0000000000404947 */ /* 0x000fea0003800000 */
[----:B-1----:R-:W-:Y:S01]  /*4970*/  FSETP.GEU.AND P0, PT, R2, R9, PT ;  /* 0x000000090200720b */ /* 0x002fe20003f0e000 */
        /* <DEDUP_REMOVED lines=15> */
.L_x_360:
[----:B------:R-:W-:Y:S05]  /*4a70*/  BSYNC.RECONVERGENT B1 ;  /* 0x0000000000017941 */ /* 0x000fea0003800200 */
.L_x_359:
[----:B-1----:R1:W1:Y:S01]  /*4a80*/  SHFL.DOWN PT, R2, R3, 0x10, 0x1f ;  /* 0x0a001f0003027f89 */ /* 0x00226200000e0000 */
[----:B------:R-:W-:Y:S01]  /*4a90*/  BSSY.RECONVERGENT B1, `(.L_x_361) ;  /* 0x0000017000017945 */ /* 0x000fe20003800200 */
[----:B----4-:R-:W-:Y:S02]  /*4aa0*/  IMAD.MOV.U32 R8, RZ, RZ, R3 ;  /* 0x000000ffff087224 */ /* 0x010fe400078e0003 */
[----:B------:R4:W1:Y:S01]  /*4ab0*/  SHFL.DOWN PT, R9, R4, 0x10, 0x1f ;  /* 0x0a001f0004097f89 */ /* 0x00086200000e0000 */
[----:B0-----:R-:W-:Y:S02]  /*4ac0*/  IMAD.MOV.U32 R7, RZ, RZ, R4 ;  /* 0x000000ffff077224 */ /* 0x001fe400078e0004 */
[----:B------:R-:W-:Y:S01]  /*4ad0*/  IMAD.MOV.U32 R6, RZ, RZ, R5 ;  /* 0x000000ffff067224 */ /* 0x000fe200078e0005 */
[----:B--2---:R4:W0:Y:S01]  /*4ae0*/  SHFL.DOWN PT, R10, R5, 0x10, 0x1f ;  /* 0x0a001f00050a7f89 */ /* 0x00482200000e0000 */
[----:B------:R-:W-:Y:S05]  /*4af0*/  @P3 BRA `(.L_x_362) ;  /* 0x0000000000403947 */ /* 0x000fea0003800000 */
[----:B-1----:R-:W-:Y:S01]  /*4b00*/  FSETP.GEU.AND P0, PT, R3, R2, PT ;  /* 0x000000020300720b */ /* 0x002fe20003f0e000 */
        /* <DEDUP_REMOVED lines=15> */
.L_x_362:
[----:B------:R-:W-:Y:S05]  /*4c00*/  BSYNC.RECONVERGENT B1 ;  /* 0x0000000000017941 */ /* 0x000fea0003800200 */
.L_x_361:
[----:B------:R-:W-:Y:S04]  /*4c10*/  BSSY.RECONVERGENT B1, `(.L_x_363) ;  /* 0x000000c000017945 */ /* 0x000fe80003800200 */
[----:B------:R-:W-:Y:S05]  /*4c20*/  @P2 BRA `(.L_x_364) ;  /* 0x0000000000282947 */ /* 0x000fea0003800000 */
[----:B----4-:R-:W2:Y:S01]  /*4c30*/  S2R R4, SR_CgaCtaId ;  /* 0x0000000000047919 */ /* 0x010ea20000008800 */
[----:B-1----:R-:W-:Y:S02]  /*4c40*/  MOV R3, 0x400 ;  /* 0x0000040000037802 */ /* 0x002fe40000000f00 */
        /* <DEDUP_REMOVED lines=8> */
.L_x_364:
[----:B------:R-:W-:Y:S05]  /*4cd0*/  BSYNC.RECONVERGENT B1 ;  /* 0x0000000000017941 */ /* 0x000fea0003800200 */
.L_x_363:
[----:B------:R-:W-:Y:S01]  /*4ce0*/  BAR.SYNC.DEFER_BLOCKING 0x0 ;  /* 0x0000000000007b1d */ /* 0x000fe20000010000 */
[----:B------:R-:W-:-:S13]  /*4cf0*/  ISETP.NE.AND P1, PT, R0, RZ, PT ;  /* 0x000000ff0000720c */ /* 0x000fda0003f25270 */
[----:B------:R-:W-:Y:S05]  /*4d00*/  @P1 BRA `(.L_x_298) ;  /* 0x0000000800341947 */ /* 0x000fea0003800000 */
[----:B-12---:R-:W1:Y:S01]  /*4d10*/  S2R R3, SR_CgaCtaId ;  /* 0x0000000000037919 */ /* 0x006e620000008800 */
[----:B------:R-:W-:Y:S01]  /*4d20*/  MOV R0, 0x400 ;  /* 0x0000040000007802 */ /* 0x000fe20000000f00 */
[----:B------:R-:W-:Y:S03]  /*4d30*/  BSSY.RECONVERGENT B1, `(.L_x_365) ;  /* 0x0000016000017945 */ /* 0x000fe60003800200 */
[----:B-1----:R-:W-:-:S05]  /*4d40*/  LEA R24, R3, R0, 0x18 ;  /* 0x0000000003187211 */ /* 0x002fca00078ec0ff */
[----:B------:R-:W1:Y:S04]  /*4d50*/  LDS R3, [R24+0x18] ;  /* 0x0000180018037984 */ /* 0x000e680000000800 */
[----:B----4-:R-:W2:Y:S04]  /*4d60*/  LDS.64 R4, [R24+0x20] ;  /* 0x0000200018047984 */ /* 0x010ea80000000a00 */
[----:B------:R4:W0:Y:S04]  /*4d70*/  LDS R18, [R24+0x28] ;  /* 0x0000280018127984 */ /* 0x0008280000000800 */
[----:B------:R4:W0:Y:S01]  /*4d80*/  LDS R16, [R24+0x38] ;  /* 0x0000380018107984 */ /* 0x0008220000000800 */
[----:B-1----:R-:W-:Y:S01]  /*4d90*/  FSETP.GEU.AND P0, PT, R8, R3, PT ;  /* 0x000000030800720b */ /* 0x002fe20003f0e000 */
[----:B------:R-:W-:-:S02]  /*4da0*/  IMAD.MOV.U32 R19, RZ, RZ, R3 ;  /* 0x000000ffff137224 */ /* 0x000fc400078e0003 */
[----:B--2---:R-:W-:Y:S02]  /*4db0*/  IMAD.MOV.U32 R21, RZ, RZ, R4 ;  /* 0x000000ffff157224 */ /* 0x004fe400078e0004 */
[----:B------:R-:W-:-:S08]  /*4dc0*/  IMAD.MOV.U32 R20, RZ, RZ, R5 ;  /* 0x000000ffff147224 */ /* 0x000fd000078e0005 */
[----:B0---4-:R-:W-:Y:S05]  /*4dd0*/  @!P0 BRA `(.L_x_366) ;  /* 0x00000000002c8947 */ /* 0x011fea0003800000 */
        /* <DEDUP_REMOVED lines=11> */
.L_x_366:
[----:B------:R-:W-:Y:S05]  /*4e90*/  BSYNC.RECONVERGENT B1 ;  /* 0x0000000000017941 */ /* 0x000fea0003800200 */
.L_x_365:
        /* <DEDUP_REMOVED lines=27> */
.L_x_368:
[----:B------:R-:W-:Y:S05]  /*5050*/  BSYNC.RECONVERGENT B1 ;  /* 0x0000000000017941 */ /* 0x000fea0003800200 */
.L_x_367:
        /* <DEDUP_REMOVED lines=17> */
.L_x_370:
[----:B------:R-:W-:Y:S05]  /*5170*/  BSYNC.RECONVERGENT B1 ;  /* 0x0000000000017941 */ /* 0x000fea0003800200 */
.L_x_369:
        /* <DEDUP_REMOVED lines=17> */
.L_x_372:
[----:B------:R-:W-:Y:S05]  /*5290*/  BSYNC.RECONVERGENT B1 ;  /* 0x0000000000017941 */ /* 0x000fea0003800200 */
.L_x_371:
        /* <DEDUP_REMOVED lines=17> */
.L_x_374:
[----:B------:R-:W-:Y:S05]  /*53b0*/  BSYNC.RECONVERGENT B1 ;  /* 0x0000000000017941 */ /* 0x000fea0003800200 */
.L_x_373:
        /* <DEDUP_REMOVED lines=17> */
.L_x_376:
[----:B------:R-:W-:Y:S05]  /*54d0*/  BSYNC.RECONVERGENT B1 ;  /* 0x0000000000017941 */ /* 0x000fea0003800200 */
.L_x_375:
        /* <DEDUP_REMOVED lines=16> */
.L_x_298:
[----:B------:R-:W-:Y:S05]  /*55e0*/  BSYNC.RECONVERGENT B0 ;  /* 0x0000000000007941 */ /* 0x000fea0003800200 */
.L_x_265:
[----:B------:R-:W-:Y:S05]  /*55f0*/  @P1 EXIT ;  /* 0x000000000000194d */ /* 0x000fea0003800000 */
[----:B01234-:R-:W0:Y:S01]  /*5600*/  LDC.64 R2, c[0x0][0x390] ;  /* 0x0000e400ff027b82 */ /* 0x01fe220000000a00 */
[----:B------:R-:W-:-:S04]  /*5610*/  LOP3.LUT R7, R7, R6, RZ, 0x3c, !PT ;  /* 0x0000000607077212 */ /* 0x000fc800078e3cff */
[----:B------:R-:W-:-:S04]  /*5620*/  LOP3.LUT R6, R7, R6, RZ, 0x3c, !PT ;  /* 0x0000000607067212 */ /* 0x000fc800078e3cff */
[----:B------:R-:W-:-:S05]  /*5630*/  LOP3.LUT R7, R7, R6, RZ, 0x3c, !PT ;  /* 0x0000000607077212 */ /* 0x000fca00078e3cff */
[----:B0-----:R-:W-:Y:S04]  /*5640*/  STG.E.64 desc[UR8][R2.64+0x8], R6 ;  /* 0x0000080602007986 */ /* 0x001fe8000c101b08 */
[----:B------:R-:W-:Y:S01]  /*5650*/  STG.E desc[UR8][R2.64], R8 ;  /* 0x0000000802007986 */ /* 0x000fe2000c101908 */
[----:B------:R-:W-:Y:S05]  /*5660*/  EXIT ;  /* 0x000000000000794d */ /* 0x000fea0003800000 */
.L_x_377:
        /* <DEDUP_REMOVED lines=9> */
.L_x_731:


//--------------------- .text._ZN6thrust24THRUST_300001_SM_1000_NS8cuda_cub4core6detail13_kernel_agentINS1_8__reduce11ReduceAgentIPN4cuda3std3__45tupleIJflEEESC_SB_iNS1_9__extrema9arg_max_fIflNS9_4lessIfEEEEEEJSC_SC_iSH_EEEvDpT0_ --------------------------
	.section	.text._ZN6thrust24THRUST_300001_SM_1000_NS8cuda_cub4core6detail13_kernel_agentINS1_8__reduce11ReduceAgentIPN4cuda3std3__45tupleIJflEEESC_SB_iNS1_9__extrema9arg_max_fIflNS9_4lessIfEEEEEEJSC_SC_iSH_EEEvDpT0_,"ax",@progbits
	.align	128
        .global         _ZN6thrust24THRUST_300001_SM_1000_NS8cuda_cub4core6detail13_kernel_agentINS1_8__reduce11ReduceAgentIPN4cuda3std3__45tupleIJflEEESC_SB_iNS1_9__extrema9arg_max_fIflNS9_4lessIfEEEEEEJSC_SC_iSH_EEEvDpT0_
        .type           _ZN6thrust24THRUST_300001_SM_1000_NS8cuda_cub4core6detail13_kernel_agentINS1_8__reduce11ReduceAgentIPN4cuda3std3__45tupleIJflEEESC_SB_iNS1_9__extrema9arg_max_fIflNS9_4lessIfEEEEEEJSC_SC_iSH_EEEvDpT0_,@function
        .size           _ZN6thrust24THRUST_300001_SM_1000_NS8cuda_cub4core6detail13_kernel_agentINS1_8__reduce11ReduceAgentIPN4cuda3std3__45tupleIJflEEESC_SB_iNS1_9__extrema9arg_max_fIflNS9_4lessIfEEEEEEJSC_SC_iSH_EEEvDpT0_,(.L_x_732 - _ZN6thrust24THRUST_300001_SM_1000_NS8cuda_cub4core6detail13_kernel_agentINS1_8__reduce11ReduceAgentIPN4cuda3std3__45tupleIJflEEESC_SB_iNS1_9__extrema9arg_max_fIflNS9_4lessIfEEEEEEJSC_SC_iSH_EEEvDpT0_)
        .other          _ZN6thrust24THRUST_300001_SM_1000_NS8cuda_cub4core6detail13_kernel_agentINS1_8__reduce11ReduceAgentIPN4cuda3std3__45tupleIJflEEESC_SB_iNS1_9__extrema9arg_max_fIflNS9_4lessIfEEEEEEJSC_SC_iSH_EEEvDpT0_,@"STO_CUDA_ENTRY STV_DEFAULT"
_ZN6thrust24THRUST_300001_SM_1000_NS8cuda_cub4core6detail13_kernel_agentINS1_8__reduce11ReduceAgentIPN4cuda3std3__45tupleIJflEEESC_SB_iNS1_9__extrema9arg_max_fIflNS9_4lessIfEEEEEEJSC_SC_iSH_EEEvDpT0_:
.text._ZN6thrust24THRUST_300001_SM_1000_NS8cuda_cub4core6detail13_kernel_agentINS1_8__reduce11ReduceAgentIPN4cuda3std3__45tupleIJflEEESC_SB_iNS1_9__extrema9arg_max_fIflNS9_4lessIfEEEEEEJSC_SC_iSH_EEEvDpT0_:
        /* <DEDUP_REMOVED lines=21> */
.L_x_381:
[----:B0-----:R-:W-:Y:S05]  /*0150*/  BSYNC.RECONVERGENT B1 ;  /* 0x0000000000017941 */ /* 0x001fea0003800200 */
.L_x_380:
        /* <DEDUP_REMOVED lines=15> */
.L_x_388:
        /* <DEDUP_REMOVED lines=28> */
.L_x_387:
[----:B------:R-:W-:Y:S05]  /*0410*/  BSYNC.RECONVERGENT B3 ;  /* 0x0000000000037941 */ /* 0x000fea0003800200 */
.L_x_386:
[----:B------:R-:W-:Y:S02]  /*0420*/  IMAD.X R7, RZ, RZ, R7, P3 ;  /* 0x000000ffff077224 */ /* 0x000fe400018e0607 */
[----:B------:R-:W-:Y:S01]  /*0430*/  VIADD R5, R5, 0x100 ;  /* 0x0000010005057836 */ /* 0x000fe20000000000 */
[----:B------:R-:W-:Y:S06]  /*0440*/  @P2 BRA `(.L_x_388) ;  /* 0xfffffffc00802947 */ /* 0x000fec000383ffff */
.L_x_385:
[----:B------:R-:W-:Y:S05]  /*0450*/  BSYNC.RECONVERGENT B2 ;  /* 0x0000000000027941 */ /* 0x000fea0003800200 */
.L_x_384:
[----:B------:R-:W0:Y:S01]  /*0460*/  LDC.64 R8, c[0x0][0x380] ;  /* 0x0000e000ff087b82 */ /* 0x000e220000000a00 */
[----:B------:R-:W-:-:S13]  /*0470*/  ISETP.GE.U32.AND P0, PT, R12, 0x300, PT ;  /* 0x000003000c00780c */ /* 0x000fda0003f06070 */
[----:B------:R-:W-:Y:S05]  /*0480*/  @!P0 BRA `(.L_x_383) ;  /* 0x0000000400588947 */ /* 0x000fea0003800000 */
.L_x_397:
        /* <DEDUP_REMOVED lines=26> */
.L_x_390:
[----:B------:R-:W-:Y:S05]  /*0630*/  BSYNC.RECONVERGENT B2 ;  /* 0x0000000000027941 */ /* 0x000fea0003800200 */
.L_x_389:
        /* <DEDUP_REMOVED lines=17> */
.L_x_392:
[----:B------:R-:W-:Y:S05]  /*0750*/  BSYNC.RECONVERGENT B2 ;  /* 0x0000000000027941 */ /* 0x000fea0003800200 */
.L_x_391:
        /* <DEDUP_REMOVED lines=17> */
.L_x_394:
[----:B------:R-:W-:Y:S05]  /*0870*/  BSYNC.RECONVERGENT B2 ;  /* 0x0000000000027941 */ /* 0x000fea0003800200 */
.L_x_393:
        /* <DEDUP_REMOVED lines=19> */
.L_x_396:
[----:B------:R-:W-:Y:S05]  /*09b0*/  BSYNC.RECONVERGENT B2 ;  /* 0x0000000000027941 */ /* 0x000fea0003800200 */
.L_x_395:
[----:B------:R-:W-:-:S05]  /*09c0*/  VIADD R5, R5, 0x400 ;  /* 0x0000040005057836 */ /* 0x000fca0000000000 */
[----:B------:R-:W-:-:S13]  /*09d0*/  ISETP.GE.AND P0, PT, R5, UR5, PT ;  /* 0x0000000505007c0c */ /* 0x000fda000bf06270 */
[----:B------:R-:W-:Y:S05]  /*09e0*/  @!P0 BRA `(.L_x_397) ;  /* 0xfffffff800a88947 */ /* 0x000fea000383ffff */
.L_x_383:
[----:B------:R-:W-:Y:S05]  /*09f0*/  BSYNC.RECONVERGENT B1 ;  /* 0x0000000000017941 */ /* 0x000fea0003800200 */
.L_x_382:
        /* <DEDUP_REMOVED lines=31> */
.L_x_400:
[----:B------:R-:W-:Y:S05]  /*0bf0*/  BSYNC.RECONVERGENT B1 ;  /* 0x0000000000017941 */ /* 0x000fea0003800200 */
.L_x_399:
        /* <DEDUP_REMOVED lines=27> */
.L_x_402:
[----:B------:R-:W-:Y:S05]  /*0db0*/  BSYNC.RECONVERGENT B1 ;  /* 0x0000000000017941 */ /* 0x000fea0003800200 */
.L_x_401:
        /* <DEDUP_REMOVED lines=24> */
.L_x_404:
[----:B------:R-:W-:Y:S05]  /*0f40*/  BSYNC.RECONVERGENT B1 ;  /* 0x0000000000017941 */ /* 0x000fea0003800200 */
.L_x_403:
        /* <DEDUP_REMOVED lines=24> */
.L_x_406:
[----:B------:R-:W-:Y:S05]  /*10d0*/  BSYNC.RECONVERGENT B1 ;  /* 0x0000000000017941 */ /* 0x000fea0003800200 */
.L_x_405:
        /* <DEDUP_REMOVED lines=24> */
.L_x_408:
[----:B------:R-:W-:Y:S05]  /*1260*/  BSYNC.RECONVERGENT B1 ;  /* 0x0000000000017941 */ /* 0x000fea0003800200 */
.L_x_407:
        /* <DEDUP_REMOVED lines=12> */
.L_x_410:
[----:B------:R-:W-:Y:S05]  /*1330*/  BSYNC.RECONVERGENT B1 ;  /* 0x0000000000017941 */ /* 0x000fea0003800200 */
.L_x_409:
        /* <DEDUP_REMOVED lines=27> */
.L_x_413:
[----:B------:R-:W-:Y:S05]  /*14f0*/  BSYNC.RECONVERGENT B1 ;  /* 0x0000000000017941 */ /* 0x000fea0003800200 */
.L_x_412:
        /* <DEDUP_REMOVED lines=27> */
.L_x_415:
[----:B------:R-:W-:Y:S05]  /*16b0*/  BSYNC.RECONVERGENT B1 ;  /* 0x0000000000017941 */ /* 0x000fea0003800200 */
.L_x_414:
        /* <DEDUP_REMOVED lines=17> */
.L_x_417:
[----:B------:R-:W-:Y:S05]  /*17d0*/  BSYNC.RECONVERGENT B1 ;  /* 0x0000000000017941 */ /* 0x000fea0003800200 */
.L_x_416:
        /* <DEDUP_REMOVED lines=17> */
.L_x_419:
[----:B------:R-:W-:Y:S05]  /*18f0*/  BSYNC.RECONVERGENT B1 ;  /* 0x0000000000017941 */ /* 0x000fea0003800200 */
.L_x_418:
        /* <DEDUP_REMOVED lines=17> */
.L_x_421:
[----:B------:R-:W-:Y:S05]  /*1a10*/  BSYNC.RECONVERGENT B1 ;  /* 0x0000000000017941 */ /* 0x000fea0003800200 */
.L_x_420:
        /* <DEDUP_REMOVED lines=17> */
.L_x_423:
[----:B------:R-:W-:Y:S05]  /*1b30*/  BSYNC.RECONVERGENT B1 ;  /* 0x0000000000017941 */ /* 0x000fea0003800200 */
.L_x_422:
        /* <DEDUP_REMOVED lines=18> */
.L_x_398:
        /* <DEDUP_REMOVED lines=40> */
.L_x_425:
[----:B------:R-:W-:Y:S05]  /*1ee0*/  BSYNC.RECONVERGENT B1 ;  /* 0x0000000000017941 */ /* 0x000fea0003800200 */
.L_x_424:
        /* <DEDUP_REMOVED lines=25> */
.L_x_427:
[----:B------:R-:W-:Y:S05]  /*2080*/  BSYNC.RECONVERGENT B1 ;  /* 0x0000000000017941 */ /* 0x000fea0003800200 */
.L_x_426:
        /* <DEDUP_REMOVED lines=24> */
.L_x_429:
[----:B------:R-:W-:Y:S05]  /*2210*/  BSYNC.RECONVERGENT B1 ;  /* 0x0000000000017941 */ /* 0x000fea0003800200 */
.L_x_428:
        /* <DEDUP_REMOVED lines=24> */
.L_x_431:
[----:B------:R-:W-:Y:S05]  /*23a0*/  BSYNC.RECONVERGENT B1 ;  /* 0x0000000000017941 */ /* 0x000fea0003800200 */
.L_x_430:
        /* <DEDUP_REMOVED lines=24> */
.L_x_433:
[----:B------:R-:W-:Y:S05]  /*2530*/  BSYNC.RECONVERGENT B1 ;  /* 0x0000000000017941 */ /* 0x000fea0003800200 */
.L_x_432:
        /* <DEDUP_REMOVED lines=12> */
.L_x_435:
[----:B------:R-:W-:Y:S05]  /*2600*/  BSYNC.RECONVERGENT B1 ;  /* 0x0000000000017941 */ /* 0x000fea0003800200 */
.L_x_434:
        /* <DEDUP_REMOVED lines=30> */
.L_x_437:
[----:B------:R-:W-:Y:S05]  /*27f0*/  BSYNC.RECONVERGENT B1 ;  /* 0x0000000000017941 */ /* 0x000fea0003800200 */
.L_x_436:
        /* <DEDUP_REMOVED lines=27> */
.L_x_439:
[----:B------:R-:W-:Y:S05]  /*29b0*/  BSYNC.RECONVERGENT B1 ;  /* 0x0000000000017941 */ /* 0x000fea0003800200 */
.L_x_438:
        /* <DEDUP_REMOVED lines=27> */
.L_x_441:
[----:B------:R-:W-:Y:S05]  /*2b70*/  BSYNC.RECONVERGENT B1 ;  /* 0x0000000000017941 */ /* 0x000fea0003800200 */
.L_x_440:
        /* <DEDUP_REMOVED lines=27> */
.L_x_443:
[----:B------:R-:W-:Y:S05]  /*2d30*/  BSYNC.RECONVERGENT B1 ;  /* 0x0000000000017941 */ /* 0x000fea0003800200 */
.L_x_442:
        /* <DEDUP_REMOVED lines=27> */
.L_x_445:
[----:B------:R-:W-:Y:S05]  /*2ef0*/  BSYNC.RECONVERGENT B1 ;  /* 0x0000000000017941 */ /* 0x000fea0003800200 */
.L_x_444:
        /* <DEDUP_REMOVED lines=27> */
.L_x_447:
[----:B------:R-:W-:Y:S05]  /*30b0*/  BSYNC.RECONVERGENT B1 ;  /* 0x0000000000017941 */ /* 0x000fea0003800200 */
.L_x_446:
        /* <DEDUP_REMOVED lines=28> */
.L_x_379:
        /* <DEDUP_REMOVED lines=12> */
[----:B------:R-:W5:Y:S01]  /*3340*/  LDG.E.64.CONSTANT R2, desc[UR6][R6.64+0x4008] ;  /* 0x0040080606027981 */ /* 0x000f62000c1e9b00 */
[----:B------:R-:W-:Y:S01]  /*3350*/  UISETP.GE.U32.AND UP0, UPT, UR4, 0xa00, UPT ;  /* 0x00000a000400788c */ /* 0x000fe2000bf06070 */
[----:B------:R-:W-:Y:S01]  /*3360*/  IMAD.MOV.U32 R19, RZ, RZ, 0x500 ;  /* 0x00000500ff137424 */ /* 0x000fe200078e00ff */
        /* <DEDUP_REMOVED lines=29> */
[----:B------:R-:W0:Y:S01]  /*3540*/  LDC.64 R6, c[0x0][0x380] ;  /* 0x0000e000ff067b82 */ /* 0x000e220000000a00 */
[----:B------:R-:W-:Y:S01]  /*3550*/  IMAD.MOV.U32 R23, RZ, RZ, R2 ;  /* 0x000000ffff177224 */ /* 0x000fe200078e0002 */
[----:B------:R-:W1:Y:S01]  /*3560*/  LDCU UR4, c[0x0][0x390] ;  /* 0x00007200ff0477ac */ /* 0x000e620008000800 */
[----:B------:R-:W-:Y:S02]  /*3570*/  IMAD.MOV.U32 R24, RZ, RZ, R3 ;  /* 0x000000ffff187224 */ /* 0x000fe400078e0003 */
[----:B------:R-:W-:Y:S02]  /*3580*/  IMAD.MOV.U32 R18, RZ, RZ, R4 ;  /* 0x000000ffff127224 */ /* 0x000fe400078e0004 */
[----:B------:R-:W-:-:S07]  /*3590*/  IMAD.MOV.U32 R5, RZ, RZ, 0x500 ;  /* 0x00000500ff057424 */ /* 0x000fce00078e00ff */
.L_x_449:
[----:B------:R-:W-:-:S04]  /*35a0*/  IMAD.IADD R17, R0, 0x1, R5 ;  /* 0x0000000100117824 */ /* 0x000fc800078e0205 */
[----:B0-----:R-:W-:-:S05]  /*35b0*/  IMAD.WIDE.U32 R16, R17, 0x10, R6 ;  /* 0x0000001011107825 */ /* 0x001fca00078e0006 */
        /* <DEDUP_REMOVED lines=36> */
[----:B------:R-:W-:Y:S01]  /*3800*/  @P2 SEL R14, R8, R14, P0 ;  /* 0x0000000e080e2207 */ /* 0x000fe20000000000 */
[C---:B------:R-:W-:Y:S01]  /*3810*/  VIADD R8, R5.reuse, 0xa00 ;  /* 0x00000a0005087836 */ /* 0x040fe20000000000 */
[----:B------:R-:W-:Y:S01]  /*3820*/  FSETP.GEU.AND P1, PT, R22, R4, PT ;  /* 0x000000041600720b */ /* 0x000fe20003f2e000 */
[----:B------:R-:W-:Y:S01]  /*3830*/  VIADD R5, R5, 0x500 ;  /* 0x0000050005057836 */ /* 0x000fe20000000000 */
[----:B------:R-:W-:Y:S02]  /*3840*/  @P2 SEL R15, R9, R15, P0 ;  /* 0x0000000f090f2207 */ /* 0x000fe40000000000 */
[----:B-1----:R-:W-:-:S09]  /*3850*/  ISETP.GT.AND P2, PT, R8, UR4, PT ;  /* 0x0000000408007c0c */ /* 0x002fd2000bf44270 */
[----:B------:R-:W-:-:S04]  /*3860*/  @P1 ISETP.GE.U32.AND P0, PT, R14, R2, PT ;  /* 0x000000020e00120c */ /* 0x000fc80003f06070 */
[----:B------:R-:W-:-:S04]  /*3870*/  @P1 ISETP.GE.AND.EX P0, PT, R15, R3, PT, P0 ;  /* 0x000000030f00120c */ /* 0x000fc80003f06300 */
[----:B------:R-:W-:-:S04]  /*3880*/  @P1 FSETP.LT.OR P0, PT, R4, R22, !P0 ;  /* 0x000000160400120b */ /* 0x000fc80004701400 */
[----:B------:R-:W-:Y:S02]  /*3890*/  @P1 FSEL R4, R22, R4, P0 ;  /* 0x0000000416041208 */ /* 0x000fe40000000000 */
[----:B------:R-:W-:Y:S02]  /*38a0*/  @P1 SEL R2, R14, R2, P0 ;  /* 0x000000020e021207 */ /* 0x000fe40000000000 */
[----:B------:R-:W-:Y:S01]  /*38b0*/  @P1 SEL R3, R15, R3, P0 ;  /* 0x000000030f031207 */ /* 0x000fe20000000000 */
[----:B------:R-:W-:Y:S02]  /*38c0*/  IMAD.MOV.U32 R18, RZ, RZ, R4 ;  /* 0x000000ffff127224 */ /* 0x000fe400078e0004 */
[----:B------:R-:W-:Y:S02]  /*38d0*/  IMAD.MOV.U32 R23, RZ, RZ, R2 ;  /* 0x000000ffff177224 */ /* 0x000fe400078e0002 */
[----:B------:R-:W-:Y:S01]  /*38e0*/  IMAD.MOV.U32 R24, RZ, RZ, R3 ;  /* 0x000000ffff187224 */ /* 0x000fe200078e0003 */
[----:B------:R-:W-:Y:S06]  /*38f0*/  @!P2 BRA `(.L_x_449) ;  /* 0xfffffffc0028a947 */ /* 0x000fec000383ffff */
[----:B------:R-:W-:-:S07]  /*3900*/  IMAD.MOV.U32 R19, RZ, RZ, R5 ;  /* 0x000000ffff137224 */ /* 0x000fce00078e0005 */
.L_x_448:
[----:B------:R-:W-:-:S13]  /*3910*/  ISETP.GE.AND P0, PT, R19, UR4, PT ;  /* 0x0000000413007c0c */ /* 0x000fda000bf06270 */
        /* <DEDUP_REMOVED lines=12> */
[----:B------:R-:W0:Y:S01]  /*39e0*/  LDC.64 R6, c[0x0][0x380] ;  /* 0x0000e000ff067b82 */ /* 0x000e220000000a00 */
[----:B------:R-:W-:Y:S01]  /*39f0*/  LEA.HI R8, R14, 0x1, RZ, 0x18 ;  /* 0x000000010e087811 */ /* 0x000fe200078fc0ff */
[----:B------:R-:W-:Y:S02]  /*3a00*/  IMAD.IADD R13, R0, 0x1, R19 ;  /* 0x00000001000d7824 */ /* 0x000fe400078e0213 */
[----:B------:R-:W-:Y:S01]  /*3a10*/  IMAD.MOV.U32 R18, RZ, RZ, R0 ;  /* 0x000000ffff127224 */ /* 0x000fe200078e0000 */
[----:B------:R-:W-:-:S05]  /*3a20*/  LOP3.LUT R8, R8, 0x3, RZ, 0xc0, !PT ;  /* 0x0000000308087812 */ /* 0x000fca00078ec0ff */
[----:B------:R-:W-:-:S07]  /*3a30*/  IMAD.MOV R12, RZ, RZ, -R8 ;  /* 0x000000ffff0c7224 */ /* 0x000fce00078e0a08 */
.L_x_456:
[----:B0-----:R-:W-:-:S05]  /*3a40*/  IMAD.WIDE.U32 R10, R13, 0x10, R6 ;  /* 0x000000100d0a7825 */ /* 0x001fca00078e0006 */
[----:B------:R-:W2:Y:S04]  /*3a50*/  LDG.E.CONSTANT R16, desc[UR6][R10.64] ;  /* 0x000000060a107981 */ /* 0x000ea8000c1e9900 */
[----:B------:R-:W3:Y:S01]  /*3a60*/  LDG.E.64.CONSTANT R8, desc[UR6][R10.64+0x8] ;  /* 0x000008060a087981 */ /* 0x000ee2000c1e9b00 */
[----:B------:R-:W-:Y:S01]  /*3a70*/  VIADD R12, R12, 0x1 ;  /* 0x000000010c0c7836 */ /* 0x000fe20000000000 */
[----:B------:R-:W-:Y:S01]  /*3a80*/  BSSY.RECONVERGENT B3, `(.L_x_454) ;  /* 0x0000015000037945 */ /* 0x000fe20003800200 */
[----:B------:R-:W-:Y:S02]  /*3a90*/  IMAD.MOV.U32 R17, RZ, RZ, R2 ;  /* 0x000000ffff117224 */ /* 0x000fe400078e0002 */
        /* <DEDUP_REMOVED lines=19> */
.L_x_455:
[----:B------:R-:W-:Y:S05]  /*3bd0*/  BSYNC.RECONVERGENT B3 ;  /* 0x0000000000037941 */ /* 0x000fea0003800200 */
.L_x_454:
[----:B------:R-:W-:Y:S02]  /*3be0*/  VIADD R18, R18, 0x100 ;  /* 0x0000010012127836 */ /* 0x000fe40000000000 */
[----:B------:R-:W-:Y:S01]  /*3bf0*/  VIADD R13, R13, 0x100 ;  /* 0x000001000d0d7836 */ /* 0x000fe20000000000 */
[----:B------:R-:W-:Y:S06]  /*3c00*/  @P3 BRA `(.L_x_456) ;  /* 0xfffffffc008c3947 */ /* 0x000fec000383ffff */
.L_x_453:
[----:B------:R-:W-:Y:S05]  /*3c10*/  BSYNC.RECONVERGENT B2 ;  /* 0x0000000000027941 */ /* 0x000fea0003800200 */
.L_x_452:
[----:B------:R-:W-:-:S13]  /*3c20*/  ISETP.GE.U32.AND P0, PT, R14, 0x300, PT ;  /* 0x000003000e00780c */ /* 0x000fda0003f06070 */
[----:B------:R-:W-:Y:S05]  /*3c30*/  @!P0 BRA `(.L_x_451) ;  /* 0x0000000400888947 */ /* 0x000fea0003800000 */
[----:B------:R-:W0:Y:S01]  /*3c40*/  LDCU.64 UR8, c[0x0][0x380] ;  /* 0x00007000ff0877ac */ /* 0x000e220008000a00 */
[----:B------:R-:W1:Y:S01]  /*3c50*/  LDC.64 R6, c[0x0][0x380] ;  /* 0x0000e000ff067b82 */ /* 0x000e620000000a00 */
[C---:B------:R-:W-:Y:S01]  /*3c60*/  IADD3 R13, P0, PT, R18.reuse, R19, RZ ;  /* 0x00000013120d7210 */ /* 0x040fe20007f1e0ff */
[----:B------:R-:W-:-:S04]  /*3c70*/  IMAD.IADD R19, R18, 0x1, R19 ;  /* 0x0000000112137824 */ /* 0x000fc800078e0213 */
[----:B------:R-:W-:Y:S01]  /*3c80*/  IMAD.X R8, RZ, RZ, RZ, P0 ;  /* 0x000000ffff087224 */ /* 0x000fe200000e06ff */
[----:B0-----:R-:W-:-:S04]  /*3c90*/  LEA R12, P1, R13, UR8, 0x4 ;  /* 0x000000080d0c7c11 */ /* 0x001fc8000f8220ff */
[----:B------:R-:W-:Y:S02]  /*3ca0*/  IADD3 R12, P0, PT, R12, 0x3008, RZ ;  /* 0x000030080c0c7810 */ /* 0x000fe40007f1e0ff */
[----:B------:R-:W-:-:S05]  /*3cb0*/  LEA.HI.X R13, R13, UR9, R8, 0x4, P1 ;  /* 0x000000090d0d7c11 */ /* 0x000fca00088f2408 */
[----:B------:R-:W-:-:S07]  /*3cc0*/  IMAD.X R13, RZ, RZ, R13, P0 ;  /* 0x000000ffff0d7224 */ /* 0x000fce00000e060d */
.L_x_465:
[----:B-1----:R-:W-:-:S05]  /*3cd0*/  IMAD.WIDE.U32 R10, R19, 0x10, R6 ;  /* 0x00000010130a7825 */ /* 0x002fca00078e0006 */
[----:B------:R-:W2:Y:S04]  /*3ce0*/  LDG.E.CONSTANT R23, desc[UR6][R10.64] ;  /* 0x000000060a177981 */ /* 0x000ea8000c1e9900 */
[----:B------:R0:W3:Y:S02]  /*3cf0*/  LDG.E.64.CONSTANT R8, desc[UR6][R10.64+0x8] ;  /* 0x000008060a087981 */ /* 0x0000e4000c1e9b00 */
[----:B0-----:R-:W-:Y:S02]  /*3d00*/  IMAD.MOV.U32 R10, RZ, RZ, R12 ;  /* 0x000000ffff0a7224 */ /* 0x001fe400078e000c */
[----:B------:R-:W-:-:S05]  /*3d10*/  IMAD.MOV.U32 R11, RZ, RZ, R13 ;  /* 0x000000ffff0b7224 */ /* 0x000fca00078e000d */
        /* <DEDUP_REMOVED lines=16> */
[CC--:B------:R-:W-:Y:S02]  /*3e20*/  @P2 ISETP.LT.U32.AND P1, PT, R2.reuse, R8.reuse, PT ;  /* 0x000000080200220c */ /* 0x0c0fe40003f21070 */
[CC--:B------:R-:W-:Y:S02]  /*3e30*/  @P2 ISETP.GE.U32.AND P0, PT, R2.reuse, R8.reuse, PT ;  /* 0x000000080200220c */ /* 0x0c0fe40003f06070 */
[CC--:B------:R-:W-:Y:S02]  /*3e40*/  @P2 ISETP.LT.AND.EX P1, PT, R3.reuse, R9.reuse, PT, P1 ;  /* 0x000000090300220c */ /* 0x0c0fe40003f21310 */
[CC--:B------:R-:W-:Y:S02]  /*3e50*/  @P2 ISETP.GE.AND.EX P0, PT, R3.reuse, R9.reuse, PT, P0 ;  /* 0x000000090300220c */ /* 0x0c0fe40003f06300 */
[----:B------:R-:W-:Y:S02]  /*3e60*/  @P2 SEL R27, R2, R8, P1 ;  /* 0x00000008021b2207 */ /* 0x000fe40000800000 */
[----:B------:R-:W-:-:S02]  /*3e70*/  @P2 SEL R29, R3, R9, P1 ;  /* 0x00000009031d2207 */ /* 0x000fc40000800000 */
[----:B------:R-:W-:-:S07]  /*3e80*/  @P2 FSEL R22, R4, R23, !P0 ;  /* 0x0000001704162208 */ /* 0x000fce0004000000 */
.L_x_458:
[----:B------:R-:W-:Y:S05]  /*3e90*/  BSYNC.RECONVERGENT B2 ;  /* 0x0000000000027941 */ /* 0x000fea0003800200 */
.L_x_457:
        /* <DEDUP_REMOVED lines=17> */
.L_x_460:
[----:B------:R-:W-:Y:S05]  /*3fb0*/  BSYNC.RECONVERGENT B2 ;  /* 0x0000000000027941 */ /* 0x000fea0003800200 */
.L_x_459:
        /* <DEDUP_REMOVED lines=17> */
.L_x_462:
[----:B------:R-:W-:Y:S05]  /*40d0*/  BSYNC.RECONVERGENT B2 ;  /* 0x0000000000027941 */ /* 0x000fea0003800200 */
.L_x_461:
        /* <DEDUP_REMOVED lines=17> */
.L_x_464:
[----:B------:R-:W-:Y:S05]  /*41f0*/  BSYNC.RECONVERGENT B2 ;  /* 0x0000000000027941 */ /* 0x000fea0003800200 */
.L_x_463:
[----:B------:R-:W-:Y:S01]  /*4200*/  VIADD R18, R18, 0x400 ;  /* 0x0000040012127836 */ /* 0x000fe20000000000 */
[----:B------:R-:W-:Y:S01]  /*4210*/  IADD3 R12, P1, PT, R10, 0x4000, RZ ;  /* 0x000040000a0c7810 */ /* 0x000fe20007f3e0ff */
[----:B------:R-:W-:-:S03]  /*4220*/  VIADD R19, R19, 0x400 ;  /* 0x0000040013137836 */ /* 0x000fc60000000000 */
[----:B------:R-:W-:Y:S01]  /*4230*/  ISETP.GE.AND P0, PT, R18, R5, PT ;  /* 0x000000051200720c */ /* 0x000fe20003f06270 */
[----:B------:R-:W-:-:S12]  /*4240*/  IMAD.X R13, RZ, RZ, R11, P1 ;  /* 0x000000ffff0d7224 */ /* 0x000fd800008e060b */
[----:B------:R-:W-:Y:S05]  /*4250*/  @!P0 BRA `(.L_x_465) ;  /* 0xfffffff8009c8947 */ /* 0x000fea000383ffff */
.L_x_451:
[----:B------:R-:W-:Y:S05]  /*4260*/  BSYNC.RECONVERGENT B1 ;  /* 0x0000000000017941 */ /* 0x000fea0003800200 */
.L_x_450:
        /* <DEDUP_REMOVED lines=31> */
.L_x_467:
[----:B------:R-:W-:Y:S05]  /*4460*/  BSYNC.RECONVERGENT B1 ;  /* 0x0000000000017941 */ /* 0x000fea0003800200 */
.L_x_466:
        /* <DEDUP_REMOVED lines=24> */
.L_x_469:
[----:B------:R-:W-:Y:S05]  /*45f0*/  BSYNC.RECONVERGENT B1 ;  /* 0x0000000000017941 */ /* 0x000fea0003800200 */
.L_x_468:
[----:B0-----:R0:W4:Y:S01]  /*4600*/  SHFL.DOWN PT, R5, R2, 0x4, 0x1f ;  /* 0x08801f0002057f89 */ /* 0x00112200000e0000 */
[----:B------:R-:W-:Y:S01]  /*4610*/  BSSY.RECONVERGENT B1, `(.L_x_470) ;  /* 0x0000017000017945 */ /* 0x000fe20003800200 */
[----:B--2---:R-:W-:Y:S02]  /*4620*/  IMAD.MOV.U32 R3, RZ, RZ, R2 ;  /* 0x000000ffff037224 */ /* 0x004fe400078e0002 */
[----:B------:R0:W2:Y:S01]  /*4630*/  SHFL.DOWN PT, R9, R4, 0x4, 0x1f ;  /* 0x08801f0004097f89 */ /* 0x0000a200000e0000 */
[----:B------:R-:W-:Y:S02]  /*4640*/  IMAD.MOV.U32 R6, RZ, RZ, R4 ;  /* 0x000000ffff067224 */ /* 0x000fe400078e0004 */
[----:B------:R-:W-:Y:S01]  /*4650*/  IMAD.MOV.U32 R7, RZ, RZ, R8 ;  /* 0x000000ffff077224 */ /* 0x000fe200078e0008 */
[----:B------:R0:W0:Y:S01]  /*4660*/  SHFL.DOWN PT, R11, R8, 0x4, 0x1f ;  /* 0x08801f00080b7f89 */ /* 0x00002200000e0000 */
[----:B------:R-:W-:Y:S05]  /*4670*/  @P5 BRA `(.L_x_471) ;  /* 0x0000000000405947 */ /* 0x000fea0003800000 */
[----:B----4-:R-:W-:Y:S01]  /*4680*/  FSETP.GEU.AND P0, PT, R2, R5, PT ;  /* 0x000000050200720b */ /* 0x010fe20003f0e000 */
[----:B------:R-:W-:Y:S02]  /*4690*/  IMAD.MOV.U32 R3, RZ, RZ, R5 ;  /* 0x000000ffff037224 */ /* 0x000fe400078e0005 */
[----:B--2---:R-:W-:Y:S02]  /*46a0*/  IMAD.MOV.U32 R6, RZ, RZ, R9 ;  /* 0x000000ffff067224 */ /* 0x004fe400078e0009 */
        /* <DEDUP_REMOVED lines=13> */
.L_x_471:
[----:B------:R-:W-:Y:S05]  /*4780*/  BSYNC.RECONVERGENT B1 ;  /* 0x0000000000017941 */ /* 0x000fea0003800200 */
.L_x_470:
        /* <DEDUP_REMOVED lines=24> */
.L_x_473:
[----:B------:R-:W-:Y:S05]  /*4910*/  BSYNC.RECONVERGENT B1 ;  /* 0x0000000000017941 */ /* 0x000fea0003800200 */
.L_x_472:
[----:B0-----:R0:W4:Y:S01]  /*4920*/  SHFL.DOWN PT, R3, R2, 0x10, 0x1f ;  /* 0x0a001f0002037f89 */ /* 0x00112200000e0000 */
[----:B------:R-:W-:Y:S01]  /*4930*/  BSSY.RECONVERGENT B1, `(.L_x_474) ;  /* 0x0000017000017945 */ /* 0x000fe20003800200 */
[----:B------:R-:W-:Y:S02]  /*4940*/  IMAD.MOV.U32 R8, RZ, RZ, R2 ;  /* 0x000000ffff087224 */ /* 0x000fe400078e0002 */
[----:B------:R0:W0:Y:S01]  /*4950*/  SHFL.DOWN PT, R9, R4, 0x10, 0x1f ;  /* 0x0a001f0004097f89 */ /* 0x00002200000e0000 */
[----:B--2---:R-:W-:Y:S02]  /*4960*/  IMAD.MOV.U32 R7, RZ, RZ, R4 ;  /* 0x000000ffff077224 */ /* 0x004fe400078e0004 */
[----:B------:R-:W-:Y:S01]  /*4970*/  IMAD.MOV.U32 R6, RZ, RZ, R5 ;  /* 0x000000ffff067224 */ /* 0x000fe200078e0005 */
[----:B-1----:R1:W2:Y:S01]  /*4980*/  SHFL.DOWN PT, R10, R5, 0x10, 0x1f ;  /* 0x0a001f00050a7f89 */ /* 0x0022a200000e0000 */
[----:B------:R-:W-:Y:S05]  /*4990*/  @P3 BRA `(.L_x_475) ;  /* 0x0000000000403947 */ /* 0x000fea0003800000 */
[----:B----4-:R-:W-:Y:S01]  /*49a0*/  FSETP.GEU.AND P0, PT, R2, R3, PT ;  /* 0x000000030200720b */ /* 0x010fe20003f0e000 */
[----:B------:R-:W-:Y:S02]  /*49b0*/  IMAD.MOV.U32 R8, RZ, RZ, R3 ;  /* 0x000000ffff087224 */ /* 0x000fe400078e0003 */
[----:B0-----:R-:W-:Y:S02]  /*49c0*/  IMAD.MOV.U32 R7, RZ, RZ, R9 ;  /* 0x000000ffff077224 */ /* 0x001fe400078e0009 */
[----:B--2---:R-:W-:-:S08]  /*49d0*/  IMAD.MOV.U32 R6, RZ, RZ, R10 ;  /* 0x000000ffff067224 */ /* 0x004fd000078e000a */
        /* <DEDUP_REMOVED lines=12> */
.L_x_475:
[----:B------:R-:W-:Y:S05]  /*4aa0*/  BSYNC.RECONVERGENT B1 ;  /* 0x0000000000017941 */ /* 0x000fea0003800200 */
.L_x_474:
[----:B------:R-:W-:Y:S04]  /*4ab0*/  BSSY.RECONVERGENT B1, `(.L_x_476) ;  /* 0x000000c000017945 */ /* 0x000fe80003800200 */
[----:B------:R-:W-:Y:S05]  /*4ac0*/  @P2 BRA `(.L_x_477) ;  /* 0x0000000000282947 */ /* 0x000fea0003800000 */
[----:B0-----:R-:W0:Y:S01]  /*4ad0*/  S2R R4, SR_CgaCtaId ;  /* 0x0000000000047919 */ /* 0x001e220000008800 */
[----:B----4-:R-:W-:Y:S02]  /*4ae0*/  MOV R3, 0x400 ;  /* 0x0000040000037802 */ /* 0x010fe40000000f00 */
[----:B------:R-:W-:-:S04]  /*4af0*/  SHF.R.U32.HI R2, RZ, 0x1, R0 ;  /* 0x00000001ff027819 */ /* 0x000fc80000011600 */
[----:B------:R-:W-:Y:S02]  /*4b00*/  LOP3.LUT R2, R2, 0x1f0, RZ, 0xc0, !PT ;  /* 0x000001f002027812 */ /* 0x000fe400078ec0ff */
[----:B0-----:R-:W-:-:S05]  /*4b10*/  LEA R3, R4, R3, 0x18 ;  /* 0x0000000304037211 */ /* 0x001fca00078ec0ff */
[----:B-1----:R-:W-:Y:S02]  /*4b20*/  IMAD.IADD R5, R2, 0x1, R3 ;  /* 0x0000000102057824 */ /* 0x002fe400078e0203 */
[----:B------:R-:W-:Y:S02]  /*4b30*/  IMAD.MOV.U32 R2, RZ, RZ, R7 ;  /* 0x000000ffff027224 */ /* 0x000fe400078e0007 */
[----:B------:R-:W-:Y:S01]  /*4b40*/  IMAD.MOV.U32 R3, RZ, RZ, R6 ;  /* 0x000000ffff037224 */ /* 0x000fe200078e0006 */
[----:B------:R0:W-:Y:S04]  /*4b50*/  STS [R5+0x8], R8 ;  /* 0x0000080805007388 */ /* 0x0001e80000000800 */
[----:B------:R0:W-:Y:S02]  /*4b60*/  STS.64 [R5+0x10], R2 ;  /* 0x0000100205007388 */ /* 0x0001e40000000a00 */
.L_x_477:
[----:B------:R-:W-:Y:S05]  /*4b70*/  BSYNC.RECONVERGENT B1 ;  /* 0x0000000000017941 */ /* 0x000fea0003800200 */
.L_x_476:
        /* <DEDUP_REMOVED lines=8> */
[----:B-1----:R-:W1:Y:S04]  /*4c00*/  LDS.64 R4, [R24+0x20] ;  /* 0x0000200018047984 */ /* 0x002e680000000a00 */
[----:B------:R4:W2:Y:S04]  /*4c10*/  LDS R18, [R24+0x28] ;  /* 0x0000280018127984 */ /* 0x0008a80000000800 */
[----:B------:R4:W2:Y:S01]  /*4c20*/  LDS R16, [R24+0x38] ;  /* 0x0000380018107984 */ /* 0x0008a20000000800 */
[----:B0-----:R-:W-:Y:S01]  /*4c30*/  FSETP.GEU.AND P0, PT, R8, R3, PT ;  /* 0x000000030800720b */ /* 0x001fe20003f0e000 */
[----:B------:R-:W-:-:S02]  /*4c40*/  IMAD.MOV.U32 R19, RZ, RZ, R3 ;  /* 0x000000ffff137224 */ /* 0x000fc400078e0003 */
[----:B-1----:R-:W-:Y:S02]  /*4c50*/  IMAD.MOV.U32 R21, RZ, RZ, R4 ;  /* 0x000000ffff157224 */ /* 0x002fe400078e0004 */
[----:B------:R-:W-:-:S08]  /*4c60*/  IMAD.MOV.U32 R20, RZ, RZ, R5 ;  /* 0x000000ffff147224 */ /* 0x000fd000078e0005 */
[----:B--2-4-:R-:W-:Y:S05]  /*4c70*/  @!P0 BRA `(.L_x_479) ;  /* 0x00000000002c8947 */ /* 0x014fea0003800000 */
        /* <DEDUP_REMOVED lines=11> */
.L_x_479:
[----:B------:R-:W-:Y:S05]  /*4d30*/  BSYNC.RECONVERGENT B1 ;  /* 0x0000000000017941 */ /* 0x000fea0003800200 */
.L_x_478:
        /* <DEDUP_REMOVED lines=27> */
.L_x_481:
[----:B------:R-:W-:Y:S05]  /*4ef0*/  BSYNC.RECONVERGENT B1 ;  /* 0x0000000000017941 */ /* 0x000fea0003800200 */
.L_x_480:
        /* <DEDUP_REMOVED lines=17> */
.L_x_483:
[----:B------:R-:W-:Y:S05]  /*5010*/  BSYNC.RECONVERGENT B1 ;  /* 0x0000000000017941 */ /* 0x000fea0003800200 */
.L_x_482:
        /* <DEDUP_REMOVED lines=17> */
.L_x_485:
[----:B------:R-:W-:Y:S05]  /*5130*/  BSYNC.RECONVERGENT B1 ;  /* 0x0000000000017941 */ /* 0x000fea0003800200 */
.L_x_484:
        /* <DEDUP_REMOVED lines=17> */
.L_x_487:
[----:B------:R-:W-:Y:S05]  /*5250*/  BSYNC.RECONVERGENT B1 ;  /* 0x0000000000017941 */ /* 0x000fea0003800200 */
.L_x_486:
        /* <DEDUP_REMOVED lines=17> */
.L_x_489:
[----:B------:R-:W-:Y:S05]  /*5370*/  BSYNC.RECONVERGENT B1 ;  /* 0x0000000000017941 */ /* 0x000fea0003800200 */
.L_x_488:
        /* <DEDUP_REMOVED lines=16> */
.L_x_411:
[----:B------:R-:W-:Y:S05]  /*5480*/  BSYNC.RECONVERGENT B0 ;  /* 0x0000000000007941 */ /* 0x000fea0003800200 */
.L_x_378:
        /* <DEDUP_REMOVED lines=8> */
.L_x_490:
        /* <DEDUP_REMOVED lines=15> */
.L_x_732:


//--------------------- .text._ZN6thrust24THRUST_300001_SM_1000_NS8cuda_cub4core6detail13_kernel_agentINS1_8__reduce10DrainAgentIiEEJN3cub18CUB_300001_SM_10009GridQueueIjEEiEEEvDpT0_ --------------------------
	.section	.text._ZN6thrust24THRUST_300001_SM_1000_NS8cuda_cub4core6detail13_kernel_agentINS1_8__reduce10DrainAgentIiEEJN3cub18CUB_300001_SM_10009GridQueueIjEEiEEEvDpT0_,"ax",@progbits
	.align	128
        .global         _ZN6thrust24THRUST_300001_SM_1000_NS8cuda_cub4core6detail13_kernel_agentINS1_8__reduce10DrainAgentIiEEJN3cub18CUB_300001_SM_10009GridQueueIjEEiEEEvDpT0_
        .type           _ZN6thrust24THRUST_300001_SM_1000_NS8cuda_cub4core6detail13_kernel_agentINS1_8__reduce10DrainAgentIiEEJN3cub18CUB_300001_SM_10009GridQueueIjEEiEEEvDpT0_,@function
        .size           _ZN6thrust24THRUST_300001_SM_1000_NS8cuda_cub4core6detail13_kernel_agentINS1_8__reduce10DrainAgentIiEEJN3cub18CUB_300001_SM_10009GridQueueIjEEiEEEvDpT0_,(.L_x_733 - _ZN6thrust24THRUST_300001_SM_1000_NS8cuda_cub4core6detail13_kernel_agentINS1_8__reduce10DrainAgentIiEEJN3cub18CUB_300001_SM_10009GridQueueIjEEiEEEvDpT0_)
        .other          _ZN6thrust24THRUST_300001_SM_1000_NS8cuda_cub4core6detail13_kernel_agentINS1_8__reduce10DrainAgentIiEEJN3cub18CUB_300001_SM_10009GridQueueIjEEiEEEvDpT0_,@"STO_CUDA_ENTRY STV_DEFAULT"
_ZN6thrust24THRUST_300001_SM_1000_NS8cuda_cub4core6detail13_kernel_agentINS1_8__reduce10DrainAgentIiEEJN3cub18CUB_300001_SM_10009GridQueueIjEEiEEEvDpT0_:
.text._ZN6thrust24THRUST_300001_SM_1000_NS8cuda_cub4core6detail13_kernel_agentINS1_8__reduce10DrainAgentIiEEJN3cub18CUB_300001_SM_10009GridQueueIjEEiEEEvDpT0_:
[----:B------:R-:W-:Y:S08]  /*0000*/  LDC R1, c[0x0][0x37c] ;  /* 0x0000df00ff017b82 */ /* 0x000ff00000000800 */
[----:B------:R-:W0:Y:S01]  /*0010*/  LDC.64 R2, c[0x0][0x380] ;  /* 0x0000e000ff027b82 */ /* 0x000e220000000a00 */
[----:B------:R-:W0:Y:S07]  /*0020*/  LDCU.64 UR4, c[0x0][0x358] ;  /* 0x00006b00ff0477ac */ /* 0x000e2e0008000a00 */
[----:B------:R-:W1:Y:S01]  /*0030*/  LDC R5, c[0x0][0x388] ;  /* 0x0000e200ff057b82 */ /* 0x000e620000000800 */
[----:B0-----:R-:W-:Y:S04]  /*0040*/  STG.E desc[UR4][R2.64+0x4], RZ ;  /* 0x000004ff02007986 */ /* 0x001fe8000c101904 */
[----:B-1----:R-:W-:Y:S01]  /*0050*/  STG.E desc[UR4][R2.64], R5 ;  /* 0x0000000502007986 */ /* 0x002fe2000c101904 */
[----:B------:R-:W-:Y:S05]  /*0060*/  EXIT ;  /* 0x000000000000794d */ /* 0x000fea0003800000 */
.L_x_491:
        /* <DEDUP_REMOVED lines=9> */
.L_x_733:


//--------------------- .text._ZN6thrust24THRUST_300001_SM_1000_NS8cuda_cub4core6detail13_kernel_agentINS1_8__reduce11ReduceAgentINS0_12zip_iteratorIN4cuda3std3__45tupleIJNS0_6detail15normal_iteratorINS0_10device_ptrIfEEEENS0_17counting_iteratorIlNS0_11use_defaultESI_SI_EEEEEEEPNSB_IJflEEESM_iNS1_9__extrema9arg_max_fIflNSA_4lessIfEEEEEEJSL_SN_iN3cub18CUB_300001_SM_100013GridEvenShareIiEENSV_9GridQueueIjEESS_EEEvDpT0_ --------------------------
	.section	.text._ZN6thrust24THRUST_300001_SM_1000_NS8cuda_cub4core6detail13_kernel_agentINS1_8__reduce11ReduceAgentINS0_12zip_iteratorIN4cuda3std3__45tupleIJNS0_6detail15normal_iteratorINS0_10device_ptrIfEEEENS0_17counting_iteratorIlNS0_11use_defaultESI_SI_EEEEEEEPNSB_IJflEEESM_iNS1_9__extrema9arg_max_fIflNSA_4lessIfEEEEEEJSL_SN_iN3cub18CUB_300001_SM_100013GridEvenShareIiEENSV_9GridQueueIjEESS_EEEvDpT0_,"ax",@progbits
	.align	128
        .global         _ZN6thrust24THRUST_300001_SM_1000_NS8cuda_cub4core6detail13_kernel_agentINS1_8__reduce11ReduceAgentINS0_12zip_iteratorIN4cuda3std3__45tupleIJNS0_6detail15normal_iteratorINS0_10device_ptrIfEEEENS0_17counting_iteratorIlNS0_11use_defaultESI_SI_EEEEEEEPNSB_IJflEEESM_iNS1_9__extrema9arg_max_fIflNSA_4lessIfEEEEEEJSL_SN_iN3cub18CUB_300001_SM_100013GridEvenShareIiEENSV_9GridQueueIjEESS_EEEvDpT0_
        .type           _ZN6thrust24THRUST_300001_SM_1000_NS8cuda_cub4core6detail13_kernel_agentINS1_8__reduce11ReduceAgentINS0_12zip_iteratorIN4cuda3std3__45tupleIJNS0_6detail15normal_iteratorINS0_10device_ptrIfEEEENS0_17counting_iteratorIlNS0_11use_defaultESI_SI_EEEEEEEPNSB_IJflEEESM_iNS1_9__extrema9arg_max_fIflNSA_4lessIfEEEEEEJSL_SN_iN3cub18CUB_300001_SM_100013GridEvenShareIiEENSV_9GridQueueIjEESS_EEEvDpT0_,@function
        .size           _ZN6thrust24THRUST_300001_SM_1000_NS8cuda_cub4core6detail13_kernel_agentINS1_8__reduce11ReduceAgentINS0_12zip_iteratorIN4cuda3std3__45tupleIJNS0_6detail15normal_iteratorINS0_10device_ptrIfEEEENS0_17counting_iteratorIlNS0_11use_defaultESI_SI_EEEEEEEPNSB_IJflEEESM_iNS1_9__extrema9arg_max_fIflNSA_4lessIfEEEEEEJSL_SN_iN3cub18CUB_300001_SM_100013GridEvenShareIiEENSV_9GridQueueIjEESS_EEEvDpT0_,(.L_x_734 - _ZN6thrust24THRUST_300001_SM_1000_NS8cuda_cub4core6detail13_kernel_agentINS1_8__reduce11ReduceAgentINS0_12zip_iteratorIN4cuda3std3__45tupleIJNS0_6detail15normal_iteratorINS0_10device_ptrIfEEEENS0_17counting_iteratorIlNS0_11use_defaultESI_SI_EEEEEEEPNSB_IJflEEESM_iNS1_9__extrema9arg_max_fIflNSA_4lessIfEEEEEEJSL_SN_iN3cub18CUB_300001_SM_100013GridEvenShareIiEENSV_9GridQueueIjEESS_EEEvDpT0_)
        .other          _ZN6thrust24THRUST_300001_SM_1000_NS8cuda_cub4core6detail13_kernel_agentINS1_8__reduce11ReduceAgentINS0_12zip_iteratorIN4cuda3std3__45tupleIJNS0_6detail15normal_iteratorINS0_10device_ptrIfEEEENS0_17counting_iteratorIlNS0_11use_defaultESI_SI_EEEEEEEPNSB_IJflEEESM_iNS1_9__extrema9arg_max_fIflNSA_4lessIfEEEEEEJSL_SN_iN3cub18CUB_300001_SM_100013GridEvenShareIiEENSV_9GridQueueIjEESS_EEEvDpT0_,@"STO_CUDA_ENTRY STV_DEFAULT"
_ZN6thrust24THRUST_300001_SM_1000_NS8cuda_cub4core6detail13_kernel_agentINS1_8__reduce11ReduceAgentINS0_12zip_iteratorIN4cuda3std3__45tupleIJNS0_6detail15normal_iteratorINS0_10device_ptrIfEEEENS0_17counting_iteratorIlNS0_11use_defaultESI_SI_EEEEEEEPNSB_IJflEEESM_iNS1_9__extrema9arg_max_fIflNSA_4lessIfEEEEEEJSL_SN_iN3cub18CUB_300001_SM_100013GridEvenShareIiEENSV_9GridQueueIjEESS_EEEvDpT0_:
.text._ZN6thrust24THRUST_300001_SM_1000_NS8cuda_cub4core6detail13_kernel_agentINS1_8__reduce11ReduceAgentINS0_12zip_iteratorIN4cuda3std3__45tupleIJNS0_6detail15normal_iteratorINS0_10device_ptrIfEEEENS0_17counting_iteratorIlNS0_11use_defaultESI_SI_EEEEEEEPNSB_IJflEEESM_iNS1_9__extrema9arg_max_fIflNSA_4lessIfEEEEEEJSL_SN_iN3cub18CUB_300001_SM_100013GridEvenShareIiEENSV_9GridQueueIjEESS_EEEvDpT0_:
[----:B------:R-:W-:Y:S01]  /*0000*/  LDC R1, c[0x0][0x37c] ;  /* 0x0000df00ff017b82 */ /* 0x000fe20000000800 */
[----:B------:R-:W0:Y:S01]  /*0010*/  S2R R0, SR_CTAID.X ;  /* 0x0000000000007919 */ /* 0x000e220000002500 */
[----:B------:R-:W1:Y:S01]  /*0020*/  LDCU UR4, c[0x0][0x398] ;  /* 0x00007300ff0477ac */ /* 0x000e620008000800 */
[----:B------:R-:W-:Y:S01]  /*0030*/  BSSY.RECONVERGENT B0, `(.L_x_492) ;  /* 0x0000586000007945 */ /* 0x000fe20003800200 */
[----:B------:R-:W2:Y:S01]  /*0040*/  LDCU UR6, c[0x0][0x370] ;  /* 0x00006e00ff0677ac */ /* 0x000ea20008000800 */
[----:B------:R-:W3:Y:S01]  /*0050*/  LDCU.64 UR10, c[0x0][0x358] ;  /* 0x00006b00ff0a77ac */ /* 0x000ee20008000a00 */
[----:B-1----:R-:W-:Y:S01]  /*0060*/  IMAD.U32 R4, RZ, RZ, UR4 ;  /* 0x00000004ff047e24 */ /* 0x002fe2000f8e00ff */
[----:B--2---:R-:W-:Y:S01]  /*0070*/  UIMAD UR6, UR6, 0x500, URZ ;  /* 0x00000500060678a4 */ /* 0x004fe2000f8e02ff */
[----:B0-----:R-:W-:-:S04]  /*0080*/  IMAD R5, R0, 0x500, RZ ;  /* 0x0000050000057824 */ /* 0x001fc800078e02ff */
[----:B------:R-:W-:-:S05]  /*0090*/  VIADD R3, R5, 0x500 ;  /* 0x0000050005037836 */ /* 0x000fca0000000000 */
[----:B------:R-:W-:-:S13]  /*00a0*/  ISETP.GT.AND P0, PT, R3, R4, PT ;  /* 0x000000040300720c */ /* 0x000fda0003f04270 */
[----:B---3--:R-:W-:Y:S05]  /*00b0*/  @!P0 BRA `(.L_x_493) ;  /* 0x0000003000b48947 */ /* 0x008fea0003800000 */
[----:B------:R-:W0:Y:S01]  /*00c0*/  S2R R2, SR_TID.X ;  /* 0x0000000000027919 */ /* 0x000e220000002100 */
[----:B------:R-:W-:Y:S01]  /*00d0*/  IMAD.IADD R3, R4, 0x1, -R5 ;  /* 0x0000000104037824 */ /* 0x000fe200078e0a05 */
[----:B------:R-:W1:Y:S01]  /*00e0*/  LDCU.64 UR6, c[0x0][0x388] ;  /* 0x00007100ff0677ac */ /* 0x000e620008000a00 */
[----:B------:R-:W-:Y:S01]  /*00f0*/  BSSY.RECONVERGENT B1, `(.L_x_494) ;  /* 0x000000f000017945 */ /* 0x000fe20003800200 */
[----:B------:R-:W-:Y:S01]  /*0100*/  CS2R R6, SRZ ;  /* 0x0000000000067805 */ /* 0x000fe2000001ff00 */
[----:B------:R-:W-:Y:S01]  /*0110*/  IMAD.MOV.U32 R8, RZ, RZ, RZ ;  /* 0x000000ffff087224 */ /* 0x000fe200078e00ff */
[----:B------:R-:W2:Y:S01]  /*0120*/  LDCU.64 UR8, c[0x0][0x388] ;  /* 0x00007100ff0877ac */ /* 0x000ea20008000a00 */
[----:B0-----:R-:W-:Y:S01]  /*0130*/  ISETP.GE.AND P0, PT, R2, R3, PT ;  /* 0x000000030200720c */ /* 0x001fe20003f06270 */
[----:B------:R-:W-:-:S12]  /*0140*/  IMAD.MOV.U32 R10, RZ, RZ, R2 ;  /* 0x000000ffff0a7224 */ /* 0x000fd800078e0002 */
[----:B-12---:R-:W-:Y:S05]  /*0150*/  @P0 BRA `(.L_x_495) ;  /* 0x0000000000200947 */ /* 0x006fea0003800000 */
[----:B------:R-:W0:Y:S01]  /*0160*/  LDC.64 R12, c[0x0][0x380] ;  /* 0x0000e000ff0c7b82 */ /* 0x000e220000000a00 */
[----:B------:R-:W-:Y:S01]  /*0170*/  IMAD.IADD R9, R5, 0x1, R2 ;  /* 0x0000000105097824 */ /* 0x000fe200078e0202 */
[----:B------:R-:W1:Y:S03]  /*0180*/  LDCU.64 UR4, c[0x0][0x388] ;  /* 0x00007100ff0477ac */ /* 0x000e660008000a00 */
[----:B0-----:R-:W-:-:S05]  /*0190*/  IMAD.WIDE R12, R9, 0x4, R12 ;  /* 0x00000004090c7825 */ /* 0x001fca00078e020c */
[----:B------:R0:W5:Y:S01]  /*01a0*/  LDG.E R7, desc[UR10][R12.64] ;  /* 0x0000000a0c077981 */ /* 0x000162000c1e1900 */
[----:B-1----:R-:W-:Y:S01]  /*01b0*/  IADD3 R6, P0, PT, R9, UR4, RZ ;  /* 0x0000000409067c10 */ /* 0x002fe2000ff1e0ff */
[----:B------:R-:W-:-:S03]  /*01c0*/  VIADD R10, R2, 0x100 ;  /* 0x00000100020a7836 */ /* 0x000fc60000000000 */
[----:B------:R-:W-:-:S09]  /*01d0*/  LEA.HI.X.SX32 R8, R9, UR5, 0x1, P0 ;  /* 0x0000000509087c11 */ /* 0x000fd200080f0eff */
.L_x_495:
[----:B------:R-:W-:Y:S05]  /*01e0*/  BSYNC.RECONVERGENT B1 ;  /* 0x0000000000017941 */ /* 0x000fea0003800200 */
.L_x_494:
[----:B------:R-:W-:Y:S01]  /*01f0*/  ISETP.GE.AND P0, PT, R10, R3, PT ;  /* 0x000000030a00720c */ /* 0x000fe20003f06270 */
[----:B------:R-:W-:-:S12]  /*0200*/  BSSY.RECONVERGENT B1, `(.L_x_496) ;  /* 0x0000091000017945 */ /* 0x000fd80003800200 */
[----:B------:R-:W-:Y:S05]  /*0210*/  @P0 BRA `(.L_x_497) ;  /* 0x00000008003c0947 */ /* 0x000fea0003800000 */
[----:B------:R-:W-:Y:S01]  /*0220*/  LOP3.LUT R9, RZ, R10, RZ, 0x33, !PT ;  /* 0x0000000aff097212 */ /* 0x000fe200078e33ff */
[----:B------:R-:W-:Y:S03]  /*0230*/  BSSY.RECONVERGENT B2, `(.L_x_498) ;  /* 0x0000028000027945 */ /* 0x000fe60003800200 */
[----:B------:R-:W-:-:S04]  /*0240*/  IADD3 R11, PT, PT, -R5, R4, R9 ;  /* 0x00000004050b7210 */ /* 0x000fc80007ffe109 */
[----:B------:R-:W-:-:S04]  /*0250*/  LOP3.LUT R4, R11, 0x300, RZ, 0xc0, !PT ;  /* 0x000003000b047812 */ /* 0x000fc800078ec0ff */
[----:B------:R-:W-:-:S13]  /*0260*/  ISETP.NE.AND P0, PT, R4, 0x300, PT ;  /* 0x000003000400780c */ /* 0x000fda0003f05270 */
[----:B------:R-:W-:Y:S05]  /*0270*/  @!P0 BRA `(.L_x_499) ;  /* 0x00000000008c8947 */ /* 0x000fea0003800000 */
[----:B0-----:R-:W0:Y:S01]  /*0280*/  LDC.64 R12, c[0x0][0x380] ;  /* 0x0000e000ff0c7b82 */ /* 0x001e220000000a00 */
[----:B------:R-:W-:Y:S01]  /*0290*/  LEA.HI R4, R11, 0x1, RZ, 0x18 ;  /* 0x000000010b047811 */ /* 0x000fe200078fc0ff */
[----:B------:R-:W-:-:S03]  /*02a0*/  IMAD.IADD R9, R5, 0x1, R10 ;  /* 0x0000000105097824 */ /* 0x000fc600078e020a */
[----:B------:R-:W-:-:S05]  /*02b0*/  LOP3.LUT R4, R4, 0x3, RZ, 0xc0, !PT ;  /* 0x0000000304047812 */ /* 0x000fca00078ec0ff */
[----:B------:R-:W-:-:S07]  /*02c0*/  IMAD.MOV R4, RZ, RZ, -R4 ;  /* 0x000000ffff047224 */ /* 0x000fce00078e0a04 */
.L_x_502:
[----:B0-----:R-:W-:-:S06]  /*02d0*/  IMAD.WIDE R14, R9, 0x4, R12 ;  /* 0x00000004090e7825 */ /* 0x001fcc00078e020c */
[----:B------:R-:W2:Y:S01]  /*02e0*/  LDG.E R15, desc[UR10][R14.64] ;  /* 0x0000000a0e0f7981 */ /* 0x000ea2000c1e1900 */
[C---:B------:R-:W-:Y:S01]  /*02f0*/  IADD3 R20, P1, PT, R9.reuse, UR6, RZ ;  /* 0x0000000609147c10 */ /* 0x040fe2000ff3e0ff */
[----:B------:R-:W-:Y:S01]  /*0300*/  VIADD R4, R4, 0x1 ;  /* 0x0000000104047836 */ /* 0x000fe20000000000 */
[----:B------:R-:W-:Y:S01]  /*0310*/  BSSY.RECONVERGENT B3, `(.L_x_500) ;  /* 0x0000016000037945 */ /* 0x000fe20003800200 */
[----:B------:R-:W-:Y:S01]  /*0320*/  IMAD.MOV.U32 R17, RZ, RZ, R6 ;  /* 0x000000ffff117224 */ /* 0x000fe200078e0006 */
[----:B------:R-:W-:Y:S01]  /*0330*/  LEA.HI.X.SX32 R19, R9, UR7, 0x1, P1 ;  /* 0x0000000709137c11 */ /* 0x000fe200088f0eff */
[----:B------:R-:W-:Y:S01]  /*0340*/  IMAD.MOV.U32 R18, RZ, RZ, R8 ;  /* 0x000000ffff127224 */ /* 0x000fe200078e0008 */
[----:B------:R-:W-:Y:S01]  /*0350*/  ISETP.NE.AND P2, PT, R4, RZ, PT ;  /* 0x000000ff0400720c */ /* 0x000fe20003f45270 */
[----:B-----5:R-:W-:Y:S02]  /*0360*/  IMAD.MOV.U32 R16, RZ, RZ, R7 ;  /* 0x000000ffff107224 */ /* 0x020fe400078e0007 */
[----:B------:R-:W-:-:S02]  /*0370*/  IMAD.MOV.U32 R6, RZ, RZ, R20 ;  /* 0x000000ffff067224 */ /* 0x000fc400078e0014 */
        /* <DEDUP_REMOVED lines=15> */
.L_x_501:
[----:B------:R-:W-:Y:S05]  /*0470*/  BSYNC.RECONVERGENT B3 ;  /* 0x0000000000037941 */ /* 0x000fea0003800200 */
.L_x_500:
[----:B------:R-:W-:Y:S02]  /*0480*/  VIADD R10, R10, 0x100 ;  /* 0x000001000a0a7836 */ /* 0x000fe40000000000 */
[----:B------:R-:W-:Y:S01]  /*0490*/  VIADD R9, R9, 0x100 ;  /* 0x0000010009097836 */ /* 0x000fe20000000000 */
[----:B------:R-:W-:Y:S06]  /*04a0*/  @P2 BRA `(.L_x_502) ;  /* 0xfffffffc00882947 */ /* 0x000fec000383ffff */
.L_x_499:
[----:B------:R-:W-:Y:S05]  /*04b0*/  BSYNC.RECONVERGENT B2 ;  /* 0x0000000000027941 */ /* 0x000fea0003800200 */
.L_x_498:
[----:B------:R-:W-:-:S13]  /*04c0*/  ISETP.GE.U32.AND P0, PT, R11, 0x300, PT ;  /* 0x000003000b00780c */ /* 0x000fda0003f06070 */
[----:B------:R-:W-:Y:S05]  /*04d0*/  @!P0 BRA `(.L_x_497) ;  /* 0x00000004008c8947 */ /* 0x000fea0003800000 */
[----:B0-----:R-:W0:Y:S01]  /*04e0*/  LDC.64 R12, c[0x0][0x380] ;  /* 0x0000e000ff0c7b82 */ /* 0x001e220000000a00 */
[----:B------:R-:W-:-:S04]  /*04f0*/  IMAD.IADD R9, R5, 0x1, R10 ;  /* 0x0000000105097824 */ /* 0x000fc800078e020a */
[C---:B------:R-:W-:Y:S02]  /*0500*/  VIADD R19, R9.reuse, 0x100 ;  /* 0x0000010009137836 */ /* 0x040fe40000000000 */
[C---:B------:R-:W-:Y:S02]  /*0510*/  VIADD R18, R9.reuse, 0x200 ;  /* 0x0000020009127836 */ /* 0x040fe40000000000 */
[----:B------:R-:W-:Y:S01]  /*0520*/  VIADD R20, R9, 0x300 ;  /* 0x0000030009147836 */ /* 0x000fe20000000000 */
[----:B0-----:R-:W-:-:S05]  /*0530*/  IADD3 R4, P0, PT, R12, 0x800, RZ ;  /* 0x000008000c047810 */ /* 0x001fca0007f1e0ff */
[----:B------:R-:W-:-:S08]  /*0540*/  IMAD.X R5, RZ, RZ, R13, P0 ;  /* 0x000000ffff057224 */ /* 0x000fd000000e060d */
.L_x_511:
[----:B------:R-:W-:-:S05]  /*0550*/  IMAD.WIDE R14, R9, 0x4, R4 ;  /* 0x00000004090e7825 */ /* 0x000fca00078e0204 */
[----:B------:R-:W2:Y:S04]  /*0560*/  LDG.E R22, desc[UR10][R14.64+-0x800] ;  /* 0xfff8000a0e167981 */ /* 0x000ea8000c1e1900 */
[----:B-----5:R0:W5:Y:S04]  /*0570*/  LDG.E R24, desc[UR10][R14.64+-0x400] ;  /* 0xfffc000a0e187981 */ /* 0x020168000c1e1900 */
[----:B------:R0:W5:Y:S04]  /*0580*/  LDG.E R11, desc[UR10][R14.64] ;  /* 0x0000000a0e0b7981 */ /* 0x000168000c1e1900 */
[----:B------:R0:W5:Y:S01]  /*0590*/  LDG.E R12, desc[UR10][R14.64+0x400] ;  /* 0x0004000a0e0c7981 */ /* 0x000162000c1e1900 */
[C---:B------:R-:W-:Y:S01]  /*05a0*/  IADD3 R21, P1, PT, R9.reuse, UR8, RZ ;  /* 0x0000000809157c10 */ /* 0x040fe2000ff3e0ff */
[----:B------:R-:W-:Y:S03]  /*05b0*/  BSSY.RECONVERGENT B2, `(.L_x_503) ;  /* 0x0000012000027945 */ /* 0x000fe60003800200 */
[----:B------:R-:W-:Y:S01]  /*05c0*/  LEA.HI.X.SX32 R23, R9, UR9, 0x1, P1 ;  /* 0x0000000909177c11 */ /* 0x000fe200088f0eff */
[----:B------:R-:W-:-:S04]  /*05d0*/  IMAD.MOV.U32 R16, RZ, RZ, R21 ;  /* 0x000000ffff107224 */ /* 0x000fc800078e0015 */
        /* <DEDUP_REMOVED lines=15> */
.L_x_504:
[----:B------:R-:W-:Y:S05]  /*06d0*/  BSYNC.RECONVERGENT B2 ;  /* 0x0000000000027941 */ /* 0x000fea0003800200 */
.L_x_503:
[----:B-----5:R-:W-:Y:S01]  /*06e0*/  FSETP.GEU.AND P0, PT, R13, R24, PT ;  /* 0x000000180d00720b */ /* 0x020fe20003f0e000 */
[----:B------:R-:W-:Y:S01]  /*06f0*/  BSSY.RECONVERGENT B2, `(.L_x_505) ;  /* 0x0000012000027945 */ /* 0x000fe20003800200 */
[----:B------:R-:W-:Y:S01]  /*0700*/  IADD3 R15, P1, PT, R19, UR8, RZ ;  /* 0x00000008130f7c10 */ /* 0x000fe2000ff3e0ff */
[----:B------:R-:W-:-:S03]  /*0710*/  IMAD.MOV.U32 R6, RZ, RZ, R24 ;  /* 0x000000ffff067224 */ /* 0x000fc600078e0018 */
[----:B------:R-:W-:Y:S01]  /*0720*/  LEA.HI.X.SX32 R14, R19, UR9, 0x1, P1 ;  /* 0x00000009130e7c11 */ /* 0x000fe200088f0eff */
        /* <DEDUP_REMOVED lines=14> */
.L_x_506:
[----:B------:R-:W-:Y:S05]  /*0810*/  BSYNC.RECONVERGENT B2 ;  /* 0x0000000000027941 */ /* 0x000fea0003800200 */
.L_x_505:
[----:B------:R-:W-:Y:S01]  /*0820*/  FSETP.GEU.AND P0, PT, R6, R11, PT ;  /* 0x0000000b0600720b */ /* 0x000fe20003f0e000 */
[----:B------:R-:W-:Y:S01]  /*0830*/  BSSY.RECONVERGENT B2, `(.L_x_507) ;  /* 0x0000013000027945 */ /* 0x000fe20003800200 */
[----:B------:R-:W-:Y:S01]  /*0840*/  IADD3 R16, P1, PT, R18, UR8, RZ ;  /* 0x0000000812107c10 */ /* 0x000fe2000ff3e0ff */
[----:B------:R-:W-:Y:S01]  /*0850*/  IMAD.MOV.U32 R13, RZ, RZ, R11 ;  /* 0x000000ffff0d7224 */ /* 0x000fe200078e000b */
[----:B------:R-:W-:Y:S02]  /*0860*/  IADD3 R21, P2, PT, R20, UR8, RZ ;  /* 0x0000000814157c10 */ /* 0x000fe4000ff5e0ff */
        /* <DEDUP_REMOVED lines=15> */
.L_x_508:
[----:B------:R-:W-:Y:S05]  /*0960*/  BSYNC.RECONVERGENT B2 ;  /* 0x0000000000027941 */ /* 0x000fea0003800200 */
.L_x_507:
[----:B------:R-:W-:Y:S01]  /*0970*/  FSETP.GEU.AND P0, PT, R13, R12, PT ;  /* 0x0000000c0d00720b */ /* 0x000fe20003f0e000 */
[----:B------:R-:W-:Y:S01]  /*0980*/  BSSY.RECONVERGENT B2, `(.L_x_509) ;  /* 0x0000011000027945 */ /* 0x000fe20003800200 */
[----:B------:R-:W-:Y:S01]  /*0990*/  LEA.HI.X.SX32 R16, R20, UR9, 0x1, P2 ;  /* 0x0000000914107c11 */ /* 0x000fe200090f0eff */
        /* <DEDUP_REMOVED lines=15> */
.L_x_510:
[----:B------:R-:W-:Y:S05]  /*0a90*/  BSYNC.RECONVERGENT B2 ;  /* 0x0000000000027941 */ /* 0x000fea0003800200 */
.L_x_509:
[----:B------:R-:W-:Y:S02]  /*0aa0*/  VIADD R10, R10, 0x400 ;  /* 0x000004000a0a7836 */ /* 0x000fe40000000000 */
[----:B------:R-:W-:Y:S02]  /*0ab0*/  VIADD R19, R19, 0x400 ;  /* 0x0000040013137836 */ /* 0x000fe40000000000 */
[----:B------:R-:W-:Y:S01]  /*0ac0*/  VIADD R18, R18, 0x400 ;  /* 0x0000040012127836 */ /* 0x000fe20000000000 */
[----:B------:R-:W-:Y:S01]  /*0ad0*/  ISETP.GE.AND P0, PT, R10, R3, PT ;  /* 0x000000030a00720c */ /* 0x000fe20003f06270 */
[----:B------:R-:W-:Y:S02]  /*0ae0*/  VIADD R20, R20, 0x400 ;  /* 0x0000040014147836 */ /* 0x000fe40000000000 */
[----:B------:R-:W-:-:S10]  /*0af0*/  VIADD R9, R9, 0x400 ;  /* 0x0000040009097836 */ /* 0x000fd40000000000 */
[----:B------:R-:W-:Y:S05]  /*0b00*/  @!P0 BRA `(.L_x_511) ;  /* 0xfffffff800908947 */ /* 0x000fea000383ffff */
.L_x_497:
[----:B------:R-:W-:Y:S05]  /*0b10*/  BSYNC.RECONVERGENT B1 ;  /* 0x0000000000017941 */ /* 0x000fea0003800200 */
.L_x_496:
[----:B------:R-:W-:-:S13]  /*0b20*/  ISETP.GE.AND P0, PT, R3, 0x100, PT ;  /* 0x000001000300780c */ /* 0x000fda0003f06270 */
[----:B------:R-:W-:Y:S05]  /*0b30*/  @!P0 BRA `(.L_x_512) ;  /* 0x00000010008c8947 */ /* 0x000fea0003800000 */
[----:B0-----:R-:W0:Y:S01]  /*0b40*/  S2R R12, SR_LANEID ;  /* 0x00000000000c7919 */ /* 0x001e220000000000 */
[----:B------:R-:W-:Y:S01]  /*0b50*/  BSSY.RECONVERGENT B1, `(.L_x_513) ;  /* 0x000001b000017945 */ /* 0x000fe20003800200 */
[----:B------:R-:W-:Y:S01]  /*0b60*/  IMAD.MOV.U32 R9, RZ, RZ, R6 ;  /* 0x000000ffff097224 */ /* 0x000fe200078e0006 */
[----:B-----5:R1:W2:Y:S01]  /*0b70*/  SHFL.DOWN PT, R4, R7, 0x1, 0x1f ;  /* 0x08201f0007047f89 */ /* 0x0202a200000e0000 */
        /* <DEDUP_REMOVED lines=24> */
.L_x_514:
[----:B------:R-:W-:Y:S05]  /*0d00*/  BSYNC.RECONVERGENT B1 ;  /* 0x0000000000017941 */ /* 0x000fea0003800200 */
.L_x_513:
        /* <DEDUP_REMOVED lines=12> */
[----:B---3--:R-:W-:Y:S02]  /*0dd0*/  IMAD.MOV.U32 R5, RZ, RZ, R12 ;  /* 0x000000ffff057224 */ /* 0x008fe400078e000c */
[----:B--2---:R-:W-:Y:S02]  /*0de0*/  IMAD.MOV.U32 R8, RZ, RZ, R7 ;  /* 0x000000ffff087224 */ /* 0x004fe400078e0007 */
        /* <DEDUP_REMOVED lines=13> */
.L_x_516:
[----:B------:R-:W-:Y:S05]  /*0ec0*/  BSYNC.RECONVERGENT B1 ;  /* 0x0000000000017941 */ /* 0x000fea0003800200 */
.L_x_515:
[----:B0-----:R0:W4:Y:S01]  /*0ed0*/  SHFL.DOWN PT, R9, R4, 0x4, 0x1f ;  /* 0x08801f0004097f89 */ /* 0x00112200000e0000 */
[----:B------:R-:W-:Y:S01]  /*0ee0*/  BSSY.RECONVERGENT B1, `(.L_x_517) ;  /* 0x0000017000017945 */ /* 0x000fe20003800200 */
[----:B-1----:R-:W-:Y:S02]  /*0ef0*/  IMAD.MOV.U32 R6, RZ, RZ, R5 ;  /* 0x000000ffff067224 */ /* 0x002fe400078e0005 */
[----:B------:R0:W1:Y:S01]  /*0f00*/  SHFL.DOWN PT, R10, R5, 0x4, 0x1f ;  /* 0x08801f00050a7f89 */ /* 0x00006200000e0000 */
[----:B--2---:R-:W-:Y:S02]  /*0f10*/  IMAD.MOV.U32 R7, RZ, RZ, R8 ;  /* 0x000000ffff077224 */ /* 0x004fe400078e0008 */
[----:B------:R-:W-:Y:S01]  /*0f20*/  IMAD.MOV.U32 R3, RZ, RZ, R4 ;  /* 0x000000ffff037224 */ /* 0x000fe200078e0004 */
[----:B------:R0:W2:Y:S01]  /*0f30*/  SHFL.DOWN PT, R11, R8, 0x4, 0x1f ;  /* 0x08801f00080b7f89 */ /* 0x0000a200000e0000 */
[----:B------:R-:W-:Y:S05]  /*0f40*/  @P3 BRA `(.L_x_518) ;  /* 0x0000000000403947 */ /* 0x000fea0003800000 */
[----:B----4-:R-:W-:Y:S01]  /*0f50*/  FSETP.GEU.AND P0, PT, R4, R9, PT ;  /* 0x000000090400720b */ /* 0x010fe20003f0e000 */
[----:B-1----:R-:W-:Y:S02]  /*0f60*/  IMAD.MOV.U32 R6, RZ, RZ, R10 ;  /* 0x000000ffff067224 */ /* 0x002fe400078e000a */
        /* <DEDUP_REMOVED lines=14> */
.L_x_518:
[----:B------:R-:W-:Y:S05]  /*1050*/  BSYNC.RECONVERGENT B1 ;  /* 0x0000000000017941 */ /* 0x000fea0003800200 */
.L_x_517:
[----:B0-----:R0:W0:Y:S01]  /*1060*/  SHFL.DOWN PT, R8, R3, 0x8, 0x1f ;  /* 0x09001f0003087f89 */ /* 0x00102200000e0000 */
[----:B------:R-:W-:Y:S01]  /*1070*/  BSSY.RECONVERGENT B1, `(.L_x_519) ;  /* 0x0000017000017945 */ /* 0x000fe20003800200 */
[----:B------:R-:W-:Y:S02]  /*1080*/  IMAD.MOV.U32 R5, RZ, RZ, R6 ;  /* 0x000000ffff057224 */ /* 0x000fe400078e0006 */
[----:B--2---:R2:W0:Y:S01]  /*1090*/  SHFL.DOWN PT, R11, R6, 0x8, 0x1f ;  /* 0x09001f00060b7f89 */ /* 0x00442200000e0000 */
        /* <DEDUP_REMOVED lines=20> */
.L_x_520:
[----:B------:R-:W-:Y:S05]  /*11e0*/  BSYNC.RECONVERGENT B1 ;  /* 0x0000000000017941 */ /* 0x000fea0003800200 */
.L_x_519:
[----:B0-----:R0:W4:Y:S01]  /*11f0*/  SHFL.DOWN PT, R3, R4, 0x10, 0x1f ;  /* 0x0a001f0004037f89 */ /* 0x00112200000e0000 */
[----:B------:R-:W-:Y:S01]  /*1200*/  BSSY.RECONVERGENT B1, `(.L_x_521) ;  /* 0x0000017000017945 */ /* 0x000fe20003800200 */
[----:B--2---:R-:W-:Y:S02]  /*1210*/  IMAD.MOV.U32 R7, RZ, RZ, R5 ;  /* 0x000000ffff077224 */ /* 0x004fe400078e0005 */
[----:B-1----:R0:W1:Y:S01]  /*1220*/  SHFL.DOWN PT, R10, R5, 0x10, 0x1f ;  /* 0x0a001f00050a7f89 */ /* 0x00206200000e0000 */
[----:B------:R-:W-:Y:S02]  /*1230*/  IMAD.MOV.U32 R8, RZ, RZ, R9 ;  /* 0x000000ffff087224 */ /* 0x000fe400078e0009 */
[----:B------:R-:W-:Y:S01]  /*1240*/  IMAD.MOV.U32 R6, RZ, RZ, R4 ;  /* 0x000000ffff067224 */ /* 0x000fe200078e0004 */
[----:B---3--:R0:W2:Y:S01]  /*1250*/  SHFL.DOWN PT, R12, R9, 0x10, 0x1f ;  /* 0x0a001f00090c7f89 */ /* 0x0080a200000e0000 */
        /* <DEDUP_REMOVED lines=17> */
.L_x_522:
[----:B------:R-:W-:Y:S05]  /*1370*/  BSYNC.RECONVERGENT B1 ;  /* 0x0000000000017941 */ /* 0x000fea0003800200 */
.L_x_521:
[----:B------:R-:W-:Y:S04]  /*1380*/  BSSY.RECONVERGENT B1, `(.L_x_523) ;  /* 0x000000c000017945 */ /* 0x000fe80003800200 */
[----:B------:R-:W-:Y:S05]  /*1390*/  @P2 BRA `(.L_x_524) ;  /* 0x0000000000282947 */ /* 0x000fea0003800000 */
[----:B0-----:R-:W0:Y:S01]  /*13a0*/  S2R R5, SR_CgaCtaId ;  /* 0x0000000000057919 */ /* 0x001e220000008800 */
[----:B------:R-:W-:Y:S02]  /*13b0*/  MOV R4, 0x400 ;  /* 0x0000040000047802 */ /* 0x000fe40000000f00 */
[----:B----4-:R-:W-:-:S04]  /*13c0*/  SHF.R.U32.HI R3, RZ, 0x1, R2 ;  /* 0x00000001ff037819 */ /* 0x010fc80000011602 */
[----:B------:R-:W-:Y:S02]  /*13d0*/  LOP3.LUT R3, R3, 0x1f0, RZ, 0xc0, !PT ;  /* 0x000001f003037812 */ /* 0x000fe400078ec0ff */
[----:B0-----:R-:W-:Y:S01]  /*13e0*/  LEA R4, R5, R4, 0x18 ;  /* 0x0000000405047211 */ /* 0x001fe200078ec0ff */
[----:B------:R-:W-:-:S04]  /*13f0*/  IMAD.MOV.U32 R5, RZ, RZ, R8 ;  /* 0x000000ffff057224 */ /* 0x000fc800078e0008 */
[----:B------:R-:W-:Y:S02]  /*1400*/  IMAD.IADD R3, R3, 0x1, R4 ;  /* 0x0000000103037824 */ /* 0x000fe400078e0204 */
[----:B------:R-:W-:-:S03]  /*1410*/  IMAD.MOV.U32 R4, RZ, RZ, R7 ;  /* 0x000000ffff047224 */ /* 0x000fc600078e0007 */
[----:B------:R3:W-:Y:S04]  /*1420*/  STS [R3+0x8], R6 ;  /* 0x0000080603007388 */ /* 0x0007e80000000800 */
[----:B------:R3:W-:Y:S02]  /*1430*/  STS.64 [R3+0x10], R4 ;  /* 0x0000100403007388 */ /* 0x0007e40000000a00 */
.L_x_524:
[----:B------:R-:W-:Y:S05]  /*1440*/  BSYNC.RECONVERGENT B1 ;  /* 0x0000000000017941 */ /* 0x000fea0003800200 */
.L_x_523:
[----:B------:R-:W-:Y:S01]  /*1450*/  BAR.SYNC.DEFER_BLOCKING 0x0 ;  /* 0x0000000000007b1d */ /* 0x000fe20000010000 */
[----:B------:R-:W-:-:S13]  /*1460*/  ISETP.NE.AND P2, PT, R2, RZ, PT ;  /* 0x000000ff0200720c */ /* 0x000fda0003f45270 */
[----:B------:R-:W-:Y:S05]  /*1470*/  @P2 BRA `(.L_x_525) ;  /* 0x0000004400042947 */ /* 0x000fea0003800000 */
[----:B---34-:R-:W3:Y:S01]  /*1480*/  S2R R3, SR_CgaCtaId ;  /* 0x0000000000037919 */ /* 0x018ee20000008800 */
[----:B------:R-:W-:Y:S01]  /*1490*/  MOV R2, 0x400 ;  /* 0x0000040000027802 */ /* 0x000fe20000000f00 */
[----:B------:R-:W-:Y:S03]  /*14a0*/  BSSY.RECONVERGENT B1, `(.L_x_526) ;  /* 0x0000016000017945 */ /* 0x000fe60003800200 */
[----:B---3--:R-:W-:-:S05]  /*14b0*/  LEA R26, R3, R2, 0x18 ;  /* 0x00000002031a7211 */ /* 0x008fca00078ec0ff */
[----:B0-----:R-:W0:Y:S04]  /*14c0*/  LDS R5, [R26+0x18] ;  /* 0x000018001a057984 */ /* 0x001e280000000800 */
        /* <DEDUP_REMOVED lines=19> */
.L_x_527:
[----:B------:R-:W-:Y:S05]  /*1600*/  BSYNC.RECONVERGENT B1 ;  /* 0x0000000000017941 */ /* 0x000fea0003800200 */
.L_x_526:
[----:B------:R-:W0:Y:S01]  /*1610*/  LDS.64 R6, [R26+0x30] ;  /* 0x000030001a067984 */ /* 0x000e220000000a00 */
[----:B------:R-:W-:Y:S01]  /*1620*/  FSETP.GEU.AND P0, PT, R21, R22, PT ;  /* 0x000000161500720b */ /* 0x000fe20003f0e000 */
[----:B------:R-:W-:Y:S01]  /*1630*/  BSSY.RECONVERGENT B1, `(.L_x_528) ;  /* 0x0000019000017945 */ /* 0x000fe20003800200 */
[----:B------:R-:W-:Y:S01]  /*1640*/  IMAD.MOV.U32 R23, RZ, RZ, R22 ;  /* 0x000000ffff177224 */ /* 0x000fe200078e0016 */
[----:B------:R1:W3:Y:S04]  /*1650*/  LDS R20, [R26+0x48] ;  /* 0x000048001a147984 */ /* 0x0002e80000000800 */
[----:B------:R1:W4:Y:S04]  /*1660*/  LDS R19, [R26+0x58] ;  /* 0x000058001a137984 */ /* 0x0003280000000800 */
[----:B------:R1:W1:Y:S04]  /*1670*/  LDS R18, [R26+0x68] ;  /* 0x000068001a127984 */ /* 0x0002680000000800 */
[----:B------:R0:W1:Y:S04]  /*1680*/  LDS R17, [R26+0x78] ;  /* 0x000078001a117984 */ /* 0x0000680000000800 */
[----:B------:R0:W1:Y:S04]  /*1690*/  LDS.64 R8, [R26+0x40] ;  /* 0x000040001a087984 */ /* 0x0000680000000a00 */
[----:B------:R0:W1:Y:S04]  /*16a0*/  LDS.64 R10, [R26+0x50] ;  /* 0x000050001a0a7984 */ /* 0x0000680000000a00 */
[----:B--2---:R2:W1:Y:S04]  /*16b0*/  LDS.64 R12, [R26+0x60] ;  /* 0x000060001a0c7984 */ /* 0x0044680000000a00 */
        /* <DEDUP_REMOVED lines=16> */
.L_x_529:
[----:B------:R-:W-:Y:S05]  /*17c0*/  BSYNC.RECONVERGENT B1 ;  /* 0x0000000000017941 */ /* 0x000fea0003800200 */
.L_x_528:
        /* <DEDUP_REMOVED lines=17> */
.L_x_531:
[----:B------:R-:W-:Y:S05]  /*18e0*/  BSYNC.RECONVERGENT B1 ;  /* 0x0000000000017941 */ /* 0x000fea0003800200 */
.L_x_530:
[----:B---3--:R-:W-:Y:S01]  /*18f0*/  FSETP.GEU.AND P0, PT, R3, R20, PT ;  /* 0x000000140300720b */ /* 0x008fe20003f0e000 */
        /* <DEDUP_REMOVED lines=16> */
.L_x_533:
[----:B------:R-:W-:Y:S05]  /*1a00*/  BSYNC.RECONVERGENT B1 ;  /* 0x0000000000017941 */ /* 0x000fea0003800200 */
.L_x_532:
        /* <DEDUP_REMOVED lines=17> */
.L_x_535:
[----:B------:R-:W-:Y:S05]  /*1b20*/  BSYNC.RECONVERGENT B1 ;  /* 0x0000000000017941 */ /* 0x000fea0003800200 */
.L_x_534:
        /* <DEDUP_REMOVED lines=17> */
.L_x_537:
[----:B------:R-:W-:Y:S05]  /*1c40*/  BSYNC.RECONVERGENT B1 ;  /* 0x0000000000017941 */ /* 0x000fea0003800200 */
.L_x_536:
        /* <DEDUP_REMOVED lines=18> */
.L_x_512:
[----:B------:R-:W1:Y:S01]  /*1d70*/  S2R R14, SR_LANEID ;  /* 0x00000000000e7919 */ /* 0x000e620000000000 */
[----:B------:R-:W-:Y:S01]  /*1d80*/  LOP3.LUT R4, R2, 0x3e0, RZ, 0xc0, !PT ;  /* 0x000003e002047812 */ /* 0x000fe200078ec0ff */
[----:B------:R-:W-:Y:S01]  /*1d90*/  BSSY.RECONVERGENT B1, `(.L_x_538) ;  /* 0x0000027000017945 */ /* 0x000fe20003800200 */
[----:B------:R-:W-:-:S03]  /*1da0*/  IMAD.MOV.U32 R16, RZ, RZ, R8 ;  /* 0x000000ffff107224 */ /* 0x000fc600078e0008 */
[----:B------:R-:W-:Y:S01]  /*1db0*/  VIADD R10, R4, 0x20 ;  /* 0x00000020040a7836 */ /* 0x000fe20000000000 */
[----:B------:R-:W-:-:S04]  /*1dc0*/  LOP3.LUT R4, RZ, R4, RZ, 0x33, !PT ;  /* 0x00000004ff047212 */ /* 0x000fc800078e33ff */
[----:B------:R-:W-:Y:S01]  /*1dd0*/  ISETP.GT.AND P0, PT, R10, R3, PT ;  /* 0x000000030a00720c */ /* 0x000fe20003f04270 */
[----:B------:R-:W-:-:S05]  /*1de0*/  IMAD.IADD R4, R3, 0x1, R4 ;  /* 0x0000000103047824 */ /* 0x000fca00078e0204 */
[----:B------:R-:W-:-:S05]  /*1df0*/  SEL R5, R4, 0x1f, P0 ;  /* 0x0000001f04057807 */ /* 0x000fca0000000000 */
[----:B------:R2:W3:Y:S04]  /*1e00*/  SHFL.DOWN PT, R9, R6, 0x1, R5 ;  /* 0x0820000006097989 */ /* 0x0004e800000e0005 */
[----:B------:R2:W4:Y:S01]  /*1e10*/  SHFL.DOWN PT, R11, R8, 0x1, R5 ;  /* 0x08200000080b7989 */ /* 0x00052200000e0005 */
[CC--:B-1----:R-:W-:Y:S01]  /*1e20*/  ISETP.GE.AND P0, PT, R14.reuse, R5.reuse, PT ;  /* 0x000000050e00720c */ /* 0x0c2fe20003f06270 */
[C---:B------:R-:W-:Y:S01]  /*1e30*/  VIADD R10, R14.reuse, 0x4 ;  /* 0x000000040e0a7836 */ /* 0x040fe20000000000 */
[C---:B------:R-:W-:Y:S01]  /*1e40*/  ISETP.NE.AND P2, PT, R14.reuse, RZ, PT ;  /* 0x000000ff0e00720c */ /* 0x040fe20003f45270 */
[C---:B------:R-:W-:Y:S02]  /*1e50*/  VIADD R4, R14.reuse, 0x2 ;  /* 0x000000020e047836 */ /* 0x040fe40000000000 */
[----:B0-----:R-:W-:Y:S01]  /*1e60*/  VIADD R12, R14, 0x8 ;  /* 0x000000080e0c7836 */ /* 0x001fe20000000000 */
[-C--:B------:R-:W-:Y:S01]  /*1e70*/  ISETP.GT.AND P5, PT, R10, R5.reuse, PT ;  /* 0x000000050a00720c */ /* 0x080fe20003fa4270 */
[----:B------:R-:W-:Y:S01]  /*1e80*/  VIADD R14, R14, 0x10 ;  /* 0x000000100e0e7836 */ /* 0x000fe20000000000 */
[----:B-----5:R2:W0:Y:S01]  /*1e90*/  SHFL.DOWN PT, R10, R7, 0x1, R5 ;  /* 0x08200000070a7989 */ /* 0x02042200000e0005 */
[-C--:B------:R-:W-:Y:S01]  /*1ea0*/  ISETP.GT.AND P1, PT, R4, R5.reuse, PT ;  /* 0x000000050400720c */ /* 0x080fe20003f24270 */
[----:B------:R-:W-:Y:S01]  /*1eb0*/  IMAD.MOV.U32 R4, RZ, RZ, R7 ;  /* 0x000000ffff047224 */ /* 0x000fe200078e0007 */
[----:B------:R-:W-:-:S02]  /*1ec0*/  ISETP.GT.AND P4, PT, R12, R5, PT ;  /* 0x000000050c00720c */ /* 0x000fc40003f84270 */
[----:B------:R-:W-:Y:S01]  /*1ed0*/  ISETP.GT.AND P3, PT, R14, R5, PT ;  /* 0x000000050e00720c */ /* 0x000fe20003f64270 */
[----:B------:R-:W-:Y:S01]  /*1ee0*/  IMAD.MOV.U32 R14, RZ, RZ, R6 ;  /* 0x000000ffff0e7224 */ /* 0x000fe200078e0006 */
[----:B---3--:R-:W-:Y:S11]  /*1ef0*/  @P0 BRA `(.L_x_539) ;  /* 0x0000000000400947 */ /* 0x008ff60003800000 */
[----:B0-----:R-:W-:Y:S01]  /*1f00*/  FSETP.GEU.AND P0, PT, R7, R10, PT ;  /* 0x0000000a0700720b */ /* 0x001fe20003f0e000 */
[----:B------:R-:W-:Y:S02]  /*1f10*/  IMAD.MOV.U32 R4, RZ, RZ, R10 ;  /* 0x000000ffff047224 */ /* 0x000fe400078e000a */
[----:B------:R-:W-:Y:S02]  /*1f20*/  IMAD.MOV.U32 R14, RZ, RZ, R9 ;  /* 0x000000ffff0e7224 */ /* 0x000fe400078e0009 */
[----:B----4-:R-:W-:-:S08]  /*1f30*/  IMAD.MOV.U32 R16, RZ, RZ, R11 ;  /* 0x000000ffff107224 */ /* 0x010fd000078e000b */
        /* <DEDUP_REMOVED lines=12> */
.L_x_539:
[----:B------:R-:W-:Y:S05]  /*2000*/  BSYNC.RECONVERGENT B1 ;  /* 0x0000000000017941 */ /* 0x000fea0003800200 */
.L_x_538:
[----:B--2---:R1:W2:Y:S01]  /*2010*/  SHFL.DOWN PT, R7, R4, 0x2, R5 ;  /* 0x0840000004077989 */ /* 0x0042a200000e0005 */
[----:B------:R-:W-:Y:S01]  /*2020*/  BSSY.RECONVERGENT B1, `(.L_x_540) ;  /* 0x0000017000017945 */ /* 0x000fe20003800200 */
[----:B------:R-:W-:Y:S02]  /*2030*/  IMAD.MOV.U32 R6, RZ, RZ, R4 ;  /* 0x000000ffff067224 */ /* 0x000fe400078e0004 */
[----:B------:R1:W3:Y:S01]  /*2040*/  SHFL.DOWN PT, R9, R14, 0x2, R5 ;  /* 0x084000000e097989 */ /* 0x0002e200000e0005 */
[----:B0-----:R-:W-:Y:S02]  /*2050*/  IMAD.MOV.U32 R10, RZ, RZ, R14 ;  /* 0x000000ffff0a7224 */ /* 0x001fe400078e000e */
[----:B------:R-:W-:Y:S01]  /*2060*/  IMAD.MOV.U32 R12, RZ, RZ, R16 ;  /* 0x000000ffff0c7224 */ /* 0x000fe200078e0010 */
[----:B----4-:R1:W0:Y:S01]  /*2070*/  SHFL.DOWN PT, R11, R16, 0x2, R5 ;  /* 0x08400000100b7989 */ /* 0x01022200000e0005 */
[----:B------:R-:W-:Y:S05]  /*2080*/  @P1 BRA `(.L_x_541) ;  /* 0x0000000000401947 */ /* 0x000fea0003800000 */
[----:B--2---:R-:W-:Y:S01]  /*2090*/  FSETP.GEU.AND P0, PT, R4, R7, PT ;  /* 0x000000070400720b */ /* 0x004fe20003f0e000 */
[----:B------:R-:W-:Y:S02]  /*20a0*/  IMAD.MOV.U32 R6, RZ, RZ, R7 ;  /* 0x000000ffff067224 */ /* 0x000fe400078e0007 */
[----:B---3--:R-:W-:Y:S02]  /*20b0*/  IMAD.MOV.U32 R10, RZ, RZ, R9 ;  /* 0x000000ffff0a7224 */ /* 0x008fe400078e0009 */
        /* <DEDUP_REMOVED lines=13> */
.L_x_541:
[----:B------:R-:W-:Y:S05]  /*2190*/  BSYNC.RECONVERGENT B1 ;  /* 0x0000000000017941 */ /* 0x000fea0003800200 */
.L_x_540:
[----:B--2---:R2:W4:Y:S01]  /*21a0*/  SHFL.DOWN PT, R7, R6, 0x4, R5 ;  /* 0x0880000006077989 */ /* 0x00452200000e0005 */
[----:B------:R-:W-:Y:S01]  /*21b0*/  BSSY.RECONVERGENT B1, `(.L_x_542) ;  /* 0x0000017000017945 */ /* 0x000fe20003800200 */
[----:B-1----:R-:W-:Y:S02]  /*21c0*/  IMAD.MOV.U32 R4, RZ, RZ, R6 ;  /* 0x000000ffff047224 */ /* 0x002fe400078e0006 */
[----:B---3--:R2:W1:Y:S01]  /*21d0*/  SHFL.DOWN PT, R9, R10, 0x4, R5 ;  /* 0x088000000a097989 */ /* 0x00846200000e0005 */
        /* <DEDUP_REMOVED lines=20> */
.L_x_543:
[----:B------:R-:W-:Y:S05]  /*2320*/  BSYNC.RECONVERGENT B1 ;  /* 0x0000000000017941 */ /* 0x000fea0003800200 */
.L_x_542:
        /* <DEDUP_REMOVED lines=24> */
.L_x_545:
[----:B------:R-:W-:Y:S05]  /*24b0*/  BSYNC.RECONVERGENT B1 ;  /* 0x0000000000017941 */ /* 0x000fea0003800200 */
.L_x_544:
[----:B-1----:R1:W2:Y:S01]  /*24c0*/  SHFL.DOWN PT, R9, R10, 0x10, R5 ;  /* 0x0a0000000a097989 */ /* 0x0022a200000e0005 */
[----:B------:R-:W-:Y:S01]  /*24d0*/  BSSY.RECONVERGENT B1, `(.L_x_546) ;  /* 0x0000017000017945 */ /* 0x000fe20003800200 */
[----:B------:R-:W-:Y:S02]  /*24e0*/  IMAD.MOV.U32 R6, RZ, RZ, R10 ;  /* 0x000000ffff067224 */ /* 0x000fe400078e000a */
[----:B0-----:R1:W0:Y:S01]  /*24f0*/  SHFL.DOWN PT, R11, R12, 0x10, R5 ;  /* 0x0a0000000c0b7989 */ /* 0x00122200000e0005 */
[----:B----4-:R-:W-:Y:S02]  /*2500*/  IMAD.MOV.U32 R7, RZ, RZ, R12 ;  /* 0x000000ffff077224 */ /* 0x010fe400078e000c */
[----:B---3--:R-:W-:Y:S01]  /*2510*/  IMAD.MOV.U32 R8, RZ, RZ, R14 ;  /* 0x000000ffff087224 */ /* 0x008fe200078e000e */
[----:B------:R1:W3:Y:S01]  /*2520*/  SHFL.DOWN PT, R13, R14, 0x10, R5 ;  /* 0x0a0000000e0d7989 */ /* 0x0002e200000e0005 */
[----:B------:R-:W-:Y:S05]  /*2530*/  @P3 BRA `(.L_x_547) ;  /* 0x0000000000403947 */ /* 0x000fea0003800000 */
        /* <DEDUP_REMOVED lines=16> */
.L_x_547:
[----:B------:R-:W-:Y:S05]  /*2640*/  BSYNC.RECONVERGENT B1 ;  /* 0x0000000000017941 */ /* 0x000fea0003800200 */
.L_x_546:
[----:B------:R-:W-:Y:S04]  /*2650*/  BSSY.RECONVERGENT B1, `(.L_x_548) ;  /* 0x000000c000017945 */ /* 0x000fe80003800200 */
[----:B------:R-:W-:Y:S05]  /*2660*/  @P2 BRA `(.L_x_549) ;  /* 0x0000000000282947 */ /* 0x000fea0003800000 */
[----:B-1----:R-:W1:Y:S01]  /*2670*/  S2R R10, SR_CgaCtaId ;  /* 0x00000000000a7919 */ /* 0x002e620000008800 */
[----:B------:R-:W-:Y:S02]  /*2680*/  MOV R5, 0x400 ;  /* 0x0000040000057802 */ /* 0x000fe40000000f00 */
[----:B------:R-:W-:-:S04]  /*2690*/  SHF.R.U32.HI R4, RZ, 0x1, R2 ;  /* 0x00000001ff047819 */ /* 0x000fc80000011602 */
[----:B------:R-:W-:Y:S02]  /*26a0*/  LOP3.LUT R4, R4, 0x1f0, RZ, 0xc0, !PT ;  /* 0x000001f004047812 */ /* 0x000fe400078ec0ff */
[----:B-1----:R-:W-:-:S05]  /*26b0*/  LEA R5, R10, R5, 0x18 ;  /* 0x000000050a057211 */ /* 0x002fca00078ec0ff */
[----:B--2---:R-:W-:Y:S02]  /*26c0*/  IMAD.IADD R9, R4, 0x1, R5 ;  /* 0x0000000104097824 */ /* 0x004fe400078e0205 */
[----:B------:R-:W-:Y:S02]  /*26d0*/  IMAD.MOV.U32 R4, RZ, RZ, R7 ;  /* 0x000000ffff047224 */ /* 0x000fe400078e0007 */
[----:B------:R-:W-:Y:S01]  /*26e0*/  IMAD.MOV.U32 R5, RZ, RZ, R8 ;  /* 0x000000ffff057224 */ /* 0x000fe200078e0008 */
[----:B------:R4:W-:Y:S04]  /*26f0*/  STS [R9+0x8], R6 ;  /* 0x0000080609007388 */ /* 0x0009e80000000800 */
[----:B------:R4:W-:Y:S02]  /*2700*/  STS.64 [R9+0x10], R4 ;  /* 0x0000100409007388 */ /* 0x0009e40000000a00 */
.L_x_549:
[----:B------:R-:W-:Y:S05]  /*2710*/  BSYNC.RECONVERGENT B1 ;  /* 0x0000000000017941 */ /* 0x000fea0003800200 */
.L_x_548:
[----:B------:R-:W-:Y:S01]  /*2720*/  BAR.SYNC.DEFER_BLOCKING 0x0 ;  /* 0x0000000000007b1d */ /* 0x000fe20000010000 */
[----:B------:R-:W-:-:S13]  /*2730*/  ISETP.NE.AND P2, PT, R2, RZ, PT ;  /* 0x000000ff0200720c */ /* 0x000fda0003f45270 */
[----:B------:R-:W-:Y:S05]  /*2740*/  @P2 BRA `(.L_x_525) ;  /* 0x0000003000502947 */ /* 0x000fea0003800000 */
[C---:B------:R-:W-:Y:S01]  /*2750*/  ISETP.GE.AND P0, PT, R3.reuse, 0x21, PT ;  /* 0x000000210300780c */ /* 0x040fe20003f06270 */
[----:B------:R-:W-:Y:S01]  /*2760*/  IMAD.MOV.U32 R2, RZ, RZ, R6 ;  /* 0x000000ffff027224 */ /* 0x000fe200078e0006 */
[C---:B------:R-:W-:Y:S01]  /*2770*/  ISETP.GE.AND P5, PT, R3.reuse, 0x41, PT ;  /* 0x000000410300780c */ /* 0x040fe20003fa6270 */
[----:B0-----:R-:W-:Y:S01]  /*2780*/  IMAD.MOV.U32 R11, RZ, RZ, R7 ;  /* 0x000000ffff0b7224 */ /* 0x001fe200078e0007 */
[C---:B------:R-:W-:Y:S01]  /*2790*/  ISETP.GE.AND P4, PT, R3.reuse, 0x61, PT ;  /* 0x000000610300780c */ /* 0x040fe20003f86270 */
[----:B-1----:R-:W-:Y:S01]  /*27a0*/  IMAD.MOV.U32 R10, RZ, RZ, R8 ;  /* 0x000000ffff0a7224 */ /* 0x002fe200078e0008 */
[----:B------:R-:W-:-:S07]  /*27b0*/  ISETP.GE.AND P3, PT, R3, 0x81, PT ;  /* 0x000000810300780c */ /* 0x000fce0003f66270 */
[----:B------:R-:W-:Y:S06]  /*27c0*/  @!P0 BRA `(.L_x_550) ;  /* 0x00000000005c8947 */ /* 0x000fec0003800000 */
[----:B------:R-:W0:Y:S01]  /*27d0*/  S2UR UR5, SR_CgaCtaId ;  /* 0x00000000000579c3 */ /* 0x000e220000008800 */
[----:B------:R-:W-:Y:S01]  /*27e0*/  UMOV UR4, 0x400 ;  /* 0x0000040000047882 */ /* 0x000fe20000000000 */
[----:B------:R-:W-:Y:S01]  /*27f0*/  BSSY.RECONVERGENT B1, `(.L_x_550) ;  /* 0x0000014000017945 */ /* 0x000fe20003800200 */
[----:B0-----:R-:W-:-:S09]  /*2800*/  ULEA UR4, UR5, UR4, 0x18 ;  /* 0x0000000405047291 */ /* 0x001fd2000f8ec0ff */
[----:B----4-:R-:W0:Y:S04]  /*2810*/  LDS R5, [UR4+0x18] ;  /* 0x00001804ff057984 */ /* 0x010e280008000800 */
[----:B---3--:R-:W1:Y:S01]  /*2820*/  LDS.64 R12, [UR4+0x20] ;  /* 0x00002004ff0c7984 */ /* 0x008e620008000a00 */
        /* <DEDUP_REMOVED lines=16> */
.L_x_551:
[----:B------:R-:W-:Y:S05]  /*2930*/  BSYNC.RECONVERGENT B1 ;  /* 0x0000000000017941 */ /* 0x000fea0003800200 */
.L_x_550:
[----:B----4-:R-:W-:Y:S02]  /*2940*/  IMAD.MOV.U32 R4, RZ, RZ, R2 ;  /* 0x000000ffff047224 */ /* 0x010fe400078e0002 */
[----:B--2---:R-:W-:Y:S02]  /*2950*/  IMAD.MOV.U32 R9, RZ, RZ, R11 ;  /* 0x000000ffff097224 */ /* 0x004fe400078e000b */
[----:B------:R-:W-:Y:S01]  /*2960*/  IMAD.MOV.U32 R8, RZ, RZ, R10 ;  /* 0x000000ffff087224 */ /* 0x000fe200078e000a */
[----:B------:R-:W-:Y:S06]  /*2970*/  @!P5 BRA `(.L_x_552) ;  /* 0x00000000005cd947 */ /* 0x000fec0003800000 */
[----:B------:R-:W0:Y:S01]  /*2980*/  S2UR UR5, SR_CgaCtaId ;  /* 0x00000000000579c3 */ /* 0x000e220000008800 */
[----:B------:R-:W-:Y:S01]  /*2990*/  UMOV UR4, 0x400 ;  /* 0x0000040000047882 */ /* 0x000fe20000000000 */
[----:B------:R-:W-:Y:S01]  /*29a0*/  BSSY.RECONVERGENT B1, `(.L_x_552) ;  /* 0x0000014000017945 */ /* 0x000fe20003800200 */
[----:B0-----:R-:W-:-:S09]  /*29b0*/  ULEA UR4, UR5, UR4, 0x18 ;  /* 0x0000000405047291 */ /* 0x001fd2000f8ec0ff */
[----:B------:R-:W0:Y:S04]  /*29c0*/  LDS R5, [UR4+0x28] ;  /* 0x00002804ff057984 */ /* 0x000e280008000800 */
[----:B------:R-:W1:Y:S01]  /*29d0*/  LDS.64 R6, [UR4+0x30] ;  /* 0x00003004ff067984 */ /* 0x000e620008000a00 */
        /* <DEDUP_REMOVED lines=16> */
.L_x_553:
[----:B------:R-:W-:Y:S05]  /*2ae0*/  BSYNC.RECONVERGENT B1 ;  /* 0x0000000000017941 */ /* 0x000fea0003800200 */
.L_x_552:
        /* <DEDUP_REMOVED lines=29> */
.L_x_555:
[----:B------:R-:W-:Y:S05]  /*2cc0*/  BSYNC.RECONVERGENT B1 ;  /* 0x0000000000017941 */ /* 0x000fea0003800200 */
.L_x_554:
        /* <DEDUP_REMOVED lines=26> */
.L_x_557:
[----:B------:R-:W-:Y:S05]  /*2e70*/  BSYNC.RECONVERGENT B1 ;  /* 0x0000000000017941 */ /* 0x000fea0003800200 */
.L_x_556:
        /* <DEDUP_REMOVED lines=26> */
.L_x_559:
[----:B------:R-:W-:Y:S05]  /*3020*/  BSYNC.RECONVERGENT B1 ;  /* 0x0000000000017941 */ /* 0x000fea0003800200 */
.L_x_558:
        /* <DEDUP_REMOVED lines=26> */
.L_x_561:
[----:B------:R-:W-:Y:S05]  /*31d0*/  BSYNC.RECONVERGENT B1 ;  /* 0x0000000000017941 */ /* 0x000fea0003800200 */
.L_x_560:
        /* <DEDUP_REMOVED lines=27> */
.L_x_493:
[----:B------:R-:W0:Y:S01]  /*3390*/  S2R R2, SR_TID.X ;  /* 0x0000000000027919 */ /* 0x000e220000002100 */
[----:B------:R-:W1:Y:S01]  /*33a0*/  LDCU.128 UR12, c[0x0][0x380] ;  /* 0x00007000ff0c77ac */ /* 0x000e620008000c00 */
[----:B------:R-:W-:Y:S02]  /*33b0*/  SHF.R.S32.HI R12, RZ, 0x1f, R5 ;  /* 0x0000001fff0c7819 */ /* 0x000fe40000011405 */
[----:B0-----:R-:W-:-:S04]  /*33c0*/  IADD3 R3, P0, PT, R5, R2, RZ ;  /* 0x0000000205037210 */ /* 0x001fc80007f1e0ff */
[----:B-1----:R-:W-:Y:S01]  /*33d0*/  LEA R6, P1, R3, UR12, 0x2 ;  /* 0x0000000c03067c11 */ /* 0x002fe2000f8210ff */
[----:B------:R-:W-:-:S05]  /*33e0*/  IMAD.X R8, RZ, RZ, R12, P0 ;  /* 0x000000ffff087224 */ /* 0x000fca00000e060c */
[----:B------:R-:W-:-:S05]  /*33f0*/  LEA.HI.X R7, R3, UR13, R8, 0x2, P1 ;  /* 0x0000000d03077c11 */ /* 0x000fca00088f1408 */
[----:B------:R-:W2:Y:S04]  /*3400*/  LDG.E R8, desc[UR10][R6.64] ;  /* 0x0000000a06087981 */ /* 0x000ea8000c1e1900 */
[----:B------:R-:W2:Y:S04]  /*3410*/  LDG.E R9, desc[UR10][R6.64+0x400] ;  /* 0x0004000a06097981 */ /* 0x000ea8000c1e1900 */
[----:B------:R-:W3:Y:S04]  /*3420*/  LDG.E R10, desc[UR10][R6.64+0x800] ;  /* 0x0008000a060a7981 */ /* 0x000ee8000c1e1900 */
[----:B------:R-:W4:Y:S04]  /*3430*/  LDG.E R11, desc[UR10][R6.64+0xc00] ;  /* 0x000c000a060b7981 */ /* 0x000f28000c1e1900 */
[----:B------:R0:W5:Y:S02]  /*3440*/  LDG.E R3, desc[UR10][R6.64+0x1000] ;  /* 0x0010000a06037981 */ /* 0x000164000c1e1900 */
[----:B0-----:R-:W-:-:S02]  /*3450*/  LOP3.LUT R6, R2, 0x400, RZ, 0xfc, !PT ;  /* 0x0000040002067812 */ /* 0x001fc400078efcff */
[----:B--2---:R-:W-:-:S04]  /*3460*/  FSETP.GEU.AND P0, PT, R8, R9, PT ;  /* 0x000000090800720b */ /* 0x004fc80003f0e000 */
[----:B------:R-:W-:-:S04]  /*3470*/  FSEL R9, R8, R9, P0 ;  /* 0x0000000908097208 */ /* 0x000fc80000000000 */
[----:B---3--:R-:W-:-:S04]  /*3480*/  FSETP.GEU.AND P2, PT, R9, R10, PT ;  /* 0x0000000a0900720b */ /* 0x008fc80003f4e000 */
[----:B------:R-:W-:Y:S01]  /*3490*/  FSEL R10, R9, R10, P2 ;  /* 0x0000000a090a7208 */ /* 0x000fe20001000000 */
[----:B------:R-:W-:-:S03]  /*34a0*/  VIADD R9, R2, 0x200 ;  /* 0x0000020002097836 */ /* 0x000fc60000000000 */
[----:B----4-:R-:W-:-:S04]  /*34b0*/  FSETP.GEU.AND P3, PT, R10, R11, PT ;  /* 0x0000000b0a00720b */ /* 0x010fc80003f6e000 */
[----:B------:R-:W-:Y:S01]  /*34c0*/  FSEL R10, R10, R11, P3 ;  /* 0x0000000b0a0a7208 */ /* 0x000fe20001800000 */
[----:B------:R-:W-:-:S03]  /*34d0*/  VIADD R11, R2, 0x100 ;  /* 0x00000100020b7836 */ /* 0x000fc60000000000 */
[----:B-----5:R-:W-:Y:S02]  /*34e0*/  FSETP.GEU.AND P1, PT, R10, R3, PT ;  /* 0x000000030a00720b */ /* 0x020fe40003f2e000 */
[C---:B------:R-:W-:Y:S02]  /*34f0*/  @P2 SEL R9, R2.reuse, R11, P0 ;  /* 0x0000000b02092207 */ /* 0x040fe40000000000 */
[----:B------:R-:W-:Y:S01]  /*3500*/  IADD3 R8, P2, PT, R5, UR14, RZ ;  /* 0x0000000e05087c10 */ /* 0x000fe2000ff5e0ff */
[----:B------:R-:W-:-:S03]  /*3510*/  @!P3 VIADD R9, R2, 0x300 ;  /* 0x000003000209b836 */ /* 0x000fc60000000000 */
[----:B------:R-:W-:Y:S02]  /*3520*/  IADD3.X R7, PT, PT, R12, UR15, RZ, P2, !PT ;  /* 0x0000000f0c077c10 */ /* 0x000fe400097fe4ff */
[----:B------:R-:W-:Y:S02]  /*3530*/  ISETP.LE.AND P2, PT, R4, UR6, PT ;  /* 0x0000000604007c0c */ /* 0x000fe4000bf43270 */
[----:B------:R-:W-:Y:S02]  /*3540*/  IADD3 R5, P3, PT, R6, R8, RZ ;  /* 0x0000000806057210 */ /* 0x000fe40007f7e0ff */
[C---:B------:R-:W-:Y:S02]  /*3550*/  @P1 ISETP.GE.U32.AND P0, PT, R9.reuse, R6, PT ;  /* 0x000000060900120c */ /* 0x040fe40003f06070 */
[----:B------:R-:W-:Y:S01]  /*3560*/  @P1 IADD3 R8, P4, PT, R9, R8, RZ ;  /* 0x0000000809081210 */ /* 0x000fe20007f9e0ff */
[----:B------:R-:W-:Y:S01]  /*3570*/  IMAD.X R6, RZ, RZ, R7, P3 ;  /* 0x000000ffff067224 */ /* 0x000fe200018e0607 */
[----:B------:R-:W-:-:S03]  /*3580*/  @P1 ISETP.GE.U32.AND.EX P0, PT, RZ, RZ, PT, P0 ;  /* 0x000000ffff00120c */ /* 0x000fc60003f06100 */
        /* <DEDUP_REMOVED lines=17> */
[----:B------:R-:W-:-:S05]  /*36a0*/  IMAD.MOV.U32 R11, RZ, RZ, 0x500 ;  /* 0x00000500ff0b7424 */ /* 0x000fca00078e00ff */
[----:B------:R-:W2:Y:S01]  /*36b0*/  ATOMG.E.ADD.STRONG.GPU PT, R7, desc[UR10][R8.64], R11 ;  /* 0x8000000b080779a8 */ /* 0x000ea200081ef10a */
[----:B------:R-:W0:Y:S01]  /*36c0*/  S2UR UR5, SR_CgaCtaId ;  /* 0x00000000000579c3 */ /* 0x000e220000008800 */
[----:B------:R-:W-:Y:S02]  /*36d0*/  UMOV UR4, 0x400 ;  /* 0x0000040000047882 */ /* 0x000fe40000000000 */
[----:B0-----:R-:W-:Y:S01]  /*36e0*/  ULEA UR4, UR5, UR4, 0x18 ;  /* 0x0000000405047291 */ /* 0x001fe2000f8ec0ff */
[----:B--2---:R-:W-:-:S08]  /*36f0*/  VIADD R7, R7, UR6 ;  /* 0x0000000607077c36 */ /* 0x004fd00008000000 */
[----:B------:R0:W-:Y:S03]  /*3700*/  STS [UR4+0x98], R7 ;  /* 0x00009807ff007988 */ /* 0x0001e60008000804 */
.L_x_564:
[----:B------:R-:W-:Y:S05]  /*3710*/  BSYNC.RECONVERGENT B1 ;  /* 0x0000000000017941 */ /* 0x000fea0003800200 */
.L_x_563:
[----:B------:R-:W1:Y:S08]  /*3720*/  S2UR UR5, SR_CgaCtaId ;  /* 0x00000000000579c3 */ /* 0x000e700000008800 */
[----:B------:R-:W-:Y:S06]  /*3730*/  BAR.SYNC.DEFER_BLOCKING 0x0 ;  /* 0x0000000000007b1d */ /* 0x000fec0000010000 */
[----:B------:R-:W-:-:S02]  /*3740*/  UMOV UR4, 0x400 ;  /* 0x0000040000047882 */ /* 0x000fc40000000000 */
[----:B-1----:R-:W-:-:S06]  /*3750*/  ULEA UR4, UR5, UR4, 0x18 ;  /* 0x0000000405047291 */ /* 0x002fcc000f8ec0ff */
[----:B0-----:R-:W-:-:S05]  /*3760*/  IMAD.U32 R7, RZ, RZ, UR4 ;  /* 0x00000004ff077e24 */ /* 0x001fca000f8e00ff */
[----:B------:R-:W0:Y:S02]  /*3770*/  LDS R11, [R7+0x98] ;  /* 0x00009800070b7984 */ /* 0x000e240000000800 */
[----:B0-----:R-:W-:-:S05]  /*3780*/  VIADD R13, R11, 0x500 ;  /* 0x000005000b0d7836 */ /* 0x001fca0000000000 */
[----:B------:R-:W-:-:S13]  /*3790*/  ISETP.GT.AND P0, PT, R13, R4, PT ;  /* 0x000000040d00720c */ /* 0x000fda0003f04270 */
[----:B------:R-:W-:Y:S05]  /*37a0*/  @P0 BRA `(.L_x_565) ;  /* 0x00000004004c0947 */ /* 0x000fea0003800000 */
[----:B------:R-:W-:Y:S01]  /*37b0*/  BSSY.RECONVERGENT B1, `(.L_x_565) ;  /* 0x0000052000017945 */ /* 0x000fe20003800200 */
[----:B------:R-:W-:Y:S01]  /*37c0*/  IMAD.MOV.U32 R12, RZ, RZ, R3 ;  /* 0x000000ffff0c7224 */ /* 0x000fe200078e0003 */
[----:B------:R-:W0:Y:S01]  /*37d0*/  LDCU UR7, c[0x0][0x398] ;  /* 0x00007300ff0777ac */ /* 0x000e220008000800 */
[----:B------:R-:W-:Y:S02]  /*37e0*/  IMAD.MOV.U32 R16, RZ, RZ, R5 ;  /* 0x000000ffff107224 */ /* 0x000fe400078e0005 */
[----:B------:R-:W-:Y:S01]  /*37f0*/  IMAD.MOV.U32 R23, RZ, RZ, R6 ;  /* 0x000000ffff177224 */ /* 0x000fe200078e0006 */
[----:B------:R-:W1:Y:S06]  /*3800*/  LDCU.128 UR12, c[0x0][0x380] ;  /* 0x00007000ff0c77ac */ /* 0x000e6c0008000c00 */
.L_x_568:
[----:B------:R-:W-:-:S04]  /*3810*/  IADD3 R21, P0, PT, R2, R11, RZ ;  /* 0x0000000b02157210 */ /* 0x000fc80007f1e0ff */
[----:B------:R-:W-:Y:S02]  /*3820*/  LEA.HI.X.SX32 R20, R11, RZ, 0x1, P0 ;  /* 0x000000ff0b147211 */ /* 0x000fe400000f0eff */
[----:B-1----:R-:W-:-:S04]  /*3830*/  LEA R4, P0, R21, UR12, 0x2 ;  /* 0x0000000c15047c11 */ /* 0x002fc8000f8010ff */
[----:B------:R-:W-:-:S05]  /*3840*/  LEA.HI.X R5, R21, UR13, R20, 0x2, P0 ;  /* 0x0000000d15057c11 */ /* 0x000fca00080f1414 */
[----:B------:R-:W2:Y:S04]  /*3850*/  LDG.E R11, desc[UR10][R4.64] ;  /* 0x0000000a040b7981 */ /* 0x000ea8000c1e1900 */
[----:B------:R-:W3:Y:S04]  /*3860*/  LDG.E R14, desc[UR10][R4.64+0x400] ;  /* 0x0004000a040e7981 */ /* 0x000ee8000c1e1900 */
[----:B------:R-:W4:Y:S04]  /*3870*/  LDG.E R13, desc[UR10][R4.64+0x800] ;  /* 0x0008000a040d7981 */ /* 0x000f28000c1e1900 */
[----:B------:R-:W4:Y:S01]  /*3880*/  LDG.E R10, desc[UR10][R4.64+0xc00] ;  /* 0x000c000a040a7981 */ /* 0x000f22000c1e1900 */
[----:B------:R-:W-:-:S03]  /*3890*/  IADD3 R21, P0, PT, R21, UR14, RZ ;  /* 0x0000000e15157c10 */ /* 0x000fc6000ff1e0ff */
[----:B------:R1:W5:Y:S01]  /*38a0*/  LDG.E R3, desc[UR10][R4.64+0x1000] ;  /* 0x0010000a04037981 */ /* 0x000362000c1e1900 */
[----:B------:R-:W-:Y:S01]  /*38b0*/  IADD3.X R20, PT, PT, R20, UR15, RZ, P0, !PT ;  /* 0x0000000f14147c10 */ /* 0x000fe200087fe4ff */
[----:B------:R-:W-:Y:S01]  /*38c0*/  BSSY.RECONVERGENT B2, `(.L_x_566) ;  /* 0x000002a000027945 */ /* 0x000fe20003800200 */
[----:B------:R-:W-:Y:S01]  /*38d0*/  BAR.SYNC.DEFER_BLOCKING 0x0 ;  /* 0x0000000000007b1d */ /* 0x000fe20000010000 */
[C---:B------:R-:W-:Y:S02]  /*38e0*/  IADD3 R18, P3, PT, R21.reuse, 0x100, RZ ;  /* 0x0000010015127810 */ /* 0x040fe40007f7e0ff */
[C---:B------:R-:W-:Y:S02]  /*38f0*/  IADD3 R17, P4, PT, R21.reuse, 0x200, RZ ;  /* 0x0000020015117810 */ /* 0x040fe40007f9e0ff */
[----:B-1----:R-:W-:Y:S01]  /*3900*/  IADD3 R5, P6, PT, R21, 0x400, RZ ;  /* 0x0000040015057810 */ /* 0x002fe20007fde0ff */
[----:B------:R-:W-:Y:S01]  /*3910*/  IMAD.X R19, RZ, RZ, R20, P3 ;  /* 0x000000ffff137224 */ /* 0x000fe200018e0614 */
[----:B------:R-:W-:-:S03]  /*3920*/  ISETP.NE.AND P3, PT, R2, RZ, PT ;  /* 0x000000ff0200720c */ /* 0x000fc60003f65270 */
        /* <DEDUP_REMOVED lines=9> */
[--C-:B------:R-:W-:Y:S02]  /*39c0*/  IMAD.X R16, RZ, RZ, R20.reuse, P4 ;  /* 0x000000ffff107224 */ /* 0x100fe400020e0614 */
[----:B------:R-:W-:Y:S01]  /*39d0*/  IMAD.X R15, RZ, RZ, R20, P5 ;  /* 0x000000ffff0f7224 */ /* 0x000fe200028e0614 */
[----:B------:R-:W-:-:S07]  /*39e0*/  @P2 SEL R20, R23, R20, P0 ;  /* 0x0000001417142207 */ /* 0x000fce0000000000 */
        /* <DEDUP_REMOVED lines=10> */
[----:B------:R-:W-:Y:S02]  /*3a90*/  @P2 FSEL R13, R14, R13, P0 ;  /* 0x0000000d0e0d2208 */ /* 0x000fe40000000000 */
[----:B------:R-:W-:Y:S02]  /*3aa0*/  @P2 SEL R17, R18, R17, P0 ;  /* 0x0000001112112207 */ /* 0x000fe40000000000 */
[----:B------:R-:W-:Y:S02]  /*3ab0*/  FSETP.GEU.AND P1, PT, R13, R10, PT ;  /* 0x0000000a0d00720b */ /* 0x000fe40003f2e000 */
[----:B------:R-:W-:Y:S01]  /*3ac0*/  @P2 SEL R16, R19, R16, P0 ;  /* 0x0000001013102207 */ /* 0x000fe20000000000 */
[----:B------:R-:W-:Y:S10]  /*3ad0*/  @P3 BRA `(.L_x_567) ;  /* 0x0000000000203947 */ /* 0x000ff40003800000 */
[----:B------:R-:W-:-:S05]  /*3ae0*/  IMAD.MOV.U32 R11, RZ, RZ, 0x500 ;  /* 0x00000500ff0b7424 */ /* 0x000fca00078e00ff */
[----:B------:R-:W2:Y:S01]  /*3af0*/  ATOMG.E.ADD.STRONG.GPU PT, R4, desc[UR10][R8.64], R11 ;  /* 0x8000000b080479a8 */ /* 0x000ea200081ef10a */
[----:B------:R-:W1:Y:S01]  /*3b00*/  S2UR UR5, SR_CgaCtaId ;  /* 0x00000000000579c3 */ /* 0x000e620000008800 */
[----:B------:R-:W-:Y:S02]  /*3b10*/  UMOV UR4, 0x400 ;  /* 0x0000040000047882 */ /* 0x000fe40000000000 */
[----:B-1----:R-:W-:-:S06]  /*3b20*/  ULEA UR4, UR5, UR4, 0x18 ;  /* 0x0000000405047291 */ /* 0x002fcc000f8ec0ff */
[----:B------:R-:W-:Y:S02]  /*3b30*/  IMAD.U32 R7, RZ, RZ, UR4 ;  /* 0x00000004ff077e24 */ /* 0x000fe4000f8e00ff */
[----:B--2---:R-:W-:-:S05]  /*3b40*/  VIADD R4, R4, UR6 ;  /* 0x0000000604047c36 */ /* 0x004fca0008000000 */
[----:B------:R1:W-:Y:S02]  /*3b50*/  STS [R7+0x98], R4 ;  /* 0x0000980407007388 */ /* 0x0003e40000000800 */
.L_x_567:
[----:B0-----:R-:W-:Y:S05]  /*3b60*/  BSYNC.RECONVERGENT B2 ;  /* 0x0000000000027941 */ /* 0x001fea0003800200 */
.L_x_566:
[----:B------:R-:W-:Y:S01]  /*3b70*/  BAR.SYNC.DEFER_BLOCKING 0x0 ;  /* 0x0000000000007b1d */ /* 0x000fe20000010000 */
[----:B------:R-:W-:Y:S01]  /*3b80*/  @P1 ISETP.GE.U32.AND P0, PT, R17, R12, PT ;  /* 0x0000000c1100120c */ /* 0x000fe20003f06070 */
[----:B-1----:R-:W-:-:S03]  /*3b90*/  IMAD.U32 R4, RZ, RZ, UR7 ;  /* 0x00000007ff047e24 */ /* 0x002fc6000f8e00ff */
[----:B------:R-:W-:-:S04]  /*3ba0*/  @P1 ISETP.GE.AND.EX P0, PT, R16, R15, PT, P0 ;  /* 0x0000000f1000120c */ /* 0x000fc80003f06300 */
[----:B------:R-:W-:-:S04]  /*3bb0*/  @P1 FSETP.LT.OR P0, PT, R10, R13, !P0 ;  /* 0x0000000d0a00120b */ /* 0x000fc80004701400 */
[----:B------:R-:W-:Y:S02]  /*3bc0*/  @P1 FSEL R10, R13, R10, P0 ;  /* 0x0000000a0d0a1208 */ /* 0x000fe40000000000 */
[----:B------:R-:W-:Y:S02]  /*3bd0*/  @P1 SEL R12, R17, R12, P0 ;  /* 0x0000000c110c1207 */ /* 0x000fe40000000000 */
[----:B-----5:R-:W-:Y:S02]  /*3be0*/  FSETP.GEU.AND P2, PT, R10, R3, PT ;  /* 0x000000030a00720b */ /* 0x020fe40003f4e000 */
[----:B------:R-:W-:Y:S01]  /*3bf0*/  @P1 SEL R15, R16, R15, P0 ;  /* 0x0000000f100f1207 */ /* 0x000fe20000000000 */
[----:B------:R-:W0:Y:S10]  /*3c00*/  LDS R11, [R7+0x98] ;  /* 0x00009800070b7984 */ /* 0x000e340000000800 */
        /* <DEDUP_REMOVED lines=8> */
[----:B------:R-:W-:Y:S02]  /*3c90*/  IMAD.MOV.U32 R23, RZ, RZ, R6 ;  /* 0x000000ffff177224 */ /* 0x000fe400078e0006 */
[----:B0-----:R-:W-:-:S05]  /*3ca0*/  VIADD R13, R11, 0x500 ;  /* 0x000005000b0d7836 */ /* 0x001fca0000000000 */
[----:B------:R-:W-:-:S13]  /*3cb0*/  ISETP.GT.AND P0, PT, R13, R4, PT ;  /* 0x000000040d00720c */ /* 0x000fda0003f04270 */
[----:B------:R-:W-:Y:S05]  /*3cc0*/  @!P0 BRA `(.L_x_568) ;  /* 0xfffffff800d08947 */ /* 0x000fea000383ffff */
[----:B------:R-:W-:Y:S05]  /*3cd0*/  BSYNC.RECONVERGENT B1 ;  /* 0x0000000000017941 */ /* 0x000fea0003800200 */
.L_x_565:
[----:B------:R-:W-:Y:S01]  /*3ce0*/  ISETP.GE.AND P0, PT, R11, R4, PT ;  /* 0x000000040b00720c */ /* 0x000fe20003f06270 */
[----:B------:R-:W0:Y:S01]  /*3cf0*/  LDCU.64 UR6, c[0x0][0x388] ;  /* 0x00007100ff0677ac */ /* 0x000e220008000a00 */
[----:B------:R-:W-:Y:S01]  /*3d00*/  BSSY.RECONVERGENT B1, `(.L_x_562) ;  /* 0x0000097000017945 */ /* 0x000fe20003800200 */
[----:B------:R-:W1:Y:S10]  /*3d10*/  LDCU.64 UR4, c[0x0][0x388] ;  /* 0x00007100ff0477ac */ /* 0x000e740008000a00 */
[----:B------:R-:W-:Y:S05]  /*3d20*/  @P0 BRA `(.L_x_569) ;  /* 0x0000000800500947 */ /* 0x000fea0003800000 */
[----:B------:R-:W-:-:S05]  /*3d30*/  IMAD.IADD R7, R4, 0x1, -R11 ;  /* 0x0000000104077824 */ /* 0x000fca00078e0a0b */
[----:B------:R-:W-:-:S13]  /*3d40*/  ISETP.GE.AND P0, PT, R2, R7, PT ;  /* 0x000000070200720c */ /* 0x000fda0003f06270 */
[----:B------:R-:W-:Y:S05]  /*3d50*/  @P0 BRA `(.L_x_569) ;  /* 0x0000000800440947 */ /* 0x000fea0003800000 */
[----:B------:R-:W-:Y:S01]  /*3d60*/  LOP3.LUT R8, RZ, R2, RZ, 0x33, !PT ;  /* 0x00000002ff087212 */ /* 0x000fe200078e33ff */
[----:B------:R-:W-:Y:S03]  /*3d70*/  BSSY.RECONVERGENT B2, `(.L_x_570) ;  /* 0x000002a000027945 */ /* 0x000fe60003800200 */
[----:B------:R-:W-:-:S04]  /*3d80*/  IADD3 R14, PT, PT, -R11, R4, R8 ;  /* 0x000000040b0e7210 */ /* 0x000fc80007ffe108 */
[----:B------:R-:W-:-:S04]  /*3d90*/  LOP3.LUT R4, R14, 0x300, RZ, 0xc0, !PT ;  /* 0x000003000e047812 */ /* 0x000fc800078ec0ff */
[----:B------:R-:W-:Y:S01]  /*3da0*/  ISETP.NE.AND P0, PT, R4, 0x300, PT ;  /* 0x000003000400780c */ /* 0x000fe20003f05270 */
[----:B------:R-:W-:-:S12]  /*3db0*/  IMAD.MOV.U32 R4, RZ, RZ, R2 ;  /* 0x000000ffff047224 */ /* 0x000fd800078e0002 */
[----:B------:R-:W-:Y:S05]  /*3dc0*/  @!P0 BRA `(.L_x_571) ;  /* 0x0000000000908947 */ /* 0x000fea0003800000 */
[----:B------:R-:W2:Y:S01]  /*3dd0*/  LDC.64 R8, c[0x0][0x380] ;  /* 0x0000e000ff087b82 */ /* 0x000ea20000000a00 */
[----:B------:R-:W-:Y:S01]  /*3de0*/  LEA.HI R4, R14, 0x1, RZ, 0x18 ;  /* 0x000000010e047811 */ /* 0x000fe200078fc0ff */
[----:B------:R-:W-:-:S03]  /*3df0*/  IMAD.IADD R15, R2, 0x1, R11 ;  /* 0x00000001020f7824 */ /* 0x000fc600078e020b */
[----:B------:R-:W-:Y:S01]  /*3e00*/  LOP3.LUT R10, R4, 0x3, RZ, 0xc0, !PT ;  /* 0x00000003040a7812 */ /* 0x000fe200078ec0ff */
[----:B------:R-:W-:-:S04]  /*3e10*/  IMAD.MOV.U32 R4, RZ, RZ, R2 ;  /* 0x000000ffff047224 */ /* 0x000fc800078e0002 */
[----:B------:R-:W-:-:S07]  /*3e20*/  IMAD.MOV R10, RZ, RZ, -R10 ;  /* 0x000000ffff0a7224 */ /* 0x000fce00078e0a0a */
.L_x_574:
[----:B--2---:R-:W-:-:S06]  /*3e30*/  IMAD.WIDE R12, R15, 0x4, R8 ;  /* 0x000000040f0c7825 */ /* 0x004fcc00078e0208 */
[----:B------:R-:W2:Y:S01]  /*3e40*/  LDG.E R13, desc[UR10][R12.64] ;  /* 0x0000000a0c0d7981 */ /* 0x000ea2000c1e1900 */
[C---:B-1----:R-:W-:Y:S01]  /*3e50*/  IADD3 R19, P1, PT, R15.reuse, UR4, RZ ;  /* 0x000000040f137c10 */ /* 0x042fe2000ff3e0ff */
[----:B------:R-:W-:Y:S01]  /*3e60*/  VIADD R10, R10, 0x1 ;  /* 0x000000010a0a7836 */ /* 0x000fe20000000000 */
[----:B------:R-:W-:Y:S01]  /*3e70*/  BSSY.RECONVERGENT B3, `(.L_x_572) ;  /* 0x0000016000037945 */ /* 0x000fe20003800200 */
[----:B------:R-:W-:Y:S01]  /*3e80*/  IMAD.MOV.U32 R16, RZ, RZ, R5 ;  /* 0x000000ffff107224 */ /* 0x000fe200078e0005 */
[----:B------:R-:W-:Y:S01]  /*3e90*/  LEA.HI.X.SX32 R20, R15, UR5, 0x1, P1 ;  /* 0x000000050f147c11 */ /* 0x000fe200088f0eff */
[----:B------:R-:W-:Y:S01]  /*3ea0*/  IMAD.MOV.U32 R17, RZ, RZ, R6 ;  /* 0x000000ffff117224 */ /* 0x000fe200078e0006 */
[----:B------:R-:W-:Y:S01]  /*3eb0*/  ISETP.NE.AND P2, PT, R10, RZ, PT ;  /* 0x000000ff0a00720c */ /* 0x000fe20003f45270 */
[----:B------:R-:W-:Y:S02]  /*3ec0*/  IMAD.MOV.U32 R18, RZ, RZ, R3 ;  /* 0x000000ffff127224 */ /* 0x000fe400078e0003 */
        /* <DEDUP_REMOVED lines=16> */
.L_x_573:
[----:B0-----:R-:W-:Y:S05]  /*3fd0*/  BSYNC.RECONVERGENT B3 ;  /* 0x0000000000037941 */ /* 0x001fea0003800200 */
.L_x_572:
[----:B------:R-:W-:Y:S02]  /*3fe0*/  VIADD R4, R4, 0x100 ;  /* 0x0000010004047836 */ /* 0x000fe40000000000 */
[----:B------:R-:W-:Y:S01]  /*3ff0*/  VIADD R15, R15, 0x100 ;  /* 0x000001000f0f7836 */ /* 0x000fe20000000000 */
[----:B------:R-:W-:Y:S06]  /*4000*/  @P2 BRA `(.L_x_574) ;  /* 0xfffffffc00882947 */ /* 0x000fec000383ffff */
.L_x_571:
[----:B01----:R-:W-:Y:S05]  /*4010*/  BSYNC.RECONVERGENT B2 ;  /* 0x0000000000027941 */ /* 0x003fea0003800200 */
.L_x_570:
[----:B------:R-:W-:-:S13]  /*4020*/  ISETP.GE.U32.AND P0, PT, R14, 0x300, PT ;  /* 0x000003000e00780c */ /* 0x000fda0003f06070 */
[----:B------:R-:W-:Y:S05]  /*4030*/  @!P0 BRA `(.L_x_569) ;  /* 0x00000004008c8947 */ /* 0x000fea0003800000 */
[----:B------:R-:W0:Y:S01]  /*4040*/  LDC.64 R8, c[0x0][0x380] ;  /* 0x0000e000ff087b82 */ /* 0x000e220000000a00 */
[----:B------:R-:W-:-:S04]  /*4050*/  IMAD.IADD R11, R4, 0x1, R11 ;  /* 0x00000001040b7824 */ /* 0x000fc800078e020b */
[C---:B------:R-:W-:Y:S02]  /*4060*/  VIADD R20, R11.reuse, 0x100 ;  /* 0x000001000b147836 */ /* 0x040fe40000000000 */
[C---:B------:R-:W-:Y:S02]  /*4070*/  VIADD R19, R11.reuse, 0x200 ;  /* 0x000002000b137836 */ /* 0x040fe40000000000 */
[----:B------:R-:W-:Y:S01]  /*4080*/  VIADD R18, R11, 0x300 ;  /* 0x000003000b127836 */ /* 0x000fe20000000000 */
[----:B0-----:R-:W-:-:S05]  /*4090*/  IADD3 R8, P0, PT, R8, 0x800, RZ ;  /* 0x0000080008087810 */ /* 0x001fca0007f1e0ff */
[----:B------:R-:W-:-:S08]  /*40a0*/  IMAD.X R9, RZ, RZ, R9, P0 ;  /* 0x000000ffff097224 */ /* 0x000fd000000e0609 */
.L_x_583:
[----:B------:R-:W-:-:S05]  /*40b0*/  IMAD.WIDE R14, R11, 0x4, R8 ;  /* 0x000000040b0e7825 */ /* 0x000fca00078e0208 */
[----:B------:R-:W2:Y:S04]  /*40c0*/  LDG.E R24, desc[UR10][R14.64+-0x800] ;  /* 0xfff8000a0e187981 */ /* 0x000ea8000c1e1900 */
[----:B------:R0:W5:Y:S04]  /*40d0*/  LDG.E R26, desc[UR10][R14.64+-0x400] ;  /* 0xfffc000a0e1a7981 */ /* 0x000168000c1e1900 */
        /* <DEDUP_REMOVED lines=21> */
.L_x_576:
[----:B------:R-:W-:Y:S05]  /*4230*/  BSYNC.RECONVERGENT B2 ;  /* 0x0000000000027941 */ /* 0x000fea0003800200 */
.L_x_575:
        /* <DEDUP_REMOVED lines=19> */
.L_x_578:
[----:B------:R-:W-:Y:S05]  /*4370*/  BSYNC.RECONVERGENT B2 ;  /* 0x0000000000027941 */ /* 0x000fea0003800200 */
.L_x_577:
[----:B------:R-:W-:Y:S01]  /*4380*/  FSETP.GEU.AND P0, PT, R3, R10, PT ;  /* 0x0000000a0300720b */ /* 0x000fe20003f0e000 */
[----:B------:R-:W-:Y:S01]  /*4390*/  BSSY.RECONVERGENT B2, `(.L_x_579) ;  /* 0x0000013000027945 */ /* 0x000fe20003800200 */
[C---:B------:R-:W-:Y:S01]  /*43a0*/  IADD3 R16, P1, PT, R19.reuse, UR6, RZ ;  /* 0x0000000613107c10 */ /* 0x040fe2000ff3e0ff */
        /* <DEDUP_REMOVED lines=17> */
.L_x_580:
[----:B------:R-:W-:Y:S05]  /*44c0*/  BSYNC.RECONVERGENT B2 ;  /* 0x0000000000027941 */ /* 0x000fea0003800200 */
.L_x_579:
        /* <DEDUP_REMOVED lines=18> */
.L_x_582:
[----:B------:R-:W-:Y:S05]  /*45f0*/  BSYNC.RECONVERGENT B2 ;  /* 0x0000000000027941 */ /* 0x000fea0003800200 */
.L_x_581:
[----:B------:R-:W-:Y:S02]  /*4600*/  VIADD R4, R4, 0x400 ;  /* 0x0000040004047836 */ /* 0x000fe40000000000 */
[----:B------:R-:W-:Y:S02]  /*4610*/  VIADD R20, R20, 0x400 ;  /* 0x0000040014147836 */ /* 0x000fe40000000000 */
[----:B------:R-:W-:Y:S01]  /*4620*/  VIADD R19, R19, 0x400 ;  /* 0x0000040013137836 */ /* 0x000fe20000000000 */
[----:B------:R-:W-:Y:S01]  /*4630*/  ISETP.GE.AND P0, PT, R4, R7, PT ;  /* 0x000000070400720c */ /* 0x000fe20003f06270 */
[----:B------:R-:W-:Y:S02]  /*4640*/  VIADD R18, R18, 0x400 ;  /* 0x0000040012127836 */ /* 0x000fe40000000000 */
[----:B------:R-:W-:-:S10]  /*4650*/  VIADD R11, R11, 0x400 ;  /* 0x000004000b0b7836 */ /* 0x000fd40000000000 */
[----:B------:R-:W-:Y:S05]  /*4660*/  @!P0 BRA `(.L_x_583) ;  /* 0xfffffff800908947 */ /* 0x000fea000383ffff */
.L_x_569:
[----:B01----:R-:W-:Y:S05]  /*4670*/  BSYNC.RECONVERGENT B1 ;  /* 0x0000000000017941 */ /* 0x003fea0003800200 */
.L_x_562:
        /* <DEDUP_REMOVED lines=31> */
.L_x_585:
[----:B------:R-:W-:Y:S05]  /*4870*/  BSYNC.RECONVERGENT B1 ;  /* 0x0000000000017941 */ /* 0x000fea0003800200 */
.L_x_584:
        /* <DEDUP_REMOVED lines=24> */
.L_x_587:
[----:B------:R-:W-:Y:S05]  /*4a00*/  BSYNC.RECONVERGENT B1 ;  /* 0x0000000000017941 */ /* 0x000fea0003800200 */
.L_x_586:
[----:B---3--:R3:W4:Y:S01]  /*4a10*/  SHFL.DOWN PT, R10, R3, 0x4, 0x1f ;  /* 0x08801f00030a7f89 */ /* 0x00872200000e0000 */
[----:B------:R-:W-:Y:S01]  /*4a20*/  BSSY.RECONVERGENT B1, `(.L_x_588) ;  /* 0x0000017000017945 */ /* 0x000fe20003800200 */
[----:B0-----:R-:W-:Y:S02]  /*4a30*/  IMAD.MOV.U32 R4, RZ, RZ, R3 ;  /* 0x000000ffff047224 */ /* 0x001fe400078e0003 */
[----:B------:R3:W0:Y:S01]  /*4a40*/  SHFL.DOWN PT, R12, R5, 0x4, 0x1f ;  /* 0x08801f00050c7f89 */ /* 0x00062200000e0000 */
[----:B--2---:R-:W-:Y:S02]  /*4a50*/  IMAD.MOV.U32 R6, RZ, RZ, R5 ;  /* 0x000000ffff067224 */ /* 0x004fe400078e0005 */
[----:B------:R-:W-:Y:S01]  /*4a60*/  IMAD.MOV.U32 R7, RZ, RZ, R8 ;  /* 0x000000ffff077224 */ /* 0x000fe200078e0008 */
[----:B------:R3:W2:Y:S01]  /*4a70*/  SHFL.DOWN PT, R9, R8, 0x4, 0x1f ;  /* 0x08801f0008097f89 */ /* 0x0006a200000e0000 */
        /* <DEDUP_REMOVED lines=17> */
.L_x_589:
[----:B------:R-:W-:Y:S05]  /*4b90*/  BSYNC.RECONVERGENT B1 ;  /* 0x0000000000017941 */ /* 0x000fea0003800200 */
.L_x_588:
[----:B-1----:R1:W0:Y:S01]  /*4ba0*/  SHFL.DOWN PT, R11, R4, 0x8, 0x1f ;  /* 0x09001f00040b7f89 */ /* 0x00222200000e0000 */
[----:B------:R-:W-:Y:S01]  /*4bb0*/  BSSY.RECONVERGENT B1, `(.L_x_590) ;  /* 0x0000017000017945 */ /* 0x000fe20003800200 */
[----:B---3--:R-:W-:Y:S02]  /*4bc0*/  IMAD.MOV.U32 R3, RZ, RZ, R4 ;  /* 0x000000ffff037224 */ /* 0x008fe400078e0004 */
[----:B------:R1:W3:Y:S01]  /*4bd0*/  SHFL.DOWN PT, R13, R6, 0x8, 0x1f ;  /* 0x09001f00060d7f89 */ /* 0x0002e200000e0000 */
[----:B------:R-:W-:Y:S02]  /*4be0*/  IMAD.MOV.U32 R5, RZ, RZ, R6 ;  /* 0x000000ffff057224 */ /* 0x000fe400078e0006 */
[----:B--2---:R-:W-:Y:S01]  /*4bf0*/  IMAD.MOV.U32 R9, RZ, RZ, R7 ;  /* 0x000000ffff097224 */ /* 0x004fe200078e0007 */
[----:B------:R1:W2:Y:S01]  /*4c00*/  SHFL.DOWN PT, R8, R7, 0x8, 0x1f ;  /* 0x09001f0007087f89 */ /* 0x0002a200000e0000 */
[----:B------:R-:W-:Y:S05]  /*4c10*/  @P4 BRA `(.L_x_591) ;  /* 0x0000000000404947 */ /* 0x000fea0003800000 */
[----:B0-----:R-:W-:Y:S01]  /*4c20*/  FSETP.GEU.AND P0, PT, R4, R11, PT ;  /* 0x0000000b0400720b */ /* 0x001fe20003f0e000 */
[----:B------:R-:W-:Y:S02]  /*4c30*/  IMAD.MOV.U32 R3, RZ, RZ, R11 ;  /* 0x000000ffff037224 */ /* 0x000fe400078e000b */
[----:B---3--:R-:W-:Y:S02]  /*4c40*/  IMAD.MOV.U32 R5, RZ, RZ, R13 ;  /* 0x000000ffff057224 */ /* 0x008fe400078e000d */
        /* <DEDUP_REMOVED lines=13> */
.L_x_591:
[----:B------:R-:W-:Y:S05]  /*4d20*/  BSYNC.RECONVERGENT B1 ;  /* 0x0000000000017941 */ /* 0x000fea0003800200 */
.L_x_590:
[----:B-1----:R1:W1:Y:S01]  /*4d30*/  SHFL.DOWN PT, R4, R3, 0x10, 0x1f ;  /* 0x0a001f0003047f89 */ /* 0x00226200000e0000 */
[----:B------:R-:W-:Y:S01]  /*4d40*/  BSSY.RECONVERGENT B1, `(.L_x_592) ;  /* 0x0000017000017945 */ /* 0x000fe20003800200 */
[----:B------:R-:W-:Y:S02]  /*4d50*/  IMAD.MOV.U32 R6, RZ, RZ, R3 ;  /* 0x000000ffff067224 */ /* 0x000fe400078e0003 */
[----:B----4-:R4:W1:Y:S01]  /*4d60*/  SHFL.DOWN PT, R10, R5, 0x10, 0x1f ;  /* 0x0a001f00050a7f89 */ /* 0x01086200000e0000 */
[----:B------:R-:W-:Y:S02]  /*4d70*/  IMAD.MOV.U32 R7, RZ, RZ, R5 ;  /* 0x000000ffff077224 */ /* 0x000fe400078e0005 */
[----:B--2---:R-:W-:Y:S01]  /*4d80*/  IMAD.MOV.U32 R8, RZ, RZ, R9 ;  /* 0x000000ffff087224 */ /* 0x004fe200078e0009 */
[----:B0-----:R4:W0:Y:S01]  /*4d90*/  SHFL.DOWN PT, R12, R9, 0x10, 0x1f ;  /* 0x0a001f00090c7f89 */ /* 0x00182200000e0000 */
        /* <DEDUP_REMOVED lines=17> */
.L_x_593:
[----:B------:R-:W-:Y:S05]  /*4eb0*/  BSYNC.RECONVERGENT B1 ;  /* 0x0000000000017941 */ /* 0x000fea0003800200 */
.L_x_592:
[----:B------:R-:W-:Y:S04]  /*4ec0*/  BSSY.RECONVERGENT B1, `(.L_x_594) ;  /* 0x000000c000017945 */ /* 0x000fe80003800200 */
[----:B------:R-:W-:Y:S05]  /*4ed0*/  @P2 BRA `(.L_x_595) ;  /* 0x0000000000282947 */ /* 0x000fea0003800000 */
[----:B----4-:R-:W2:Y:S01]  /*4ee0*/  S2R R5, SR_CgaCtaId ;  /* 0x0000000000057919 */ /* 0x010ea20000008800 */
[----:B-1----:R-:W-:Y:S02]  /*4ef0*/  MOV R4, 0x400 ;  /* 0x0000040000047802 */ /* 0x002fe40000000f00 */
[----:B------:R-:W-:-:S04]  /*4f00*/  SHF.R.U32.HI R3, RZ, 0x1, R2 ;  /* 0x00000001ff037819 */ /* 0x000fc80000011602 */
[----:B------:R-:W-:Y:S02]  /*4f10*/  LOP3.LUT R3, R3, 0x1f0, RZ, 0xc0, !PT ;  /* 0x000001f003037812 */ /* 0x000fe400078ec0ff */
[----:B--2---:R-:W-:Y:S01]  /*4f20*/  LEA R4, R5, R4, 0x18 ;  /* 0x0000000405047211 */ /* 0x004fe200078ec0ff */
[----:B------:R-:W-:-:S04]  /*4f30*/  IMAD.MOV.U32 R5, RZ, RZ, R8 ;  /* 0x000000ffff057224 */ /* 0x000fc800078e0008 */
[----:B------:R-:W-:Y:S02]  /*4f40*/  IMAD.IADD R3, R3, 0x1, R4 ;  /* 0x0000000103037824 */ /* 0x000fe400078e0204 */
[----:B------:R-:W-:-:S03]  /*4f50*/  IMAD.MOV.U32 R4, RZ, RZ, R7 ;  /* 0x000000ffff047224 */ /* 0x000fc600078e0007 */
[----:B------:R2:W-:Y:S04]  /*4f60*/  STS [R3+0x8], R6 ;  /* 0x0000080603007388 */ /* 0x0005e80000000800 */
[----:B------:R2:W-:Y:S02]  /*4f70*/  STS.64 [R3+0x10], R4 ;  /* 0x0000100403007388 */ /* 0x0005e40000000a00 */
.L_x_595:
[----:B------:R-:W-:Y:S05]  /*4f80*/  BSYNC.RECONVERGENT B1 ;  /* 0x0000000000017941 */ /* 0x000fea0003800200 */
.L_x_594:
        /* <DEDUP_REMOVED lines=27> */
.L_x_597:
[----:B------:R-:W-:Y:S05]  /*5140*/  BSYNC.RECONVERGENT B1 ;  /* 0x0000000000017941 */ /* 0x000fea0003800200 */
.L_x_596:
        /* <DEDUP_REMOVED lines=27> */
.L_x_599:
[----:B------:R-:W-:Y:S05]  /*5300*/  BSYNC.RECONVERGENT B1 ;  /* 0x0000000000017941 */ /* 0x000fea0003800200 */
.L_x_598:
        /* <DEDUP_REMOVED lines=17> */
.L_x_601:
[----:B------:R-:W-:Y:S05]  /*5420*/  BSYNC.RECONVERGENT B1 ;  /* 0x0000000000017941 */ /* 0x000fea0003800200 */
.L_x_600:
        /* <DEDUP_REMOVED lines=17> */
.L_x_603:
[----:B------:R-:W-:Y:S05]  /*5540*/  BSYNC.RECONVERGENT B1 ;  /* 0x0000000000017941 */ /* 0x000fea0003800200 */
.L_x_602:
        /* <DEDUP_REMOVED lines=17> */
.L_x_605:
[----:B------:R-:W-:Y:S05]  /*5660*/  BSYNC.RECONVERGENT B1 ;  /* 0x0000000000017941 */ /* 0x000fea0003800200 */
.L_x_604:
        /* <DEDUP_REMOVED lines=17> */
.L_x_607:
[----:B------:R-:W-:Y:S05]  /*5780*/  BSYNC.RECONVERGENT B1 ;  /* 0x0000000000017941 */ /* 0x000fea0003800200 */
.L_x_606:
        /* <DEDUP_REMOVED lines=16> */
.L_x_525:
[----:B------:R-:W-:Y:S05]  /*5890*/  BSYNC.RECONVERGENT B0 ;  /* 0x0000000000007941 */ /* 0x000fea0003800200 */
.L_x_492:
[----:B------:R-:W-:Y:S05]  /*58a0*/  @P2 EXIT ;  /* 0x000000000000294d */ /* 0x000fea0003800000 */
[----:B-1234-:R-:W1:Y:S01]  /*58b0*/  LDC.64 R2, c[0x0][0x390] ;  /* 0x0000e400ff027b82 */ /* 0x01ee620000000a00 */
[----:B0-----:R-:W-:Y:S02]  /*58c0*/  IMAD.MOV.U32 R9, RZ, RZ, R8 ;  /* 0x000000ffff097224 */ /* 0x001fe400078e0008 */
[----:B------:R-:W-:Y:S02]  /*58d0*/  IMAD.MOV.U32 R8, RZ, RZ, R7 ;  /* 0x000000ffff087224 */ /* 0x000fe400078e0007 */
[----:B-1----:R-:W-:-:S05]  /*58e0*/  IMAD.WIDE.U32 R2, R0, 0x10, R2 ;  /* 0x0000001000027825 */ /* 0x002fca00078e0002 */
[----:B------:R-:W-:Y:S04]  /*58f0*/  STG.E.64 desc[UR10][R2.64+0x8], R8 ;  /* 0x0000080802007986 */ /* 0x000fe8000c101b0a */
[----:B------:R-:W-:Y:S01]  /*5900*/  STG.E desc[UR10][R2.64], R6 ;  /* 0x0000000602007986 */ /* 0x000fe2000c10190a */
[----:B------:R-:W-:Y:S05]  /*5910*/  EXIT ;  /* 0x000000000000794d */ /* 0x000fea0003800000 */
.L_x_608:
        /* <DEDUP_REMOVED lines=14> */
.L_x_734:


//--------------------- .text._ZN6thrust24THRUST_300001_SM_1000_NS8cuda_cub4core6detail13_kernel_agentINS1_8__reduce11ReduceAgentINS0_12zip_iteratorIN4cuda3std3__45tupleIJNS0_6detail15normal_iteratorINS0_10device_ptrIfEEEENS0_17counting_iteratorIlNS0_11use_defaultESI_SI_EEEEEEEPNSB_IJflEEESM_iNS1_9__extrema9arg_max_fIflNSA_4lessIfEEEEEEJSL_SN_iSS_EEEvDpT0_ --------------------------
	.section	.text._ZN6thrust24THRUST_300001_SM_1000_NS8cuda_cub4core6detail13_kernel_agentINS1_8__reduce11ReduceAgentINS0_12zip_iteratorIN4cuda3std3__45tupleIJNS0_6detail15normal_iteratorINS0_10device_ptrIfEEEENS0_17counting_iteratorIlNS0_11use_defaultESI_SI_EEEEEEEPNSB_IJflEEESM_iNS1_9__extrema9arg_max_fIflNSA_4lessIfEEEEEEJSL_SN_iSS_EEEvDpT0_,"ax",@progbits
	.align	128
        .global         _ZN6thrust24THRUST_300001_SM_1000_NS8cuda_cub4core6detail13_kernel_agentINS1_8__reduce11ReduceAgentINS0_12zip_iteratorIN4cuda3std3__45tupleIJNS0_6detail15normal_iteratorINS0_10device_ptrIfEEEENS0_17counting_iteratorIlNS0_11use_defaultESI_SI_EEEEEEEPNSB_IJflEEESM_iNS1_9__extrema9arg_max_fIflNSA_4lessIfEEEEEEJSL_SN_iSS_EEEvDpT0_
        .type           _ZN6thrust24THRUST_300001_SM_1000_NS8cuda_cub4core6detail13_kernel_agentINS1_8__reduce11ReduceAgentINS0_12zip_iteratorIN4cuda3std3__45tupleIJNS0_6detail15normal_iteratorINS0_10device_ptrIfEEEENS0_17counting_iteratorIlNS0_11use_defaultESI_SI_EEEEEEEPNSB_IJflEEESM_iNS1_9__extrema9arg_max_fIflNSA_4lessIfEEEEEEJSL_SN_iSS_EEEvDpT0_,@function
        .size           _ZN6thrust24THRUST_300001_SM_1000_NS8cuda_cub4core6detail13_kernel_agentINS1_8__reduce11ReduceAgentINS0_12zip_iteratorIN4cuda3std3__45tupleIJNS0_6detail15normal_iteratorINS0_10device_ptrIfEEEENS0_17counting_iteratorIlNS0_11use_defaultESI_SI_EEEEEEEPNSB_IJflEEESM_iNS1_9__extrema9arg_max_fIflNSA_4lessIfEEEEEEJSL_SN_iSS_EEEvDpT0_,(.L_x_735 - _ZN6thrust24THRUST_300001_SM_1000_NS8cuda_cub4core6detail13_kernel_agentINS1_8__reduce11ReduceAgentINS0_12zip_iteratorIN4cuda3std3__45tupleIJNS0_6detail15normal_iteratorINS0_10device_ptrIfEEEENS0_17counting_iteratorIlNS0_11use_defaultESI_SI_EEEEEEEPNSB_IJflEEESM_iNS1_9__extrema9arg_max_fIflNSA_4lessIfEEEEEEJSL_SN_iSS_EEEvDpT0_)
        .other          _ZN6thrust24THRUST_300001_SM_1000_NS8cuda_cub4core6detail13_kernel_agentINS1_8__reduce11ReduceAgentINS0_12zip_iteratorIN4cuda3std3__45tupleIJNS0_6detail15normal_iteratorINS0_10device_ptrIfEEEENS0_17counting_iteratorIlNS0_11use_defaultESI_SI_EEEEEEEPNSB_IJflEEESM_iNS1_9__extrema9arg_max_fIflNSA_4lessIfEEEEEEJSL_SN_iSS_EEEvDpT0_,@"STO_CUDA_ENTRY STV_DEFAULT"
_ZN6thrust24THRUST_300001_SM_1000_NS8cuda_cub4core6detail13_kernel_agentINS1_8__reduce11ReduceAgentINS0_12zip_iteratorIN4cuda3std3__45tupleIJNS0_6detail15normal_iteratorINS0_10device_ptrIfEEEENS0_17counting_iteratorIlNS0_11use_defaultESI_SI_EEEEEEEPNSB_IJflEEESM_iNS1_9__extrema9arg_max_fIflNSA_4lessIfEEEEEEJSL_SN_iSS_EEEvDpT0_:
.text._ZN6thrust24THRUST_300001_SM_1000_NS8cuda_cub4core6detail13_kernel_agentINS1_8__reduce11ReduceAgentINS0_12zip_iteratorIN4cuda3std3__45tupleIJNS0_6detail15normal_iteratorINS0_10device_ptrIfEEEENS0_17counting_iteratorIlNS0_11use_defaultESI_SI_EEEEEEEPNSB_IJflEEESM_iNS1_9__extrema9arg_max_fIflNSA_4lessIfEEEEEEJSL_SN_iSS_EEEvDpT0_:
        /* <DEDUP_REMOVED lines=23> */
.L_x_612:
[----:B0-----:R-:W-:Y:S05]  /*0170*/  BSYNC.RECONVERGENT B1 ;  /* 0x0000000000017941 */ /* 0x001fea0003800200 */
.L_x_611:
        /* <DEDUP_REMOVED lines=17> */
.L_x_619:
        /* <DEDUP_REMOVED lines=24> */
.L_x_618:
[----:B------:R-:W-:Y:S05]  /*0410*/  BSYNC.RECONVERGENT B3 ;  /* 0x0000000000037941 */ /* 0x000fea0003800200 */
.L_x_617:
[----:B------:R-:W-:Y:S01]  /*0420*/  IADD3 R5, P0, PT, R5, 0x100, RZ ;  /* 0x0000010005057810 */ /* 0x000fe20007f1e0ff */
[----:B------:R-:W-:Y:S02]  /*0430*/  VIADD R9, R9, 0x100 ;  /* 0x0000010009097836 */ /* 0x000fe40000000000 */
[----:B------:R-:W-:Y:S02]  /*0440*/  IMAD.X R3, RZ, RZ, R3, P3 ;  /* 0x000000ffff037224 */ /* 0x000fe400018e0603 */
[----:B------:R-:W-:Y:S01]  /*0450*/  IMAD.X R10, RZ, RZ, R10, P0 ;  /* 0x000000ffff0a7224 */ /* 0x000fe200000e060a */
[----:B------:R-:W-:Y:S07]  /*0460*/  @P2 BRA `(.L_x_619) ;  /* 0xfffffffc00882947 */ /* 0x000fee000383ffff */
.L_x_616:
[----:B------:R-:W-:Y:S05]  /*0470*/  BSYNC.RECONVERGENT B2 ;  /* 0x0000000000027941 */ /* 0x000fea0003800200 */
.L_x_615:
[----:B------:R-:W-:-:S13]  /*0480*/  ISETP.GE.U32.AND P0, PT, R11, 0x300, PT ;  /* 0x000003000b00780c */ /* 0x000fda0003f06070 */
[----:B------:R-:W-:Y:S05]  /*0490*/  @!P0 BRA `(.L_x_614) ;  /* 0x00000004007c8947 */ /* 0x000fea0003800000 */
[----:B------:R-:W0:Y:S01]  /*04a0*/  LDC.64 R4, c[0x0][0x380] ;  /* 0x0000e000ff047b82 */ /* 0x000e220000000a00 */
[----:B------:R-:W-:-:S07]  /*04b0*/  VIADD R10, R9, 0x200 ;  /* 0x00000200090a7836 */ /* 0x000fce0000000000 */
[----:B------:R-:W1:Y:S02]  /*04c0*/  LDC.64 R2, c[0x0][0x388] ;  /* 0x0000e200ff027b82 */ /* 0x000e640000000a00 */
.L_x_628:
        /* <DEDUP_REMOVED lines=26> */
.L_x_621:
[----:B------:R-:W-:Y:S05]  /*0670*/  BSYNC.RECONVERGENT B2 ;  /* 0x0000000000027941 */ /* 0x000fea0003800200 */
.L_x_620:
        /* <DEDUP_REMOVED lines=20> */
.L_x_623:
[----:B------:R-:W-:Y:S05]  /*07c0*/  BSYNC.RECONVERGENT B2 ;  /* 0x0000000000027941 */ /* 0x000fea0003800200 */
.L_x_622:
        /* <DEDUP_REMOVED lines=20> */
.L_x_625:
[----:B------:R-:W-:Y:S05]  /*0910*/  BSYNC.RECONVERGENT B2 ;  /* 0x0000000000027941 */ /* 0x000fea0003800200 */
.L_x_624:
        /* <DEDUP_REMOVED lines=18> */
.L_x_627:
[----:B------:R-:W-:Y:S05]  /*0a40*/  BSYNC.RECONVERGENT B2 ;  /* 0x0000000000027941 */ /* 0x000fea0003800200 */
.L_x_626:
[C---:B------:R-:W-:Y:S02]  /*0a50*/  VIADD R9, R10.reuse, 0x200 ;  /* 0x000002000a097836 */ /* 0x040fe40000000000 */
[----:B------:R-:W-:-:S03]  /*0a60*/  VIADD R10, R10, 0x400 ;  /* 0x000004000a0a7836 */ /* 0x000fc60000000000 */
[----:B------:R-:W-:-:S13]  /*0a70*/  ISETP.GE.AND P0, PT, R9, UR5, PT ;  /* 0x0000000509007c0c */ /* 0x000fda000bf06270 */
[----:B------:R-:W-:Y:S05]  /*0a80*/  @!P0 BRA `(.L_x_628) ;  /* 0xfffffff800908947 */ /* 0x000fea000383ffff */
.L_x_614:
[----:B------:R-:W-:Y:S05]  /*0a90*/  BSYNC.RECONVERGENT B1 ;  /* 0x0000000000017941 */ /* 0x000fea0003800200 */
.L_x_613:
        /* <DEDUP_REMOVED lines=31> */
.L_x_631:
[----:B------:R-:W-:Y:S05]  /*0c90*/  BSYNC.RECONVERGENT B1 ;  /* 0x0000000000017941 */ /* 0x000fea0003800200 */
.L_x_630:
        /* <DEDUP_REMOVED lines=27> */
.L_x_633:
[----:B------:R-:W-:Y:S05]  /*0e50*/  BSYNC.RECONVERGENT B1 ;  /* 0x0000000000017941 */ /* 0x000fea0003800200 */
.L_x_632:
        /* <DEDUP_REMOVED lines=24> */
.L_x_635:
[----:B------:R-:W-:Y:S05]  /*0fe0*/  BSYNC.RECONVERGENT B1 ;  /* 0x0000000000017941 */ /* 0x000fea0003800200 */
.L_x_634:
        /* <DEDUP_REMOVED lines=24> */
.L_x_637:
[----:B------:R-:W-:Y:S05]  /*1170*/  BSYNC.RECONVERGENT B1 ;  /* 0x0000000000017941 */ /* 0x000fea0003800200 */
.L_x_636:
        /* <DEDUP_REMOVED lines=24> */
.L_x_639:
[----:B------:R-:W-:Y:S05]  /*1300*/  BSYNC.RECONVERGENT B1 ;  /* 0x0000000000017941 */ /* 0x000fea0003800200 */
.L_x_638:
        /* <DEDUP_REMOVED lines=12> */
.L_x_641:
[----:B------:R-:W-:Y:S05]  /*13d0*/  BSYNC.RECONVERGENT B1 ;  /* 0x0000000000017941 */ /* 0x000fea0003800200 */
.L_x_640:
        /* <DEDUP_REMOVED lines=27> */
.L_x_644:
[----:B------:R-:W-:Y:S05]  /*1590*/  BSYNC.RECONVERGENT B1 ;  /* 0x0000000000017941 */ /* 0x000fea0003800200 */
.L_x_643:
        /* <DEDUP_REMOVED lines=27> */
.L_x_646:
[----:B------:R-:W-:Y:S05]  /*1750*/  BSYNC.RECONVERGENT B1 ;  /* 0x0000000000017941 */ /* 0x000fea0003800200 */
.L_x_645:
        /* <DEDUP_REMOVED lines=17> */
.L_x_648:
[----:B------:R-:W-:Y:S05]  /*1870*/  BSYNC.RECONVERGENT B1 ;  /* 0x0000000000017941 */ /* 0x000fea0003800200 */
.L_x_647:
        /* <DEDUP_REMOVED lines=17> */
.L_x_650:
[----:B------:R-:W-:Y:S05]  /*1990*/  BSYNC.RECONVERGENT B1 ;  /* 0x0000000000017941 */ /* 0x000fea0003800200 */
.L_x_649:
        /* <DEDUP_REMOVED lines=17> */
.L_x_652:
[----:B------:R-:W-:Y:S05]  /*1ab0*/  BSYNC.RECONVERGENT B1 ;  /* 0x0000000000017941 */ /* 0x000fea0003800200 */
.L_x_651:
        /* <DEDUP_REMOVED lines=17> */
.L_x_654:
[----:B------:R-:W-:Y:S05]  /*1bd0*/  BSYNC.RECONVERGENT B1 ;  /* 0x0000000000017941 */ /* 0x000fea0003800200 */
.L_x_653:
        /* <DEDUP_REMOVED lines=18> */
.L_x_629:
        /* <DEDUP_REMOVED lines=41> */
.L_x_656:
[----:B------:R-:W-:Y:S05]  /*1f90*/  BSYNC.RECONVERGENT B1 ;  /* 0x0000000000017941 */ /* 0x000fea0003800200 */
.L_x_655:
        /* <DEDUP_REMOVED lines=24> */
.L_x_658:
[----:B------:R-:W-:Y:S05]  /*2120*/  BSYNC.RECONVERGENT B1 ;  /* 0x0000000000017941 */ /* 0x000fea0003800200 */
.L_x_657:
        /* <DEDUP_REMOVED lines=24> */
.L_x_660:
[----:B------:R-:W-:Y:S05]  /*22b0*/  BSYNC.RECONVERGENT B1 ;  /* 0x0000000000017941 */ /* 0x000fea0003800200 */
.L_x_659:
        /* <DEDUP_REMOVED lines=24> */
.L_x_662:
[----:B------:R-:W-:Y:S05]  /*2440*/  BSYNC.RECONVERGENT B1 ;  /* 0x0000000000017941 */ /* 0x000fea0003800200 */
.L_x_661:
        /* <DEDUP_REMOVED lines=24> */
.L_x_664:
[----:B------:R-:W-:Y:S05]  /*25d0*/  BSYNC.RECONVERGENT B1 ;  /* 0x0000000000017941 */ /* 0x000fea0003800200 */
.L_x_663:
        /* <DEDUP_REMOVED lines=12> */
.L_x_666:
[----:B------:R-:W-:Y:S05]  /*26a0*/  BSYNC.RECONVERGENT B1 ;  /* 0x0000000000017941 */ /* 0x000fea0003800200 */
.L_x_665:
        /* <DEDUP_REMOVED lines=30> */
.L_x_668:
[----:B------:R-:W-:Y:S05]  /*2890*/  BSYNC.RECONVERGENT B1 ;  /* 0x0000000000017941 */ /* 0x000fea0003800200 */
.L_x_667:
        /* <DEDUP_REMOVED lines=27> */
.L_x_670:
[----:B------:R-:W-:Y:S05]  /*2a50*/  BSYNC.RECONVERGENT B1 ;  /* 0x0000000000017941 */ /* 0x000fea0003800200 */
.L_x_669:
        /* <DEDUP_REMOVED lines=27> */
.L_x_672:
[----:B------:R-:W-:Y:S05]  /*2c10*/  BSYNC.RECONVERGENT B1 ;  /* 0x0000000000017941 */ /* 0x000fea0003800200 */
.L_x_671:
        /* <DEDUP_REMOVED lines=27> */
.L_x_674:
[----:B------:R-:W-:Y:S05]  /*2dd0*/  BSYNC.RECONVERGENT B1 ;  /* 0x0000000000017941 */ /* 0x000fea0003800200 */
.L_x_673:
        /* <DEDUP_REMOVED lines=27> */
.L_x_676:
[----:B------:R-:W-:Y:S05]  /*2f90*/  BSYNC.RECONVERGENT B1 ;  /* 0x0000000000017941 */ /* 0x000fea0003800200 */
.L_x_675:
        /* <DEDUP_REMOVED lines=27> */
.L_x_678:
[----:B------:R-:W-:Y:S05]  /*3150*/  BSYNC.RECONVERGENT B1 ;  /* 0x0000000000017941 */ /* 0x000fea0003800200 */
.L_x_677:
        /* <DEDUP_REMOVED lines=28> */
.L_x_610:
        /* <DEDUP_REMOVED lines=9> */
[----:B------:R-:W-:Y:S01]  /*33b0*/  VIADD R9, R0, 0x100 ;  /* 0x0000010000097836 */ /* 0x000fe20000000000 */
[----:B------:R-:W-:Y:S01]  /*33c0*/  UISETP.GE.U32.AND UP0, UPT, UR4, 0xa00, UPT ;  /* 0x00000a000400788c */ /* 0x000fe2000bf06070 */
[----:B---3--:R-:W-:-:S04]  /*33d0*/  FSETP.GEU.AND P0, PT, R4, R5, PT ;  /* 0x000000050400720b */ /* 0x008fc80003f0e000 */
[----:B------:R-:W-:Y:S01]  /*33e0*/  FSEL R4, R4, R5, P0 ;  /* 0x0000000504047208 */ /* 0x000fe20000000000 */
[----:B------:R-:W-:-:S03]  /*33f0*/  VIADD R5, R0, 0x200 ;  /* 0x0000020000057836 */ /* 0x000fc60000000000 */
[----:B----4-:R-:W-:-:S04]  /*3400*/  FSETP.GEU.AND P2, PT, R4, R7, PT ;  /* 0x000000070400720b */ /* 0x010fc80003f4e000 */
[----:B------:R-:W-:-:S04]  /*3410*/  FSEL R7, R4, R7, P2 ;  /* 0x0000000704077208 */ /* 0x000fc80001000000 */
[----:B-----5:R-:W-:-:S04]  /*3420*/  FSETP.GEU.AND P3, PT, R7, R8, PT ;  /* 0x000000080700720b */ /* 0x020fc80003f6e000 */
[----:B------:R-:W-:Y:S02]  /*3430*/  FSEL R7, R7, R8, P3 ;  /* 0x0000000807077208 */ /* 0x000fe40001800000 */
        /* <DEDUP_REMOVED lines=11> */
[----:B------:R-:W-:Y:S01]  /*34f0*/  @P1 SEL R8, R5, R8, P0 ;  /* 0x0000000805081207 */ /* 0x000fe20000000000 */
[----:B------:R-:W-:Y:S01]  /*3500*/  IMAD.MOV.U32 R5, RZ, RZ, 0x500 ;  /* 0x00000500ff057424 */ /* 0x000fe200078e00ff */
[----:B------:R-:W-:Y:S02]  /*3510*/  @P1 FSEL R6, R7, R6, P0 ;  /* 0x0000000607061208 */ /* 0x000fe40000000000 */
[----:B------:R-:W-:Y:S01]  /*3520*/  @P1 SEL R9, R4, R9, P0 ;  /* 0x0000000904091207 */ /* 0x000fe20000000000 */
[----:B------:R-:W-:Y:S06]  /*3530*/  BRA.U !UP0, `(.L_x_679) ;  /* 0x0000000508047547 */ /* 0x000fec000b800000 */
[----:B------:R-:W-:Y:S01]  /*3540*/  IMAD.MOV.U32 R10, RZ, RZ, R6 ;  /* 0x000000ffff0a7224 */ /* 0x000fe200078e0006 */
[----:B------:R-:W0:Y:S01]  /*3550*/  LDCU UR4, c[0x0][0x398] ;  /* 0x00007300ff0477ac */ /* 0x000e220008000800 */
[----:B------:R-:W-:Y:S02]  /*3560*/  IMAD.MOV.U32 R21, RZ, RZ, R8 ;  /* 0x000000ffff157224 */ /* 0x000fe400078e0008 */
[----:B------:R-:W-:Y:S01]  /*3570*/  IMAD.MOV.U32 R20, RZ, RZ, R9 ;  /* 0x000000ffff147224 */ /* 0x000fe200078e0009 */
[----:B------:R-:W1:Y:S01]  /*3580*/  LDCU.64 UR6, c[0x0][0x388] ;  /* 0x00007100ff0677ac */ /* 0x000e620008000a00 */
[----:B------:R-:W-:-:S07]  /*3590*/  IMAD.MOV.U32 R7, RZ, RZ, 0x500 ;  /* 0x00000500ff077424 */ /* 0x000fce00078e00ff */
.L_x_680:
[----:B------:R-:W-:-:S05]  /*35a0*/  IMAD.WIDE.U32 R4, R7, 0x4, R2 ;  /* 0x0000000407047825 */ /* 0x000fca00078e0002 */
[----:B------:R-:W2:Y:S04]  /*35b0*/  LDG.E R11, desc[UR8][R4.64] ;  /* 0x00000008040b7981 */ /* 0x000ea8000c1e1900 */
[----:B------:R-:W3:Y:S04]  /*35c0*/  LDG.E R12, desc[UR8][R4.64+0x400] ;  /* 0x00040008040c7981 */ /* 0x000ee8000c1e1900 */
[----:B------:R-:W4:Y:S04]  /*35d0*/  LDG.E R13, desc[UR8][R4.64+0x800] ;  /* 0x00080008040d7981 */ /* 0x000f28000c1e1900 */
[----:B------:R-:W5:Y:S04]  /*35e0*/  LDG.E R14, desc[UR8][R4.64+0xc00] ;  /* 0x000c0008040e7981 */ /* 0x000f68000c1e1900 */
[----:B------:R0:W5:Y:S01]  /*35f0*/  LDG.E R6, desc[UR8][R4.64+0x1000] ;  /* 0x0010000804067981 */ /* 0x000162000c1e1900 */
[----:B-1----:R-:W-:-:S04]  /*3600*/  IADD3 R18, P0, P1, R0, UR6, R7 ;  /* 0x0000000600127c10 */ /* 0x002fc8000f91e007 */
[----:B------:R-:W-:Y:S02]  /*3610*/  IADD3.X R19, PT, PT, RZ, UR7, RZ, P0, P1 ;  /* 0x00000007ff137c10 */ /* 0x000fe400087e24ff */
[C---:B------:R-:W-:Y:S02]  /*3620*/  IADD3 R17, P3, PT, R18.reuse, 0x100, RZ ;  /* 0x0000010012117810 */ /* 0x040fe40007f7e0ff */
[C---:B------:R-:W-:Y:S02]  /*3630*/  IADD3 R15, P5, PT, R18.reuse, 0x300, RZ ;  /* 0x00000300120f7810 */ /* 0x040fe40007fbe0ff */
[----:B------:R-:W-:Y:S01]  /*3640*/  IADD3 R8, P6, PT, R18, 0x400, RZ ;  /* 0x0000040012087810 */ /* 0x000fe20007fde0ff */
[--C-:B------:R-:W-:Y:S02]  /*3650*/  IMAD.X R16, RZ, RZ, R19.reuse, P3 ;  /* 0x000000ffff107224 */ /* 0x100fe400018e0613 */
[--C-:B0-----:R-:W-:Y:S02]  /*3660*/  IMAD.X R4, RZ, RZ, R19.reuse, P5 ;  /* 0x000000ffff047224 */ /* 0x101fe400028e0613 */
        /* <DEDUP_REMOVED lines=23> */
[----:B-----5:R-:W-:Y:S02]  /*37e0*/  FSETP.GEU.AND P1, PT, R13, R14, PT ;  /* 0x0000000e0d00720b */ /* 0x020fe40003f2e000 */
[----:B------:R-:W-:-:S11]  /*37f0*/  @P2 SEL R5, R16, R5, P0 ;  /* 0x0000000510052207 */ /* 0x000fd60000000000 */
[----:B------:R-:W-:-:S04]  /*3800*/  @P1 ISETP.GE.U32.AND P0, PT, R10, R15, PT ;  /* 0x0000000f0a00120c */ /* 0x000fc80003f06070 */
[----:B------:R-:W-:-:S04]  /*3810*/  @P1 ISETP.GE.AND.EX P0, PT, R5, R4, PT, P0 ;  /* 0x000000040500120c */ /* 0x000fc80003f06300 */
[----:B------:R-:W-:-:S04]  /*3820*/  @P1 FSETP.LT.OR P0, PT, R14, R13, !P0 ;  /* 0x0000000d0e00120b */ /* 0x000fc80004701400 */
[----:B------:R-:W-:Y:S02]  /*3830*/  @P1 FSEL R14, R13, R14, P0 ;  /* 0x0000000e0d0e1208 */ /* 0x000fe40000000000 */
[----:B------:R-:W-:Y:S01]  /*3840*/  @P1 SEL R15, R10, R15, P0 ;  /* 0x0000000f0a0f1207 */ /* 0x000fe20000000000 */
[----:B------:R-:W-:Y:S01]  /*3850*/  VIADD R10, R7, 0xa00 ;  /* 0x00000a00070a7836 */ /* 0x000fe20000000000 */
[----:B------:R-:W-:Y:S02]  /*3860*/  FSETP.GEU.AND P2, PT, R14, R6, PT ;  /* 0x000000060e00720b */ /* 0x000fe40003f4e000 */
[----:B------:R-:W-:Y:S01]  /*3870*/  @P1 SEL R4, R5, R4, P0 ;  /* 0x0000000405041207 */ /* 0x000fe20000000000 */
[----:B------:R-:W-:Y:S01]  /*3880*/  VIADD R5, R7, 0x500 ;  /* 0x0000050007057836 */ /* 0x000fe20000000000 */
[----:B------:R-:W-:-:S03]  /*3890*/  ISETP.GT.AND P1, PT, R10, UR4, PT ;  /* 0x000000040a007c0c */ /* 0x000fc6000bf24270 */
[----:B------:R-:W-:-:S06]  /*38a0*/  IMAD.MOV.U32 R7, RZ, RZ, R5 ;  /* 0x000000ffff077224 */ /* 0x000fcc00078e0005 */
        /* <DEDUP_REMOVED lines=10> */
.L_x_679:
        /* <DEDUP_REMOVED lines=14> */
[----:B------:R-:W-:Y:S01]  /*3a30*/  IMAD.IADD R11, R0, 0x1, R5 ;  /* 0x00000001000b7824 */ /* 0x000fe200078e0205 */
[----:B------:R-:W-:-:S04]  /*3a40*/  LEA.HI R4, R13, 0x1, RZ, 0x18 ;  /* 0x000000010d047811 */ /* 0x000fc800078fc0ff */
[----:B------:R-:W-:Y:S01]  /*3a50*/  LOP3.LUT R10, R4, 0x3, RZ, 0xc0, !PT ;  /* 0x00000003040a7812 */ /* 0x000fe200078ec0ff */
[----:B------:R-:W-:-:S04]  /*3a60*/  IMAD.MOV.U32 R4, RZ, RZ, R0 ;  /* 0x000000ffff047224 */ /* 0x000fc800078e0000 */
[----:B------:R-:W-:Y:S02]  /*3a70*/  IMAD.MOV R10, RZ, RZ, -R10 ;  /* 0x000000ffff0a7224 */ /* 0x000fe400078e0a0a */
[C---:B0-----:R-:W-:Y:S01]  /*3a80*/  IMAD.WIDE.U32 R2, R11.reuse, 0x4, R2 ;  /* 0x000000040b027825 */ /* 0x041fe200078e0002 */
[----:B------:R-:W-:-:S05]  /*3a90*/  IADD3 R11, P0, PT, R11, UR6, RZ ;  /* 0x000000060b0b7c10 */ /* 0x000fca000ff1e0ff */
[----:B------:R-:W-:-:S08]  /*3aa0*/  IMAD.X R12, RZ, RZ, UR7, P0 ;  /* 0x00000007ff0c7e24 */ /* 0x000fd000080e06ff */
.L_x_687:
[----:B------:R0:W2:Y:S01]  /*3ab0*/  LDG.E R17, desc[UR8][R2.64] ;  /* 0x0000000802117981 */ /* 0x0000a2000c1e1900 */
[----:B------:R-:W-:Y:S01]  /*3ac0*/  VIADD R10, R10, 0x1 ;  /* 0x000000010a0a7836 */ /* 0x000fe20000000000 */
[----:B------:R-:W-:Y:S01]  /*3ad0*/  BSSY.RECONVERGENT B3, `(.L_x_685) ;  /* 0x0000016000037945 */ /* 0x000fe20003800200 */
[----:B------:R-:W-:Y:S02]  /*3ae0*/  IMAD.MOV.U32 R14, RZ, RZ, R8 ;  /* 0x000000ffff0e7224 */ /* 0x000fe400078e0008 */
[----:B------:R-:W-:Y:S01]  /*3af0*/  IMAD.MOV.U32 R15, RZ, RZ, R9 ;  /* 0x000000ffff0f7224 */ /* 0x000fe200078e0009 */
[----:B------:R-:W-:Y:S01]  /*3b00*/  ISETP.NE.AND P2, PT, R10, RZ, PT ;  /* 0x000000ff0a00720c */ /* 0x000fe20003f45270 */
[----:B------:R-:W-:Y:S02]  /*3b10*/  IMAD.MOV.U32 R16, RZ, RZ, R6 ;  /* 0x000000ffff107224 */ /* 0x000fe400078e0006 */
        /* <DEDUP_REMOVED lines=17> */
.L_x_686:
[----:B------:R-:W-:Y:S05]  /*3c30*/  BSYNC.RECONVERGENT B3 ;  /* 0x0000000000037941 */ /* 0x000fea0003800200 */
.L_x_685:
[----:B------:R-:W-:Y:S01]  /*3c40*/  IADD3 R11, P0, PT, R11, 0x100, RZ ;  /* 0x000001000b0b7810 */ /* 0x000fe20007f1e0ff */
[----:B------:R-:W-:Y:S02]  /*3c50*/  VIADD R4, R4, 0x100 ;  /* 0x0000010004047836 */ /* 0x000fe40000000000 */
[----:B------:R-:W-:Y:S02]  /*3c60*/  IMAD.X R3, RZ, RZ, R3, P3 ;  /* 0x000000ffff037224 */ /* 0x000fe400018e0603 */
[----:B------:R-:W-:Y:S01]  /*3c70*/  IMAD.X R12, RZ, RZ, R12, P0 ;  /* 0x000000ffff0c7224 */ /* 0x000fe200000e060c */
[----:B------:R-:W-:Y:S07]  /*3c80*/  @P2 BRA `(.L_x_687) ;  /* 0xfffffffc00882947 */ /* 0x000fee000383ffff */
.L_x_684:
[----:B------:R-:W-:Y:S05]  /*3c90*/  BSYNC.RECONVERGENT B2 ;  /* 0x0000000000027941 */ /* 0x000fea0003800200 */
.L_x_683:
[----:B------:R-:W-:-:S13]  /*3ca0*/  ISETP.GE.U32.AND P0, PT, R13, 0x300, PT ;  /* 0x000003000d00780c */ /* 0x000fda0003f06070 */
[----:B------:R-:W-:Y:S05]  /*3cb0*/  @!P0 BRA `(.L_x_682) ;  /* 0x0000000400bc8947 */ /* 0x000fea0003800000 */
[----:B------:R-:W0:Y:S01]  /*3cc0*/  LDCU.128 UR12, c[0x0][0x380] ;  /* 0x00007000ff0c77ac */ /* 0x000e220008000c00 */
[----:B------:R-:W1:Y:S01]  /*3cd0*/  LDC.64 R14, c[0x0][0x380] ;  /* 0x0000e000ff0e7b82 */ /* 0x000e620000000a00 */
[C---:B------:R-:W-:Y:S01]  /*3ce0*/  IADD3 R12, P1, PT, R4.reuse, R5, RZ ;  /* 0x00000005040c7210 */ /* 0x040fe20007f3e0ff */
[C---:B------:R-:W-:Y:S02]  /*3cf0*/  IMAD.IADD R10, R4.reuse, 0x1, R5 ;  /* 0x00000001040a7824 */ /* 0x040fe400078e0205 */
[----:B------:R-:W-:Y:S02]  /*3d00*/  VIADD R13, R4, 0x200 ;  /* 0x00000200040d7836 */ /* 0x000fe40000000000 */
[----:B------:R-:W-:Y:S02]  /*3d10*/  IMAD.X R5, RZ, RZ, RZ, P1 ;  /* 0x000000ffff057224 */ /* 0x000fe400008e06ff */
[----:B------:R-:W2:Y:S01]  /*3d20*/  LDC.64 R2, c[0x0][0x388] ;  /* 0x0000e200ff027b82 */ /* 0x000ea20000000a00 */
[----:B0-----:R-:W-:-:S02]  /*3d30*/  LEA R17, P2, R12, UR12, 0x2 ;  /* 0x0000000c0c117c11 */ /* 0x001fc4000f8410ff */
[----:B------:R-:W-:Y:S02]  /*3d40*/  IADD3 R11, P0, PT, R10, UR14, RZ ;  /* 0x0000000e0a0b7c10 */ /* 0x000fe4000ff1e0ff */
[----:B------:R-:W-:Y:S02]  /*3d50*/  IADD3 R17, P1, PT, R17, 0xc00, RZ ;  /* 0x00000c0011117810 */ /* 0x000fe40007f3e0ff */
[----:B------:R-:W-:Y:S01]  /*3d60*/  LEA.HI.X R5, R12, UR13, R5, 0x2, P2 ;  /* 0x0000000d0c057c11 */ /* 0x000fe200090f1405 */
[----:B-1----:R-:W-:-:S04]  /*3d70*/  IMAD.WIDE.U32 R14, R10, 0x4, R14 ;  /* 0x000000040a0e7825 */ /* 0x002fc800078e000e */
[----:B------:R-:W-:Y:S02]  /*3d80*/  IMAD.X R12, RZ, RZ, UR15, P0 ;  /* 0x0000000fff0c7e24 */ /* 0x000fe400080e06ff */
[----:B------:R-:W-:-:S07]  /*3d90*/  IMAD.X R5, RZ, RZ, R5, P1 ;  /* 0x000000ffff057224 */ /* 0x000fce00008e0605 */
.L_x_696:
[----:B------:R-:W3:Y:S01]  /*3da0*/  LDG.E R23, desc[UR8][R14.64] ;  /* 0x000000080e177981 */ /* 0x000ee2000c1e1900 */
[----:B------:R-:W-:-:S05]  /*3db0*/  IMAD.MOV.U32 R4, RZ, RZ, R17 ;  /* 0x000000ffff047224 */ /* 0x000fca00078e0011 */
[----:B------:R0:W5:Y:S04]  /*3dc0*/  LDG.E R25, desc[UR8][R4.64+-0x800] ;  /* 0xfff8000804197981 */ /* 0x000168000c1e1900 */
[----:B------:R0:W5:Y:S04]  /*3dd0*/  LDG.E R16, desc[UR8][R4.64+-0x400] ;  /* 0xfffc000804107981 */ /* 0x000168000c1e1900 */
[----:B------:R0:W5:Y:S01]  /*3de0*/  LDG.E R17, desc[UR8][R4.64] ;  /* 0x0000000804117981 */ /* 0x000162000c1e1900 */
[----:B------:R-:W-:Y:S01]  /*3df0*/  BSSY.RECONVERGENT B2, `(.L_x_688) ;  /* 0x0000012000027945 */ /* 0x000fe20003800200 */
[----:B------:R-:W-:-:S02]  /*3e00*/  IMAD.MOV.U32 R20, RZ, RZ, R11 ;  /* 0x000000ffff147224 */ /* 0x000fc400078e000b */
[----:B------:R-:W-:Y:S02]  /*3e10*/  IMAD.MOV.U32 R21, RZ, RZ, R12 ;  /* 0x000000ffff157224 */ /* 0x000fe400078e000c */
[----:B------:R-:W-:Y:S01]  /*3e20*/  VIADD R19, R10, 0x100 ;  /* 0x000001000a137836 */ /* 0x000fe20000000000 */
[----:B---3--:R-:W-:Y:S01]  /*3e30*/  FSETP.GEU.AND P0, PT, R6, R23, PT ;  /* 0x000000170600720b */ /* 0x008fe20003f0e000 */
        /* <DEDUP_REMOVED lines=13> */
.L_x_689:
[----:B------:R-:W-:Y:S05]  /*3f10*/  BSYNC.RECONVERGENT B2 ;  /* 0x0000000000027941 */ /* 0x000fea0003800200 */
.L_x_688:
[----:B-----5:R-:W-:Y:S01]  /*3f20*/  FSETP.GEU.AND P0, PT, R18, R25, PT ;  /* 0x000000191200720b */ /* 0x020fe20003f0e000 */
[----:B------:R-:W-:Y:S01]  /*3f30*/  BSSY.RECONVERGENT B2, `(.L_x_690) ;  /* 0x0000013000027945 */ /* 0x000fe20003800200 */
[----:B--2---:R-:W-:Y:S01]  /*3f40*/  IADD3 R23, P1, PT, R19, R2, RZ ;  /* 0x0000000213177210 */ /* 0x004fe20007f3e0ff */
[----:B------:R-:W-:Y:S02]  /*3f50*/  VIADD R19, R10, 0x200 ;  /* 0x000002000a137836 */ /* 0x000fe40000000000 */
[----:B------:R-:W-:Y:S02]  /*3f60*/  IMAD.MOV.U32 R9, RZ, RZ, R25 ;  /* 0x000000ffff097224 */ /* 0x000fe400078e0019 */
[----:B------:R-:W-:Y:S02]  /*3f70*/  IMAD.X R22, RZ, RZ, R3, P1 ;  /* 0x000000ffff167224 */ /* 0x000fe400008e0603 */
[----:B------:R-:W-:Y:S02]  /*3f80*/  IMAD.MOV.U32 R8, RZ, RZ, R23 ;  /* 0x000000ffff087224 */ /* 0x000fe400078e0017 */
[----:B------:R-:W-:-:S02]  /*3f90*/  IMAD.MOV.U32 R6, RZ, RZ, R22 ;  /* 0x000000ffff067224 */ /* 0x000fc400078e0016 */
        /* <DEDUP_REMOVED lines=12> */
.L_x_691:
[----:B------:R-:W-:Y:S05]  /*4060*/  BSYNC.RECONVERGENT B2 ;  /* 0x0000000000027941 */ /* 0x000fea0003800200 */
.L_x_690:
[----:B------:R-:W-:Y:S01]  /*4070*/  FSETP.GEU.AND P0, PT, R9, R16, PT ;  /* 0x000000100900720b */ /* 0x000fe20003f0e000 */
[----:B------:R-:W-:Y:S01]  /*4080*/  VIADD R21, R10, 0x300 ;  /* 0x000003000a157836 */ /* 0x000fe20000000000 */
[-C--:B------:R-:W-:Y:S01]  /*4090*/  IADD3 R23, P1, PT, R19, R2.reuse, RZ ;  /* 0x0000000213177210 */ /* 0x080fe20007f3e0ff */
[----:B------:R-:W-:Y:S01]  /*40a0*/  BSSY.RECONVERGENT B2, `(.L_x_692) ;  /* 0x0000012000027945 */ /* 0x000fe20003800200 */
[----:B------:R-:W-:Y:S02]  /*40b0*/  IMAD.MOV.U32 R18, RZ, RZ, R16 ;  /* 0x000000ffff127224 */ /* 0x000fe400078e0010 */
[----:B------:R-:W-:Y:S01]  /*40c0*/  IADD3 R22, P2, PT, R21, R2, RZ ;  /* 0x0000000215167210 */ /* 0x000fe20007f5e0ff */
[----:B------:R-:W-:Y:S02]  /*40d0*/  IMAD.X R21, RZ, RZ, R3, P1 ;  /* 0x000000ffff157224 */ /* 0x000fe400008e0603 */
[----:B------:R-:W-:Y:S02]  /*40e0*/  IMAD.MOV.U32 R19, RZ, RZ, R23 ;  /* 0x000000ffff137224 */ /* 0x000fe400078e0017 */
[----:B------:R-:W-:-:S02]  /*40f0*/  IMAD.MOV.U32 R20, RZ, RZ, R21 ;  /* 0x000000ffff147224 */ /* 0x000fc400078e0015 */
        /* <DEDUP_REMOVED lines=12> */
.L_x_693:
[----:B------:R-:W-:Y:S05]  /*41c0*/  BSYNC.RECONVERGENT B2 ;  /* 0x0000000000027941 */ /* 0x000fea0003800200 */
.L_x_692:
[----:B------:R-:W-:Y:S01]  /*41d0*/  FSETP.GEU.AND P0, PT, R18, R17, PT ;  /* 0x000000111200720b */ /* 0x000fe20003f0e000 */
[----:B------:R-:W-:Y:S01]  /*41e0*/  IMAD.X R21, RZ, RZ, R3, P2 ;  /* 0x000000ffff157224 */ /* 0x000fe200010e0603 */
[----:B------:R-:W-:Y:S01]  /*41f0*/  BSSY.RECONVERGENT B2, `(.L_x_694) ;  /* 0x0000010000027945 */ /* 0x000fe20003800200 */
        /* <DEDUP_REMOVED lines=15> */
.L_x_695:
[----:B------:R-:W-:Y:S05]  /*42f0*/  BSYNC.RECONVERGENT B2 ;  /* 0x0000000000027941 */ /* 0x000fea0003800200 */
.L_x_694:
[C---:B------:R-:W-:Y:S01]  /*4300*/  VIADD R16, R13.reuse, 0x200 ;  /* 0x000002000d107836 */ /* 0x040fe20000000000 */
[----:B------:R-:W-:Y:S01]  /*4310*/  IADD3 R17, P2, PT, R4, 0x1000, RZ ;  /* 0x0000100004117810 */ /* 0x000fe20007f5e0ff */
[----:B------:R-:W-:Y:S01]  /*4320*/  VIADD R13, R13, 0x400 ;  /* 0x000004000d0d7836 */ /* 0x000fe20000000000 */
[----:B------:R-:W-:Y:S01]  /*4330*/  IADD3 R11, P1, PT, R11, 0x400, RZ ;  /* 0x000004000b0b7810 */ /* 0x000fe20007f3e0ff */
[----:B------:R-:W-:Y:S01]  /*4340*/  VIADD R10, R10, 0x400 ;  /* 0x000004000a0a7836 */ /* 0x000fe20000000000 */
[----:B------:R-:W-:Y:S01]  /*4350*/  ISETP.GE.AND P0, PT, R16, R7, PT ;  /* 0x000000071000720c */ /* 0x000fe20003f06270 */
[----:B------:R-:W-:Y:S01]  /*4360*/  IMAD.X R5, RZ, RZ, R5, P2 ;  /* 0x000000ffff057224 */ /* 0x000fe200010e0605 */
[----:B------:R-:W-:Y:S01]  /*4370*/  IADD3 R14, P2, PT, R14, 0x1000, RZ ;  /* 0x000010000e0e7810 */ /* 0x000fe20007f5e0ff */
[----:B------:R-:W-:-:S04]  /*4380*/  IMAD.X R12, RZ, RZ, R12, P1 ;  /* 0x000000ffff0c7224 */ /* 0x000fc800008e060c */
[----:B------:R-:W-:-:S06]  /*4390*/  IMAD.X R15, RZ, RZ, R15, P2 ;  /* 0x000000ffff0f7224 */ /* 0x000fcc00010e060f */
[----:B------:R-:W-:Y:S05]  /*43a0*/  @!P0 BRA `(.L_x_696) ;  /* 0xfffffff8007c8947 */ /* 0x000fea000383ffff */
.L_x_682:
[----:B------:R-:W-:Y:S05]  /*43b0*/  BSYNC.RECONVERGENT B1 ;  /* 0x0000000000017941 */ /* 0x000fea0003800200 */
.L_x_681:
        /* <DEDUP_REMOVED lines=31> */
.L_x_698:
[----:B------:R-:W-:Y:S05]  /*45b0*/  BSYNC.RECONVERGENT B1 ;  /* 0x0000000000017941 */ /* 0x000fea0003800200 */
.L_x_697:
        /* <DEDUP_REMOVED lines=24> */
.L_x_700:
[----:B------:R-:W-:Y:S05]  /*4740*/  BSYNC.RECONVERGENT B1 ;  /* 0x0000000000017941 */ /* 0x000fea0003800200 */
.L_x_699:
[----:B------:R4:W3:Y:S01]  /*4750*/  SHFL.DOWN PT, R8, R3, 0x4, 0x1f ;  /* 0x08801f0003087f89 */ /* 0x0008e200000e0000 */
[----:B------:R-:W-:Y:S01]  /*4760*/  BSSY.RECONVERGENT B1, `(.L_x_701) ;  /* 0x0000017000017945 */ /* 0x000fe20003800200 */
[----:B0-----:R-:W-:Y:S02]  /*4770*/  IMAD.MOV.U32 R2, RZ, RZ, R3 ;  /* 0x000000ffff027224 */ /* 0x001fe400078e0003 */
[----:B-1----:R4:W0:Y:S01]  /*4780*/  SHFL.DOWN PT, R9, R4, 0x4, 0x1f ;  /* 0x08801f0004097f89 */ /* 0x00282200000e0000 */
[----:B--2---:R-:W-:Y:S02]  /*4790*/  IMAD.MOV.U32 R6, RZ, RZ, R4 ;  /* 0x000000ffff067224 */ /* 0x004fe400078e0004 */
[----:B------:R-:W-:Y:S01]  /*47a0*/  IMAD.MOV.U32 R7, RZ, RZ, R5 ;  /* 0x000000ffff077224 */ /* 0x000fe200078e0005 */
[----:B------:R4:W1:Y:S01]  /*47b0*/  SHFL.DOWN PT, R10, R5, 0x4, 0x1f ;  /* 0x08801f00050a7f89 */ /* 0x00086200000e0000 */
[----:B------:R-:W-:Y:S05]  /*47c0*/  @P5 BRA `(.L_x_702) ;  /* 0x0000000000405947 */ /* 0x000fea0003800000 */
[----:B---3--:R-:W-:Y:S01]  /*47d0*/  FSETP.GEU.AND P0, PT, R3, R8, PT ;  /* 0x000000080300720b */ /* 0x008fe20003f0e000 */
        /* <DEDUP_REMOVED lines=15> */
.L_x_702:
[----:B------:R-:W-:Y:S05]  /*48d0*/  BSYNC.RECONVERGENT B1 ;  /* 0x0000000000017941 */ /* 0x000fea0003800200 */
.L_x_701:
        /* <DEDUP_REMOVED lines=24> */
.L_x_704:
[----:B------:R-:W-:Y:S05]  /*4a60*/  BSYNC.RECONVERGENT B1 ;  /* 0x0000000000017941 */ /* 0x000fea0003800200 */
.L_x_703:
[----:B0-----:R0:W0:Y:S01]  /*4a70*/  SHFL.DOWN PT, R2, R3, 0x10, 0x1f ;  /* 0x0a001f0003027f89 */ /* 0x00102200000e0000 */
[----:B------:R-:W-:Y:S01]  /*4a80*/  BSSY.RECONVERGENT B1, `(.L_x_705) ;  /* 0x0000017000017945 */ /* 0x000fe20003800200 */
[----:B----4-:R-:W-:Y:S02]  /*4a90*/  IMAD.MOV.U32 R8, RZ, RZ, R3 ;  /* 0x000000ffff087224 */ /* 0x010fe400078e0003 */
[----:B--2---:R2:W4:Y:S01]  /*4aa0*/  SHFL.DOWN PT, R9, R4, 0x10, 0x1f ;  /* 0x0a001f0004097f89 */ /* 0x00452200000e0000 */
[----:B------:R-:W-:Y:S02]  /*4ab0*/  IMAD.MOV.U32 R7, RZ, RZ, R4 ;  /* 0x000000ffff077224 */ /* 0x000fe400078e0004 */
[----:B------:R-:W-:Y:S01]  /*4ac0*/  IMAD.MOV.U32 R6, RZ, RZ, R5 ;  /* 0x000000ffff067224 */ /* 0x000fe200078e0005 */
[----:B-1----:R2:W1:Y:S01]  /*4ad0*/  SHFL.DOWN PT, R10, R5, 0x10, 0x1f ;  /* 0x0a001f00050a7f89 */ /* 0x00246200000e0000 */
[----:B------:R-:W-:Y:S05]  /*4ae0*/  @P3 BRA `(.L_x_706) ;  /* 0x0000000000403947 */ /* 0x000fea0003800000 */
[----:B0-----:R-:W-:Y:S01]  /*4af0*/  FSETP.GEU.AND P0, PT, R3, R2, PT ;  /* 0x000000020300720b */ /* 0x001fe20003f0e000 */
[----:B------:R-:W-:Y:S02]  /*4b00*/  IMAD.MOV.U32 R8, RZ, RZ, R2 ;  /* 0x000000ffff087224 */ /* 0x000fe400078e0002 */
[----:B----4-:R-:W-:Y:S02]  /*4b10*/  IMAD.MOV.U32 R7, RZ, RZ, R9 ;  /* 0x000000ffff077224 */ /* 0x010fe400078e0009 */
        /* <DEDUP_REMOVED lines=13> */
.L_x_706:
[----:B------:R-:W-:Y:S05]  /*4bf0*/  BSYNC.RECONVERGENT B1 ;  /* 0x0000000000017941 */ /* 0x000fea0003800200 */
.L_x_705:
        /* <DEDUP_REMOVED lines=12> */
.L_x_708:
[----:B------:R-:W-:Y:S05]  /*4cc0*/  BSYNC.RECONVERGENT B1 ;  /* 0x0000000000017941 */ /* 0x000fea0003800200 */
.L_x_707:
[----:B------:R-:W-:Y:S01]  /*4cd0*/  BAR.SYNC.DEFER_BLOCKING 0x0 ;  /* 0x0000000000007b1d */ /* 0x000fe20000010000 */
[----:B------:R-:W-:-:S13]  /*4ce0*/  ISETP.NE.AND P1, PT, R0, RZ, PT ;  /* 0x000000ff0000720c */ /* 0x000fda0003f25270 */
[----:B------:R-:W-:Y:S05]  /*4cf0*/  @P1 BRA `(.L_x_642) ;  /* 0x0000000800341947 */ /* 0x000fea0003800000 */
[----:B0-----:R-:W0:Y:S01]  /*4d00*/  S2R R3, SR_CgaCtaId ;  /* 0x0000000000037919 */ /* 0x001e220000008800 */
[----:B------:R-:W-:Y:S01]  /*4d10*/  MOV R0, 0x400 ;  /* 0x0000040000007802 */ /* 0x000fe20000000f00 */
[----:B------:R-:W-:Y:S03]  /*4d20*/  BSSY.RECONVERGENT B1, `(.L_x_709) ;  /* 0x0000016000017945 */ /* 0x000fe60003800200 */
[----:B0-----:R-:W-:-:S05]  /*4d30*/  LEA R24, R3, R0, 0x18 ;  /* 0x0000000003187211 */ /* 0x001fca00078ec0ff */
[----:B------:R-:W0:Y:S04]  /*4d40*/  LDS R3, [R24+0x18] ;  /* 0x0000180018037984 */ /* 0x000e280000000800 */
[----:B--2---:R-:W2:Y:S04]  /*4d50*/  LDS.64 R4, [R24+0x20] ;  /* 0x0000200018047984 */ /* 0x004ea80000000a00 */
[----:B------:R0:W1:Y:S04]  /*4d60*/  LDS R18, [R24+0x28] ;  /* 0x0000280018127984 */ /* 0x0000680000000800 */
[----:B------:R0:W1:Y:S02]  /*4d70*/  LDS R16, [R24+0x38] ;  /* 0x0000380018107984 */ /* 0x0000640000000800 */
[----:B0-----:R-:W-:Y:S01]  /*4d80*/  FSETP.GEU.AND P0, PT, R8, R3, PT ;  /* 0x000000030800720b */ /* 0x001fe20003f0e000 */
[----:B------:R-:W-:-:S02]  /*4d90*/  IMAD.MOV.U32 R19, RZ, RZ, R3 ;  /* 0x000000ffff137224 */ /* 0x000fc400078e0003 */
[----:B--2---:R-:W-:Y:S02]  /*4da0*/  IMAD.MOV.U32 R21, RZ, RZ, R4 ;  /* 0x000000ffff157224 */ /* 0x004fe400078e0004 */
[----:B------:R-:W-:-:S08]  /*4db0*/  IMAD.MOV.U32 R20, RZ, RZ, R5 ;  /* 0x000000ffff147224 */ /* 0x000fd000078e0005 */
[----:B-1----:R-:W-:Y:S05]  /*4dc0*/  @!P0 BRA `(.L_x_710) ;  /* 0x00000000002c8947 */ /* 0x002fea0003800000 */
        /* <DEDUP_REMOVED lines=11> */
.L_x_710:
[----:B------:R-:W-:Y:S05]  /*4e80*/  BSYNC.RECONVERGENT B1 ;  /* 0x0000000000017941 */ /* 0x000fea0003800200 */
.L_x_709:
        /* <DEDUP_REMOVED lines=8> */
[----:B------:R0:W1:Y:S04]  /*4f10*/  LDS.64 R6, [R24+0x40] ;  /* 0x0000400018067984 */ /* 0x0000680000000a00 */
[----:B----4-:R4:W1:Y:S04]  /*4f20*/  LDS.64 R8, [R24+0x50] ;  /* 0x0000500018087984 */ /* 0x0108680000000a00 */
[----:B---3--:R4:W3:Y:S04]  /*4f30*/  LDS.64 R10, [R24+0x60] ;  /* 0x00006000180a7984 */ /* 0x0088e80000000a00 */
        /* <DEDUP_REMOVED lines=16> */
.L_x_712:
[----:B------:R-:W-:Y:S05]  /*5040*/  BSYNC.RECONVERGENT B1 ;  /* 0x0000000000017941 */ /* 0x000fea0003800200 */
.L_x_711:
        /* <DEDUP_REMOVED lines=17> */
.L_x_714:
[----:B------:R-:W-:Y:S05]  /*5160*/  BSYNC.RECONVERGENT B1 ;  /* 0x0000000000017941 */ /* 0x000fea0003800200 */
.L_x_713:
        /* <DEDUP_REMOVED lines=17> */
.L_x_716:
[----:B------:R-:W-:Y:S05]  /*5280*/  BSYNC.RECONVERGENT B1 ;  /* 0x0000000000017941 */ /* 0x000fea0003800200 */
.L_x_715:
[----:B------:R-:W-:Y:S01]  /*5290*/  FSETP.GEU.AND P0, PT, R6, R15, PT ;  /* 0x0000000f0600720b */ /* 0x000fe20003f0e000 */
[----:B------:R-:W-:Y:S01]  /*52a0*/  BSSY.RECONVERGENT B1, `(.L_x_717) ;  /* 0x0000010000017945 */ /* 0x000fe20003800200 */
[----:B------:R-:W-:Y:S02]  /*52b0*/  IMAD.MOV.U32 R5, RZ, RZ, R15 ;  /* 0x000000ffff057224 */ /* 0x000fe400078e000f */
[----:B---3--:R-:W-:Y:S02]  /*52c0*/  IMAD.MOV.U32 R7, RZ, RZ, R10 ;  /* 0x000000ffff077224 */ /* 0x008fe400078e000a */
        /* <DEDUP_REMOVED lines=13> */
.L_x_718:
[----:B------:R-:W-:Y:S05]  /*53a0*/  BSYNC.RECONVERGENT B1 ;  /* 0x0000000000017941 */ /* 0x000fea0003800200 */
.L_x_717:
        /* <DEDUP_REMOVED lines=17> */
.L_x_720:
[----:B------:R-:W-:Y:S05]  /*54c0*/  BSYNC.RECONVERGENT B1 ;  /* 0x0000000000017941 */ /* 0x000fea0003800200 */
.L_x_719:
        /* <DEDUP_REMOVED lines=16> */
.L_x_642:
[----:B------:R-:W-:Y:S05]  /*55d0*/  BSYNC.RECONVERGENT B0 ;  /* 0x0000000000007941 */ /* 0x000fea0003800200 */
.L_x_609:
[----:B------:R-:W-:Y:S05]  /*55e0*/  @P1 EXIT ;  /* 0x000000000000194d */ /* 0x000fea0003800000 */
[----:B0-234-:R-:W0:Y:S01]  /*55f0*/  LDC.64 R2, c[0x0][0x390] ;  /* 0x0000e400ff027b82 */ /* 0x01de220000000a00 */
[----:B------:R-:W-:-:S04]  /*5600*/  LOP3.LUT R7, R7, R6, RZ, 0x3c, !PT ;  /* 0x0000000607077212 */ /* 0x000fc800078e3cff */
[----:B------:R-:W-:-:S04]  /*5610*/  LOP3.LUT R6, R7, R6, RZ, 0x3c, !PT ;  /* 0x0000000607067212 */ /* 0x000fc800078e3cff */
[----:B------:R-:W-:-:S05]  /*5620*/  LOP3.LUT R7, R7, R6, RZ, 0x3c, !PT ;  /* 0x0000000607077212 */ /* 0x000fca00078e3cff */
[----:B0-----:R-:W-:Y:S04]  /*5630*/  STG.E.64 desc[UR8][R2.64+0x8], R6 ;  /* 0x0000080602007986 */ /* 0x001fe8000c101b08 */
[----:B------:R-:W-:Y:S01]  /*5640*/  STG.E desc[UR8][R2.64], R8 ;  /* 0x0000000802007986 */ /* 0x000fe2000c101908 */
[----:B------:R-:W-:Y:S05]  /*5650*/  EXIT ;  /* 0x000000000000794d */ /* 0x000fea0003800000 */
.L_x_721:
        /* <DEDUP_REMOVED lines=10> */
.L_x_735:


//--------------------- .nv.shared._ZN6kernel10odd_solverEPfS0_PiS1_ --------------------------
	.section	.nv.shared._ZN6kernel10odd_solverEPfS0_PiS1_,"aw",@nobits
	.sectionflags	@""
	.align	16
	.zero		1024


//--------------------- .nv.shared.reserved.0     --------------------------
	.section	.nv.shared.reserved.0,"aw",@nobits
	.weak		__nv_reservedSMEM_offset_0_alias
	.size		__nv_reservedSMEM_offset_0_alias, 0, 64
	.other		__nv_reservedSMEM_offset_0_alias,@"STO_CUDA_RESERVED_SHARED STV_DEFAULT"
__nv_reservedSMEM_offset_0_alias:
	.zero		0
	.zero		64


//--------------------- .nv.global                --------------------------
	.section	.nv.global,"aw",@nobits
.nv.global:
	.type		_ZN34_INTERNAL_8d958802_4_k_cu_22a387906thrust24THRUST_300001_SM_1000_NS12placeholders2_8E,@object
	.size		_ZN34_INTERNAL_8d958802_4_k_cu_22a387906thrust24THRUST_300001_SM_1000_NS12placeholders2_8E,(_ZN34_INTERNAL_8d958802_4_k_cu_22a387904cuda3std3__436_GLOBAL__N__8d958802_4_k_cu_22a387906ignoreE - _ZN34_INTERNAL_8d958802_4_k_cu_22a387906thrust24THRUST_300001_SM_1000_NS12placeholders2_8E)
_ZN34_INTERNAL_8d958802_4_k_cu_22a387906thrust24THRUST_300001_SM_1000_NS12placeholders2_8E:
	.zero		1
	.type		_ZN34_INTERNAL_8d958802_4_k_cu_22a387904cuda3std3__436_GLOBAL__N__8d958802_4_k_cu_22a387906ignoreE,@object
	.size		_ZN34_INTERNAL_8d958802_4_k_cu_22a387904cuda3std3__436_GLOBAL__N__8d958802_4_k_cu_22a387906ignoreE,(_ZN34_INTERNAL_8d958802_4_k_cu_22a387904cuda3std6ranges3__45__cpo4dataE - _ZN34_INTERNAL_8d958802_4_k_cu_22a387904cuda3std3__436_GLOBAL__N__8d958802_4_k_cu_22a387906ignoreE)
_ZN34_INTERNAL_8d958802_4_k_cu_22a387904cuda3std3__436_GLOBAL__N__8d958802_4_k_cu_22a387906ignoreE:
	.zero		1
	.type		_ZN34_INTERNAL_8d958802_4_k_cu_22a387904cuda3std6ranges3__45__cpo4dataE,@object
	.size		_ZN34_INTERNAL_8d958802_4_k_cu_22a387904cuda3std6ranges3__45__cpo4dataE,(_ZN34_INTERNAL_8d958802_4_k_cu_22a387906thrust24THRUST_300001_SM_1000_NS6system3cpp3parE - _ZN34_INTERNAL_8d958802_4_k_cu_22a387904cuda3std6ranges3__45__cpo4dataE)
_ZN34_INTERNAL_8d958802_4_k_cu_22a387904cuda3std6ranges3__45__cpo4dataE:
	.zero		1
	.type		_ZN34_INTERNAL_8d958802_4_k_cu_22a387906thrust24THRUST_300001_SM_1000_NS6system3cpp3parE,@object
	.size		_ZN34_INTERNAL_8d958802_4_k_cu_22a387906thrust24THRUST_300001_SM_1000_NS6system3cpp3parE,(_ZN34_INTERNAL_8d958802_4_k_cu_22a387904cuda3std3__45__cpo5beginE - _ZN34_INTERNAL_8d958802_4_k_cu_22a387906thrust24THRUST_300001_SM_1000_NS6system3cpp3parE)
_ZN34_INTERNAL_8d958802_4_k_cu_22a387906thrust24THRUST_300001_SM_1000_NS6system3cpp3parE:
	.zero		1
	.type		_ZN34_INTERNAL_8d958802_4_k_cu_22a387904cuda3std3__45__cpo5beginE,@object
	.size		_ZN34_INTERNAL_8d958802_4_k_cu_22a387904cuda3std3__45__cpo5beginE,(_ZN34_INTERNAL_8d958802_4_k_cu_22a387904cuda3std6ranges3__45__cpo5beginE - _ZN34_INTERNAL_8d958802_4_k_cu_22a387904cuda3std3__45__cpo5beginE)
_ZN34_INTERNAL_8d958802_4_k_cu_22a387904cuda3std3__45__cpo5beginE:
	.zero		1
	.type		_ZN34_INTERNAL_8d958802_4_k_cu_22a387904cuda3std6ranges3__45__cpo5beginE,@object
	.size		_ZN34_INTERNAL_8d958802_4_k_cu_22a387904cuda3std6ranges3__45__cpo5beginE,(_ZN34_INTERNAL_8d958802_4_k_cu_22a387906thrust24THRUST_300001_SM_1000_NS6deviceE - _ZN34_INTERNAL_8d958802_4_k_cu_22a387904cuda3std6ranges3__45__cpo5beginE)
_ZN34_INTERNAL_8d958802_4_k_cu_22a387904cuda3std6ranges3__45__cpo5beginE:
	.zero		1
	.type		_ZN34_INTERNAL_8d958802_4_k_cu_22a387906thrust24THRUST_300001_SM_1000_NS6deviceE,@object
	.size		_ZN34_INTERNAL_8d958802_4_k_cu_22a387906thrust24THRUST_300001_SM_1000_NS6deviceE,(_ZN34_INTERNAL_8d958802_4_k_cu_22a387904cuda3std3__47nulloptE - _ZN34_INTERNAL_8d958802_4_k_cu_22a387906thrust24THRUST_300001_SM_1000_NS6deviceE)
_ZN34_INTERNAL_8d958802_4_k_cu_22a387906thrust24THRUST_300001_SM_1000_NS6deviceE:
	.zero		1
	.type		_ZN34_INTERNAL_8d958802_4_k_cu_22a387904cuda3std3__47nulloptE,@object
	.size		_ZN34_INTERNAL_8d958802_4_k_cu_22a387904cuda3std3__47nulloptE,(_ZN34_INTERNAL_8d958802_4_k_cu_22a387904cuda3std6ranges3__45__cpo8distanceE - _ZN34_INTERNAL_8d958802_4_k_cu_22a387904cuda3std3__47nulloptE)
_ZN34_INTERNAL_8d958802_4_k_cu_22a387904cuda3std3__47nulloptE:
	.zero		1
	.type		_ZN34_INTERNAL_8d958802_4_k_cu_22a387904cuda3std6ranges3__45__cpo8distanceE,@object
	.size		_ZN34_INTERNAL_8d958802_4_k_cu_22a387904cuda3std6ranges3__45__cpo8distanceE,(_ZN34_INTERNAL_8d958802_4_k_cu_22a387906thrust24THRUST_300001_SM_1000_NS12placeholders2_4E - _ZN34_INTERNAL_8d958802_4_k_cu_22a387904cuda3std6ranges3__45__cpo8distanceE)
_ZN34_INTERNAL_8d958802_4_k_cu_22a387904cuda3std6ranges3__45__cpo8distanceE:
	.zero		1
	.type		_ZN34_INTERNAL_8d958802_4_k_cu_22a387906thrust24THRUST_300001_SM_1000_NS12placeholders2_4E,@object
	.size		_ZN34_INTERNAL_8d958802_4_k_cu_22a387906thrust24THRUST_300001_SM_1000_NS12placeholders2_4E,(_ZN34_INTERNAL_8d958802_4_k_cu_22a387904cuda3std3__45__cpo6rbeginE - _ZN34_INTERNAL_8d958802_4_k_cu_22a387906thrust24THRUST_300001_SM_1000_NS12placeholders2_4E)
_ZN34_INTERNAL_8d958802_4_k_cu_22a387906thrust24THRUST_300001_SM_1000_NS12placeholders2_4E:
	.zero		1
	.type		_ZN34_INTERNAL_8d958802_4_k_cu_22a387904cuda3std3__45__cpo6rbeginE,@object
	.size		_ZN34_INTERNAL_8d958802_4_k_cu_22a387904cuda3std3__45__cpo6rbeginE,(_ZN34_INTERNAL_8d958802_4_k_cu_22a387904cuda3std6ranges3__45__cpo7advanceE - _ZN34_INTERNAL_8d958802_4_k_cu_22a387904cuda3std3__45__cpo6rbeginE)
_ZN34_INTERNAL_8d958802_4_k_cu_22a387904cuda3std3__45__cpo6rbeginE:
	.zero		1
	.type		_ZN34_INTERNAL_8d958802_4_k_cu_22a387904cuda3std6ranges3__45__cpo7advanceE,@object
	.size		_ZN34_INTERNAL_8d958802_4_k_cu_22a387904cuda3std6ranges3__45__cpo7advanceE,(_ZN34_INTERNAL_8d958802_4_k_cu_22a387906thrust24THRUST_300001_SM_1000_NS12placeholders3_10E - _ZN34_INTERNAL_8d958802_4_k_cu_22a387904cuda3std6ranges3__45__cpo7advanceE)
_ZN34_INTERNAL_8d958802_4_k_cu_22a387904cuda3std6ranges3__45__cpo7advanceE:
	.zero		1
	.type		_ZN34_INTERNAL_8d958802_4_k_cu_22a387906thrust24THRUST_300001_SM_1000_NS12placeholders3_10E,@object
	.size		_ZN34_INTERNAL_8d958802_4_k_cu_22a387906thrust24THRUST_300001_SM_1000_NS12placeholders3_10E,(_ZN34_INTERNAL_8d958802_4_k_cu_22a387904cuda3std3__48in_placeE - _ZN34_INTERNAL_8d958802_4_k_cu_22a387906thrust24THRUST_300001_SM_1000_NS12placeholders3_10E)
_ZN34_INTERNAL_8d958802_4_k_cu_22a387906thrust24THRUST_300001_SM_1000_NS12placeholders3_10E:
	.zero		1
	.type		_ZN34_INTERNAL_8d958802_4_k_cu_22a387904cuda3std3__48in_placeE,@object
	.size		_ZN34_INTERNAL_8d958802_4_k_cu_22a387904cuda3std3__48in_placeE,(_ZN34_INTERNAL_8d958802_4_k_cu_22a387904cuda3std6ranges3__45__cpo4sizeE - _ZN34_INTERNAL_8d958802_4_k_cu_22a387904cuda3std3__48in_placeE)
_ZN34_INTERNAL_8d958802_4_k_cu_22a387904cuda3std3__48in_placeE:
	.zero		1
	.type		_ZN34_INTERNAL_8d958802_4_k_cu_22a387904cuda3std6ranges3__45__cpo4sizeE,@object
	.size		_ZN34_INTERNAL_8d958802_4_k_cu_22a387904cuda3std6ranges3__45__cpo4sizeE,(_ZN34_INTERNAL_8d958802_4_k_cu_22a387906thrust24THRUST_300001_SM_1000_NS12placeholders2_2E - _ZN34_INTERNAL_8d958802_4_k_cu_22a387904cuda3std6ranges3__45__cpo4sizeE)
_ZN34_INTERNAL_8d958802_4_k_cu_22a387904cuda3std6ranges3__45__cpo4sizeE:
	.zero		1
	.type		_ZN34_INTERNAL_8d958802_4_k_cu_22a387906thrust24THRUST_300001_SM_1000_NS12placeholders2_2E,@object
	.size		_ZN34_INTERNAL_8d958802_4_k_cu_22a387906thrust24THRUST_300001_SM_1000_NS12placeholders2_2E,(_ZN34_INTERNAL_8d958802_4_k_cu_22a387904cuda3std3__45__cpo6cbeginE - _ZN34_INTERNAL_8d958802_4_k_cu_22a387906thrust24THRUST_300001_SM_1000_NS12placeholders2_2E)
_ZN34_INTERNAL_8d958802_4_k_cu_22a387906thrust24THRUST_300001_SM_1000_NS12placeholders2_2E:
	.zero		1
	.type		_ZN34_INTERNAL_8d958802_4_k_cu_22a387904cuda3std3__45__cpo6cbeginE,@object
	.size		_ZN34_INTERNAL_8d958802_4_k_cu_22a387904cuda3std3__45__cpo6cbeginE,(_ZN34_INTERNAL_8d958802_4_k_cu_22a387904cuda3std6ranges3__45__cpo6cbeginE - _ZN34_INTERNAL_8d958802_4_k_cu_22a387904cuda3std3__45__cpo6cbeginE)
_ZN34_INTERNAL_8d958802_4_k_cu_22a387904cuda3std3__45__cpo6cbeginE:
	.zero		1
	.type		_ZN34_INTERNAL_8d958802_4_k_cu_22a387904cuda3std6ranges3__45__cpo6cbeginE,@object
	.size		_ZN34_INTERNAL_8d958802_4_k_cu_22a387904cuda3std6ranges3__45__cpo6cbeginE,(_ZN34_INTERNAL_8d958802_4_k_cu_22a387906thrust24THRUST_300001_SM_1000_NS12placeholders2_6E - _ZN34_INTERNAL_8d958802_4_k_cu_22a387904cuda3std6ranges3__45__cpo6cbeginE)
_ZN34_INTERNAL_8d958802_4_k_cu_22a387904cuda3std6ranges3__45__cpo6cbeginE:
	.zero		1
	.type		_ZN34_INTERNAL_8d958802_4_k_cu_22a387906thrust24THRUST_300001_SM_1000_NS12placeholders2_6E,@object
	.size		_ZN34_INTERNAL_8d958802_4_k_cu_22a387906thrust24THRUST_300001_SM_1000_NS12placeholders2_6E,(_ZN34_INTERNAL_8d958802_4_k_cu_22a387904cuda3std3__45__cpo7crbeginE - _ZN34_INTERNAL_8d958802_4_k_cu_22a387906thrust24THRUST_300001_SM_1000_NS12placeholders2_6E)
_ZN34_INTERNAL_8d958802_4_k_cu_22a387906thrust24THRUST_300001_SM_1000_NS12placeholders2_6E:
	.zero		1
	.type		_ZN34_INTERNAL_8d958802_4_k_cu_22a387904cuda3std3__45__cpo7crbeginE,@object
	.size		_ZN34_INTERNAL_8d958802_4_k_cu_22a387904cuda3std3__45__cpo7crbeginE,(_ZN34_INTERNAL_8d958802_4_k_cu_22a387904cuda3std6ranges3__45__cpo4nextE - _ZN34_INTERNAL_8d958802_4_k_cu_22a387904cuda3std3__45__cpo7crbeginE)
_ZN34_INTERNAL_8d958802_4_k_cu_22a387904cuda3std3__45__cpo7crbeginE:
	.zero		1
	.type		_ZN34_INTERNAL_8d958802_4_k_cu_22a387904cuda3std6ranges3__45__cpo4nextE,@object
	.size		_ZN34_INTERNAL_8d958802_4_k_cu_22a387904cuda3std6ranges3__45__cpo4nextE,(_ZN34_INTERNAL_8d958802_4_k_cu_22a387904cuda3std6ranges3__45__cpo4swapE - _ZN34_INTERNAL_8d958802_4_k_cu_22a387904cuda3std6ranges3__45__cpo4nextE)
_ZN34_INTERNAL_8d958802_4_k_cu_22a387904cuda3std6ranges3__45__cpo4nextE:
	.zero		1
	.type		_ZN34_INTERNAL_8d958802_4_k_cu_22a387904cuda3std6ranges3__45__cpo4swapE,@object
	.size		_ZN34_INTERNAL_8d958802_4_k_cu_22a387904cuda3std6ranges3__45__cpo4swapE,(_ZN34_INTERNAL_8d958802_4_k_cu_22a387906thrust24THRUST_300001_SM_1000_NS8cuda_cub10par_nosyncE - _ZN34_INTERNAL_8d958802_4_k_cu_22a387904cuda3std6ranges3__45__cpo4swapE)
_ZN34_INTERNAL_8d958802_4_k_cu_22a387904cuda3std6ranges3__45__cpo4swapE:
	.zero		1
	.type		_ZN34_INTERNAL_8d958802_4_k_cu_22a387906thrust24THRUST_300001_SM_1000_NS8cuda_cub10par_nosyncE,@object
	.size		_ZN34_INTERNAL_8d958802_4_k_cu_22a387906thrust24THRUST_300001_SM_1000_NS8cuda_cub10par_nosyncE,(_ZN34_INTERNAL_8d958802_4_k_cu_22a387906thrust24THRUST_300001_SM_1000_NS3seqE - _ZN34_INTERNAL_8d958802_4_k_cu_22a387906thrust24THRUST_300001_SM_1000_NS8cuda_cub10par_nosyncE)
_ZN34_INTERNAL_8d958802_4_k_cu_22a387906thrust24THRUST_300001_SM_1000_NS8cuda_cub10par_nosyncE:
	.zero		1
	.type		_ZN34_INTERNAL_8d958802_4_k_cu_22a387906thrust24THRUST_300001_SM_1000_NS3seqE,@object
	.size		_ZN34_INTERNAL_8d958802_4_k_cu_22a387906thrust24THRUST_300001_SM_1000_NS3seqE,(_ZN34_INTERNAL_8d958802_4_k_cu_22a387904cuda3std3__420unreachable_sentinelE - _ZN34_INTERNAL_8d958802_4_k_cu_22a387906thrust24THRUST_300001_SM_1000_NS3seqE)
_ZN34_INTERNAL_8d958802_4_k_cu_22a387906thrust24THRUST_300001_SM_1000_NS3seqE:
	.zero		1
	.type		_ZN34_INTERNAL_8d958802_4_k_cu_22a387904cuda3std3__420unreachable_sentinelE,@object
	.size		_ZN34_INTERNAL_8d958802_4_k_cu_22a387904cuda3std3__420unreachable_sentinelE,(_ZN34_INTERNAL_8d958802_4_k_cu_22a387904cuda3std6ranges3__45__cpo5ssizeE - _ZN34_INTERNAL_8d958802_4_k_cu_22a387904cuda3std3__420unreachable_sentinelE)
_ZN34_INTERNAL_8d958802_4_k_cu_22a387904cuda3std3__420unreachable_sentinelE:
	.zero		1
	.type		_ZN34_INTERNAL_8d958802_4_k_cu_22a387904cuda3std6ranges3__45__cpo5ssizeE,@object
	.size		_ZN34_INTERNAL_8d958802_4_k_cu_22a387904cuda3std6ranges3__45__cpo5ssizeE,(_ZN34_INTERNAL_8d958802_4_k_cu_22a387906thrust24THRUST_300001_SM_1000_NS12placeholders2_3E - _ZN34_INTERNAL_8d958802_4_k_cu_22a387904cuda3std6ranges3__45__cpo5ssizeE)
_ZN34_INTERNAL_8d958802_4_k_cu_22a387904cuda3std6ranges3__45__cpo5ssizeE:
	.zero		1
	.type		_ZN34_INTERNAL_8d958802_4_k_cu_22a387906thrust24THRUST_300001_SM_1000_NS12placeholders2_3E,@object
	.size		_ZN34_INTERNAL_8d958802_4_k_cu_22a387906thrust24THRUST_300001_SM_1000_NS12placeholders2_3E,(_ZN34_INTERNAL_8d958802_4_k_cu_22a387904cuda3std3__45__cpo4cendE - _ZN34_INTERNAL_8d958802_4_k_cu_22a387906thrust24THRUST_300001_SM_1000_NS12placeholders2_3E)
_ZN34_INTERNAL_8d958802_4_k_cu_22a387906thrust24THRUST_300001_SM_1000_NS12placeholders2_3E:
	.zero		1
	.type		_ZN34_INTERNAL_8d958802_4_k_cu_22a387904cuda3std3__45__cpo4cendE,@object
	.size		_ZN34_INTERNAL_8d958802_4_k_cu_22a387904cuda3std3__45__cpo4cendE,(_ZN34_INTERNAL_8d958802_4_k_cu_22a387904cuda3std6ranges3__45__cpo4cendE - _ZN34_INTERNAL_8d958802_4_k_cu_22a387904cuda3std3__45__cpo4cendE)
_ZN34_INTERNAL_8d958802_4_k_cu_22a387904cuda3std3__45__cpo4cendE:
	.zero		1
	.type		_ZN34_INTERNAL_8d958802_4_k_cu_22a387904cuda3std6ranges3__45__cpo4cendE,@object
	.size		_ZN34_INTERNAL_8d958802_4_k_cu_22a387904cuda3std6ranges3__45__cpo4cendE,(_ZN34_INTERNAL_8d958802_4_k_cu_22a387906thrust24THRUST_300001_SM_1000_NS12placeholders2_7E - _ZN34_INTERNAL_8d958802_4_k_cu_22a387904cuda3std6ranges3__45__cpo4cendE)
_ZN34_INTERNAL_8d958802_4_k_cu_22a387904cuda3std6ranges3__45__cpo4cendE:
	.zero		1
	.type		_ZN34_INTERNAL_8d958802_4_k_cu_22a387906thrust24THRUST_300001_SM_1000_NS12placeholders2_7E,@object
	.size		_ZN34_INTERNAL_8d958802_4_k_cu_22a387906thrust24THRUST_300001_SM_1000_NS12placeholders2_7E,(_ZN34_INTERNAL_8d958802_4_k_cu_22a387904cuda3std3__45__cpo5crendE - _ZN34_INTERNAL_8d958802_4_k_cu_22a387906thrust24THRUST_300001_SM_1000_NS12placeholders2_7E)
_ZN34_INTERNAL_8d958802_4_k_cu_22a387906thrust24THRUST_300001_SM_1000_NS12placeholders2_7E:
	.zero		1
	.type		_ZN34_INTERNAL_8d958802_4_k_cu_22a387904cuda3std3__45__cpo5crendE,@object
	.size		_ZN34_INTERNAL_8d958802_4_k_cu_22a387904cuda3std3__45__cpo5crendE,(_ZN34_INTERNAL_8d958802_4_k_cu_22a387904cuda3std6ranges3__45__cpo4prevE - _ZN34_INTERNAL_8d958802_4_k_cu_22a387904cuda3std3__45__cpo5crendE)
_ZN34_INTERNAL_8d958802_4_k_cu_22a387904cuda3std3__45__cpo5crendE:
	.zero		1
	.type		_ZN34_INTERNAL_8d958802_4_k_cu_22a387904cuda3std6ranges3__45__cpo4prevE,@object
	.size		_ZN34_INTERNAL_8d958802_4_k_cu_22a387904cuda3std6ranges3__45__cpo4prevE,(_ZN34_INTERNAL_8d958802_4_k_cu_22a387904cuda3std6ranges3__45__cpo9iter_moveE - _ZN34_INTERNAL_8d958802_4_k_cu_22a387904cuda3std6ranges3__45__cpo4prevE)
_ZN34_INTERNAL_8d958802_4_k_cu_22a387904cuda3std6ranges3__45__cpo4prevE:
	.zero		1
	.type		_ZN34_INTERNAL_8d958802_4_k_cu_22a387904cuda3std6ranges3__45__cpo9iter_moveE,@object
	.size		_ZN34_INTERNAL_8d958802_4_k_cu_22a387904cuda3std6ranges3__45__cpo9iter_moveE,(_ZN34_INTERNAL_8d958802_4_k_cu_22a387906thrust24THRUST_300001_SM_1000_NS6system6detail10sequential3seqE - _ZN34_INTERNAL_8d958802_4_k_cu_22a387904cuda3std6ranges3__45__cpo9iter_moveE)
_ZN34_INTERNAL_8d958802_4_k_cu_22a387904cuda3std6ranges3__45__cpo9iter_moveE:
	.zero		1
	.type		_ZN34_INTERNAL_8d958802_4_k_cu_22a387906thrust24THRUST_300001_SM_1000_NS6system6detail10sequential3seqE,@object
	.size		_ZN34_INTERNAL_8d958802_4_k_cu_22a387906thrust24THRUST_300001_SM_1000_NS6system6detail10sequential3seqE,(_ZN34_INTERNAL_8d958802_4_k_cu_22a387906thrust24THRUST_300001_SM_1000_NS12placeholders2_9E - _ZN34_INTERNAL_8d958802_4_k_cu_22a387906thrust24THRUST_300001_SM_1000_NS6system6detail10sequential3seqE)
_ZN34_INTERNAL_8d958802_4_k_cu_22a387906thrust24THRUST_300001_SM_1000_NS6system6detail10sequential3seqE:
	.zero		1
	.type		_ZN34_INTERNAL_8d958802_4_k_cu_22a387906thrust24THRUST_300001_SM_1000_NS12placeholders2_9E,@object
	.size		_ZN34_INTERNAL_8d958802_4_k_cu_22a387906thrust24THRUST_300001_SM_1000_NS12placeholders2_9E,(_ZN34_INTERNAL_8d958802_4_k_cu_22a387904cuda3std3__419piecewise_constructE - _ZN34_INTERNAL_8d958802_4_k_cu_22a387906thrust24THRUST_300001_SM_1000_NS12placeholders2_9E)
_ZN34_INTERNAL_8d958802_4_k_cu_22a387906thrust24THRUST_300001_SM_1000_NS12placeholders2_9E:
	.zero		1
	.type		_ZN34_INTERNAL_8d958802_4_k_cu_22a387904cuda3std3__419piecewise_constructE,@object
	.size		_ZN34_INTERNAL_8d958802_4_k_cu_22a387904cuda3std3__419piecewise_constructE,(_ZN34_INTERNAL_8d958802_4_k_cu_22a387904cuda3std6ranges3__45__cpo5cdataE - _ZN34_INTERNAL_8d958802_4_k_cu_22a387904cuda3std3__419piecewise_constructE)
_ZN34_INTERNAL_8d958802_4_k_cu_22a387904cuda3std3__419piecewise_constructE:
	.zero		1
	.type		_ZN34_INTERNAL_8d958802_4_k_cu_22a387904cuda3std6ranges3__45__cpo5cdataE,@object
	.size		_ZN34_INTERNAL_8d958802_4_k_cu_22a387904cuda3std6ranges3__45__cpo5cdataE,(_ZN34_INTERNAL_8d958802_4_k_cu_22a387906thrust24THRUST_300001_SM_1000_NS12placeholders2_1E - _ZN34_INTERNAL_8d958802_4_k_cu_22a387904cuda3std6ranges3__45__cpo5cdataE)
_ZN34_INTERNAL_8d958802_4_k_cu_22a387904cuda3std6ranges3__45__cpo5cdataE:
	.zero		1
	.type		_ZN34_INTERNAL_8d958802_4_k_cu_22a387906thrust24THRUST_300001_SM_1000_NS12placeholders2_1E,@object
	.size		_ZN34_INTERNAL_8d958802_4_k_cu_22a387906thrust24THRUST_300001_SM_1000_NS12placeholders2_1E,(_ZN34_INTERNAL_8d958802_4_k_cu_22a387904cuda3std3__45__cpo3endE - _ZN34_INTERNAL_8d958802_4_k_cu_22a387906thrust24THRUST_300001_SM_1000_NS12placeholders2_1E)
_ZN34_INTERNAL_8d958802_4_k_cu_22a387906thrust24THRUST_300001_SM_1000_NS12placeholders2_1E:
	.zero		1
	.type		_ZN34_INTERNAL_8d958802_4_k_cu_22a387904cuda3std3__45__cpo3endE,@object
	.size		_ZN34_INTERNAL_8d958802_4_k_cu_22a387904cuda3std3__45__cpo3endE,(_ZN34_INTERNAL_8d958802_4_k_cu_22a387904cuda3std6ranges3__45__cpo3endE - _ZN34_INTERNAL_8d958802_4_k_cu_22a387904cuda3std3__45__cpo3endE)
_ZN34_INTERNAL_8d958802_4_k_cu_22a387904cuda3std3__45__cpo3endE:
	.zero		1
	.type		_ZN34_INTERNAL_8d958802_4_k_cu_22a387904cuda3std6ranges3__45__cpo3endE,@object
	.size		_ZN34_INTERNAL_8d958802_4_k_cu_22a387904cuda3std6ranges3__45__cpo3endE,(_ZN34_INTERNAL_8d958802_4_k_cu_22a387906thrust24THRUST_300001_SM_1000_NS12placeholders2_5E - _ZN34_INTERNAL_8d958802_4_k_cu_22a387904cuda3std6ranges3__45__cpo3endE)
_ZN34_INTERNAL_8d958802_4_k_cu_22a387904cuda3std6ranges3__45__cpo3endE:
	.zero		1
	.type		_ZN34_INTERNAL_8d958802_4_k_cu_22a387906thrust24THRUST_300001_SM_1000_NS12placeholders2_5E,@object
	.size		_ZN34_INTERNAL_8d958802_4_k_cu_22a387906thrust24THRUST_300001_SM_1000_NS12placeholders2_5E,(_ZN34_INTERNAL_8d958802_4_k_cu_22a387904cuda3std3__45__cpo4rendE - _ZN34_INTERNAL_8d958802_4_k_cu_22a387906thrust24THRUST_300001_SM_1000_NS12placeholders2_5E)
_ZN34_INTERNAL_8d958802_4_k_cu_22a387906thrust24THRUST_300001_SM_1000_NS12placeholders2_5E:
	.zero		1
	.type		_ZN34_INTERNAL_8d958802_4_k_cu_22a387904cuda3std3__45__cpo4rendE,@object
	.size		_ZN34_INTERNAL_8d958802_4_k_cu_22a387904cuda3std3__45__cpo4rendE,(_ZN34_INTERNAL_8d958802_4_k_cu_22a387904cuda3std6ranges3__45__cpo9iter_swapE - _ZN34_INTERNAL_8d958802_4_k_cu_22a387904cuda3std3__45__cpo4rendE)
_ZN34_INTERNAL_8d958802_4_k_cu_22a387904cuda3std3__45__cpo4rendE:
	.zero		1
	.type		_ZN34_INTERNAL_8d958802_4_k_cu_22a387904cuda3std6ranges3__45__cpo9iter_swapE,@object
	.size		_ZN34_INTERNAL_8d958802_4_k_cu_22a387904cuda3std6ranges3__45__cpo9iter_swapE,(_ZN34_INTERNAL_8d958802_4_k_cu_22a387904cuda3std3__48unexpectE - _ZN34_INTERNAL_8d958802_4_k_cu_22a387904cuda3std6ranges3__45__cpo9iter_swapE)
_ZN34_INTERNAL_8d958802_4_k_cu_22a387904cuda3std6ranges3__45__cpo9iter_swapE:
	.zero		1
	.type		_ZN34_INTERNAL_8d958802_4_k_cu_22a387904cuda3std3__48unexpectE,@object
	.size		_ZN34_INTERNAL_8d958802_4_k_cu_22a387904cuda3std3__48unexpectE,(_ZN34_INTERNAL_8d958802_4_k_cu_22a387906thrust24THRUST_300001_SM_1000_NS8cuda_cub3parE - _ZN34_INTERNAL_8d958802_4_k_cu_22a387904cuda3std3__48unexpectE)
_ZN34_INTERNAL_8d958802_4_k_cu_22a387904cuda3std3__48unexpectE:
	.zero		1
	.type		_ZN34_INTERNAL_8d958802_4_k_cu_22a387906thrust24THRUST_300001_SM_1000_NS8cuda_cub3parE,@object
	.size		_ZN34_INTERNAL_8d958802_4_k_cu_22a387906thrust24THRUST_300001_SM_1000_NS8cuda_cub3parE,(.L_29 - _ZN34_INTERNAL_8d958802_4_k_cu_22a387906thrust24THRUST_300001_SM_1000_NS8cuda_cub3parE)
_ZN34_INTERNAL_8d958802_4_k_cu_22a387906thrust24THRUST_300001_SM_1000_NS8cuda_cub3parE:
	.zero		1
.L_29:


//--------------------- .nv.shared._ZN6kernel11even_solverEPfS0_PiS1_ --------------------------
	.section	.nv.shared._ZN6kernel11even_solverEPfS0_PiS1_,"aw",@nobits
	.sectionflags	@""
	.align	16
	.zero		1024


//--------------------- .nv.shared._ZN3cub18CUB_300001_SM_10006detail8for_each13static_kernelINS2_12policy_hub_t12policy_500_tEmN6thrust24THRUST_300001_SM_1000_NS8cuda_cub20__uninitialized_fill7functorINS7_10device_ptrIfEEfEEEEvT0_T1_ --------------------------
	.section	.nv.shared._ZN3cub18CUB_300001_SM_10006detail8for_each13static_kernelINS2_12policy_hub_t12policy_500_tEmN6thrust24THRUST_300001_SM_1000_NS8cuda_cub20__uninitialized_fill7functorINS7_10device_ptrIfEEfEEEEvT0_T1_,"aw",@nobits
	.sectionflags	@""
	.align	16
	.zero		1024


//--------------------- .nv.shared._ZN3cub18CUB_300001_SM_10006detail11EmptyKernelIvEEvv --------------------------
	.section	.nv.shared._ZN3cub18CUB_300001_SM_10006detail11EmptyKernelIvEEvv,"aw",@nobits
	.sectionflags	@""
	.align	16
	.zero		1024


//--------------------- .nv.shared._ZN6thrust24THRUST_300001_SM_1000_NS8cuda_cub4core6detail13_kernel_agentINS1_8__reduce11ReduceAgentIPN4cuda3std3__45tupleIJflEEESC_SB_lNS1_9__extrema9arg_max_fIflNS9_4lessIfEEEEEEJSC_SC_iSH_EEEvDpT0_ --------------------------
	.section	.nv.shared._ZN6thrust24THRUST_300001_SM_1000_NS8cuda_cub4core6detail13_kernel_agentINS1_8__reduce11ReduceAgentIPN4cuda3std3__45tupleIJflEEESC_SB_lNS1_9__extrema9arg_max_fIflNS9_4lessIfEEEEEEJSC_SC_iSH_EEEvDpT0_,"aw",@nobits
	.sectionflags	@""
	.align	16
	.zero		1024


//--------------------- .nv.shared._ZN6thrust24THRUST_300001_SM_1000_NS8cuda_cub4core6detail13_kernel_agentINS1_8__reduce10DrainAgentIlEEJN3cub18CUB_300001_SM_10009GridQueueIyEElEEEvDpT0_ --------------------------
	.section	.nv.shared._ZN6thrust24THRUST_300001_SM_1000_NS8cuda_cub4core6detail13_kernel_agentINS1_8__reduce10DrainAgentIlEEJN3cub18CUB_300001_SM_10009GridQueueIyEElEEEvDpT0_,"aw",@nobits
	.sectionflags	@""
	.align	16
	.zero		1024


//--------------------- .nv.shared._ZN6thrust24THRUST_300001_SM_1000_NS8cuda_cub4core6detail13_kernel_agentINS1_8__reduce11ReduceAgentINS0_12zip_iteratorIN4cuda3std3__45tupleIJNS0_6detail15normal_iteratorINS0_10device_ptrIfEEEENS0_17counting_iteratorIlNS0_11use_defaultESI_SI_EEEEEEEPNSB_IJflEEESM_lNS1_9__extrema9arg_max_fIflNSA_4lessIfEEEEEEJSL_SN_lN3cub18CUB_300001_SM_100013GridEvenShareIlEENSV_9GridQueueIyEESS_EEEvDpT0_ --------------------------
	.section	.nv.shared._ZN6thrust24THRUST_300001_SM_1000_NS8cuda_cub4core6detail13_kernel_agentINS1_8__reduce11ReduceAgentINS0_12zip_iteratorIN4cuda3std3__45tupleIJNS0_6detail15normal_iteratorINS0_10device_ptrIfEEEENS0_17counting_iteratorIlNS0_11use_defaultESI_SI_EEEEEEEPNSB_IJflEEESM_lNS1_9__extrema9arg_max_fIflNSA_4lessIfEEEEEEJSL_SN_lN3cub18CUB_300001_SM_100013GridEvenShareIlEENSV_9GridQueueIyEESS_EEEvDpT0_,"aw",@nobits
	.sectionflags	@""
	.align	16
	.zero		1024


//--------------------- .nv.shared._ZN6thrust24THRUST_300001_SM_1000_NS8cuda_cub4core6detail13_kernel_agentINS1_8__reduce11ReduceAgentINS0_12zip_iteratorIN4cuda3std3__45tupleIJNS0_6detail15normal_iteratorINS0_10device_ptrIfEEEENS0_17counting_iteratorIlNS0_11use_defaultESI_SI_EEEEEEEPNSB_IJflEEESM_lNS1_9__extrema9arg_max_fIflNSA_4lessIfEEEEEEJSL_SN_lSS_EEEvDpT0_ --------------------------
	.section	.nv.shared._ZN6thrust24THRUST_300001_SM_1000_NS8cuda_cub4core6detail13_kernel_agentINS1_8__reduce11ReduceAgentINS0_12zip_iteratorIN4cuda3std3__45tupleIJNS0_6detail15normal_iteratorINS0_10device_ptrIfEEEENS0_17counting_iteratorIlNS0_11use_defaultESI_SI_EEEEEEEPNSB_IJflEEESM_lNS1_9__extrema9arg_max_fIflNSA_4lessIfEEEEEEJSL_SN_lSS_EEEvDpT0_,"aw",@nobits
	.sectionflags	@""
	.align	16
	.zero		1024


//--------------------- .nv.shared._ZN6thrust24THRUST_300001_SM_1000_NS8cuda_cub4core6detail13_kernel_agentINS1_8__reduce11ReduceAgentIPN4cuda3std3__45tupleIJflEEESC_SB_iNS1_9__extrema9arg_max_fIflNS9_4lessIfEEEEEEJSC_SC_iSH_EEEvDpT0_ --------------------------
	.section	.nv.shared._ZN6thrust24THRUST_300001_SM_1000_NS8cuda_cub4core6detail13_kernel_agentINS1_8__reduce11ReduceAgentIPN4cuda3std3__45tupleIJflEEESC_SB_iNS1_9__extrema9arg_max_fIflNS9_4lessIfEEEEEEJSC_SC_iSH_EEEvDpT0_,"aw",@nobits
	.sectionflags	@""
	.align	16
	.zero		1024


//--------------------- .nv.shared._ZN6thrust24THRUST_300001_SM_1000_NS8cuda_cub4core6detail13_kernel_agentINS1_8__reduce10DrainAgentIiEEJN3cub18CUB_300001_SM_10009GridQueueIjEEiEEEvDpT0_ --------------------------
	.section	.nv.shared._ZN6thrust24THRUST_300001_SM_1000_NS8cuda_cub4core6detail13_kernel_agentINS1_8__reduce10DrainAgentIiEEJN3cub18CUB_300001_SM_10009GridQueueIjEEiEEEvDpT0_,"aw",@nobits
	.sectionflags	@""
	.align	16
	.zero		1024


//--------------------- .nv.shared._ZN6thrust24THRUST_300001_SM_1000_NS8cuda_cub4core6detail13_kernel_agentINS1_8__reduce11ReduceAgentINS0_12zip_iteratorIN4cuda3std3__45tupleIJNS0_6detail15normal_iteratorINS0_10device_ptrIfEEEENS0_17counting_iteratorIlNS0_11use_defaultESI_SI_EEEEEEEPNSB_IJflEEESM_iNS1_9__extrema9arg_max_fIflNSA_4lessIfEEEEEEJSL_SN_iN3cub18CUB_300001_SM_100013GridEvenShareIiEENSV_9GridQueueIjEESS_EEEvDpT0_ --------------------------
	.section	.nv.shared._ZN6thrust24THRUST_300001_SM_1000_NS8cuda_cub4core6detail13_kernel_agentINS1_8__reduce11ReduceAgentINS0_12zip_iteratorIN4cuda3std3__45tupleIJNS0_6detail15normal_iteratorINS0_10device_ptrIfEEEENS0_17counting_iteratorIlNS0_11use_defaultESI_SI_EEEEEEEPNSB_IJflEEESM_iNS1_9__extrema9arg_max_fIflNSA_4lessIfEEEEEEJSL_SN_iN3cub18CUB_300001_SM_100013GridEvenShareIiEENSV_9GridQueueIjEESS_EEEvDpT0_,"aw",@nobits
	.sectionflags	@""
	.align	16
	.zero		1024


//--------------------- .nv.shared._ZN6thrust24THRUST_300001_SM_1000_NS8cuda_cub4core6detail13_kernel_agentINS1_8__reduce11ReduceAgentINS0_12zip_iteratorIN4cuda3std3__45tupleIJNS0_6detail15normal_iteratorINS0_10device_ptrIfEEEENS0_17counting_iteratorIlNS0_11use_defaultESI_SI_EEEEEEEPNSB_IJflEEESM_iNS1_9__extrema9arg_max_fIflNSA_4lessIfEEEEEEJSL_SN_iSS_EEEvDpT0_ --------------------------
	.section	.nv.shared._ZN6thrust24THRUST_300001_SM_1000_NS8cuda_cub4core6detail13_kernel_agentINS1_8__reduce11ReduceAgentINS0_12zip_iteratorIN4cuda3std3__45tupleIJNS0_6detail15normal_iteratorINS0_10device_ptrIfEEEENS0_17counting_iteratorIlNS0_11use_defaultESI_SI_EEEEEEEPNSB_IJflEEESM_iNS1_9__extrema9arg_max_fIflNSA_4lessIfEEEEEEJSL_SN_iSS_EEEvDpT0_,"aw",@nobits
	.sectionflags	@""
	.align	16
	.zero		1024


//--------------------- .nv.constant0._ZN6kernel10odd_solverEPfS0_PiS1_ --------------------------
	.section	.nv.constant0._ZN6kernel10odd_solverEPfS0_PiS1_,"a",@progbits
	.sectionflags	@""
	.align	4
.nv.constant0._ZN6kernel10odd_solverEPfS0_PiS1_:
	.zero		928


//--------------------- .nv.constant0._ZN6kernel11even_solverEPfS0_PiS1_ --------------------------
	.section	.nv.constant0._ZN6kernel11even_solverEPfS0_PiS1_,"a",@progbits
	.sectionflags	@""
	.align	4
.nv.constant0._ZN6kernel11even_solverEPfS0_PiS1_:
	.zero		928


//--------------------- .nv.constant0._ZN3cub18CUB_300001_SM_10006detail8for_each13static_kernelINS2_12policy_hub_t12policy_500_tEmN6thrust24THRUST_300001_SM_1000_NS8cuda_cub20__uninitialized_fill7functorINS7_10device_ptrIfEEfEEEEvT0_T1_ --------------------------
	.section	.nv.constant0._ZN3cub18CUB_300001_SM_10006detail8for_each13static_kernelINS2_12policy_hub_t12policy_500_tEmN6thrust24THRUST_300001_SM_1000_NS8cuda_cub20__uninitialized_fill7functorINS7_10device_ptrIfEEfEEEEvT0_T1_,"a",@progbits
	.sectionflags	@""
	.align	4
.nv.constant0._ZN3cub18CUB_300001_SM_10006detail8for_each13static_kernelINS2_12policy_hub_t12policy_500_tEmN6thrust24THRUST_300001_SM_1000_NS8cuda_cub20__uninitialized_fill7functorINS7_10device_ptrIfEEfEEEEvT0_T1_:
	.zero		920


//--------------------- .nv.constant0._ZN3cub18CUB_300001_SM_10006detail11EmptyKernelIvEEvv --------------------------
	.section	.nv.constant0._ZN3cub18CUB_300001_SM_10006detail11EmptyKernelIvEEvv,"a",@progbits
	.sectionflags	@""
	.align	4
.nv.constant0._ZN3cub18CUB_300001_SM_10006detail11EmptyKernelIvEEvv:
	.zero		896


//--------------------- .nv.constant0._ZN6thrust24THRUST_300001_SM_1000_NS8cuda_cub4core6detail13_kernel_agentINS1_8__reduce11ReduceAgentIPN4cuda3std3__45tupleIJflEEESC_SB_lNS1_9__extrema9arg_max_fIflNS9_4lessIfEEEEEEJSC_SC_iSH_EEEvDpT0_ --------------------------
	.section	.nv.constant0._ZN6thrust24THRUST_300001_SM_1000_NS8cuda_cub4core6detail13_kernel_agentINS1_8__reduce11ReduceAgentIPN4cuda3std3__45tupleIJflEEESC_SB_lNS1_9__extrema9arg_max_fIflNS9_4lessIfEEEEEEJSC_SC_iSH_EEEvDpT0_,"a",@progbits
	.sectionflags	@""
	.align	4
.nv.constant0._ZN6thrust24THRUST_300001_SM_1000_NS8cuda_cub4core6detail13_kernel_agentINS1_8__reduce11ReduceAgentIPN4cuda3std3__45tupleIJflEEESC_SB_lNS1_9__extrema9arg_max_fIflNS9_4lessIfEEEEEEJSC_SC_iSH_EEEvDpT0_:
	.zero		917


//--------------------- .nv.constant0._ZN6thrust24THRUST_300001_SM_1000_NS8cuda_cub4core6detail13_kernel_agentINS1_8__reduce10DrainAgentIlEEJN3cub18CUB_300001_SM_10009GridQueueIyEElEEEvDpT0_ --------------------------
	.section	.nv.constant0._ZN6thrust24THRUST_300001_SM_1000_NS8cuda_cub4core6detail13_kernel_agentINS1_8__reduce10DrainAgentIlEEJN3cub18CUB_300001_SM_10009GridQueueIyEElEEEvDpT0_,"a",@progbits
	.sectionflags	@""
	.align	4
.nv.constant0._ZN6thrust24THRUST_300001_SM_1000_NS8cuda_cub4core6detail13_kernel_agentINS1_8__reduce10DrainAgentIlEEJN3cub18CUB_300001_SM_10009GridQueueIyEElEEEvDpT0_:
	.zero		912


//--------------------- .nv.constant0._ZN6thrust24THRUST_300001_SM_1000_NS8cuda_cub4core6detail13_kernel_agentINS1_8__reduce11ReduceAgentINS0_12zip_iteratorIN4cuda3std3__45tupleIJNS0_6detail15normal_iteratorINS0_10device_ptrIfEEEENS0_17counting_iteratorIlNS0_11use_defaultESI_SI_EEEEEEEPNSB_IJflEEESM_lNS1_9__extrema9arg_max_fIflNSA_4lessIfEEEEEEJSL_SN_lN3cub18CUB_300001_SM_100013GridEvenShareIlEENSV_9GridQueueIyEESS_EEEvDpT0_ --------------------------
	.section	.nv.constant0._ZN6thrust24THRUST_300001_SM_1000_NS8cuda_cub4core6detail13_kernel_agentINS1_8__reduce11ReduceAgentINS0_12zip_iteratorIN4cuda3std3__45tupleIJNS0_6detail15normal_iteratorINS0_10device_ptrIfEEEENS0_17counting_iteratorIlNS0_11use_defaultESI_SI_EEEEEEEPNSB_IJflEEESM_lNS1_9__extrema9arg_max_fIflNSA_4lessIfEEEEEEJSL_SN_lN3cub18CUB_300001_SM_100013GridEvenShareIlEENSV_9GridQueueIyEESS_EEEvDpT0_,"a",@progbits
	.sectionflags	@""
	.align	4
.nv.constant0._ZN6thrust24THRUST_300001_SM_1000_NS8cuda_cub4core6detail13_kernel_agentINS1_8__reduce11ReduceAgentINS0_12zip_iteratorIN4cuda3std3__45tupleIJNS0_6detail15normal_iteratorINS0_10device_ptrIfEEEENS0_17counting_iteratorIlNS0_11use_defaultESI_SI_EEEEEEEPNSB_IJflEEESM_lNS1_9__extrema9arg_max_fIflNSA_4lessIfEEEEEEJSL_SN_lN3cub18CUB_300001_SM_100013GridEvenShareIlEENSV_9GridQueueIyEESS_EEEvDpT0_:
	.zero		1009


//--------------------- .nv.constant0._ZN6thrust24THRUST_300001_SM_1000_NS8cuda_cub4core6detail13_kernel_agentINS1_8__reduce11ReduceAgentINS0_12zip_iteratorIN4cuda3std3__45tupleIJNS0_6detail15normal_iteratorINS0_10device_ptrIfEEEENS0_17counting_iteratorIlNS0_11use_defaultESI_SI_EEEEEEEPNSB_IJflEEESM_lNS1_9__extrema9arg_max_fIflNSA_4lessIfEEEEEEJSL_SN_lSS_EEEvDpT0_ --------------------------
	.section	.nv.constant0._ZN6thrust24THRUST_300001_SM_1000_NS8cuda_cub4core6detail13_kernel_agentINS1_8__reduce11ReduceAgentINS0_12zip_iteratorIN4cuda3std3__45tupleIJNS0_6detail15normal_iteratorINS0_10device_ptrIfEEEENS0_17counting_iteratorIlNS0_11use_defaultESI_SI_EEEEEEEPNSB_IJflEEESM_lNS1_9__extrema9arg_max_fIflNSA_4lessIfEEEEEEJSL_SN_lSS_EEEvDpT0_,"a",@progbits
	.sectionflags	@""
	.align	4
.nv.constant0._ZN6thrust24THRUST_300001_SM_1000_NS8cuda_cub4core6detail13_kernel_agentINS1_8__reduce11ReduceAgentINS0_12zip_iteratorIN4cuda3std3__45tupleIJNS0_6detail15normal_iteratorINS0_10device_ptrIfEEEENS0_17counting_iteratorIlNS0_11use_defaultESI_SI_EEEEEEEPNSB_IJflEEESM_lNS1_9__extrema9arg_max_fIflNSA_4lessIfEEEEEEJSL_SN_lSS_EEEvDpT0_:
	.zero		929


//--------------------- .nv.constant0._ZN6thrust24THRUST_300001_SM_1000_NS8cuda_cub4core6detail13_kernel_agentINS1_8__reduce11ReduceAgentIPN4cuda3std3__45tupleIJflEEESC_SB_iNS1_9__extrema9arg_max_fIflNS9_4lessIfEEEEEEJSC_SC_iSH_EEEvDpT0_ --------------------------
	.section	.nv.constant0._ZN6thrust24THRUST_300001_SM_1000_NS8cuda_cub4core6detail13_kernel_agentINS1_8__reduce11ReduceAgentIPN4cuda3std3__45tupleIJflEEESC_SB_iNS1_9__extrema9arg_max_fIflNS9_4lessIfEEEEEEJSC_SC_iSH_EEEvDpT0_,"a",@progbits
	.sectionflags	@""
	.align	4
.nv.constant0._ZN6thrust24THRUST_300001_SM_1000_NS8cuda_cub4core6detail13_kernel_agentINS1_8__reduce11ReduceAgentIPN4cuda3std3__45tupleIJflEEESC_SB_iNS1_9__extrema9arg_max_fIflNS9_4lessIfEEEEEEJSC_SC_iSH_EEEvDpT0_:
	.zero		917


//--------------------- .nv.constant0._ZN6thrust24THRUST_300001_SM_1000_NS8cuda_cub4core6detail13_kernel_agentINS1_8__reduce10DrainAgentIiEEJN3cub18CUB_300001_SM_10009GridQueueIjEEiEEEvDpT0_ --------------------------
	.section	.nv.constant0._ZN6thrust24THRUST_300001_SM_1000_NS8cuda_cub4core6detail13_kernel_agentINS1_8__reduce10DrainAgentIiEEJN3cub18CUB_300001_SM_10009GridQueueIjEEiEEEvDpT0_,"a",@progbits
	.sectionflags	@""
	.align	4
.nv.constant0._ZN6thrust24THRUST_300001_SM_1000_NS8cuda_cub4core6detail13_kernel_agentINS1_8__reduce10DrainAgentIiEEJN3cub18CUB_300001_SM_10009GridQueueIjEEiEEEvDpT0_:
	.zero		908


//--------------------- .nv.constant0._ZN6thrust24THRUST_300001_SM_1000_NS8cuda_cub4core6detail13_kernel_agentINS1_8__reduce11ReduceAgentINS0_12zip_iteratorIN4cuda3std3__45tupleIJNS0_6detail15normal_iteratorINS0_10device_ptrIfEEEENS0_17counting_iteratorIlNS0_11use_defaultESI_SI_EEEEEEEPNSB_IJflEEESM_iNS1_9__extrema9arg_max_fIflNSA_4lessIfEEEEEEJSL_SN_iN3cub18CUB_300001_SM_100013GridEvenShareIiEENSV_9GridQueueIjEESS_EEEvDpT0_ --------------------------
	.section	.nv.constant0._ZN6thrust24THRUST_300001_SM_1000_NS8cuda_cub4core6detail13_kernel_agentINS1_8__reduce11ReduceAgentINS0_12zip_iteratorIN4cuda3std3__45tupleIJNS0_6detail15normal_iteratorINS0_10device_ptrIfEEEENS0_17counting_iteratorIlNS0_11use_defaultESI_SI_EEEEEEEPNSB_IJflEEESM_iNS1_9__extrema9arg_max_fIflNSA_4lessIfEEEEEEJSL_SN_iN3cub18CUB_300001_SM_100013GridEvenShareIiEENSV_9GridQueueIjEESS_EEEvDpT0_,"a",@progbits
	.sectionflags	@""
	.align	4
.nv.constant0._ZN6thrust24THRUST_300001_SM_1000_NS8cuda_cub4core6detail13_kernel_agentINS1_8__reduce11ReduceAgentINS0_12zip_iteratorIN4cuda3std3__45tupleIJNS0_6detail15normal_iteratorINS0_10device_ptrIfEEEENS0_17counting_iteratorIlNS0_11use_defaultESI_SI_EEEEEEEPNSB_IJflEEESM_iNS1_9__extrema9arg_max_fIflNSA_4lessIfEEEEEEJSL_SN_iN3cub18CUB_300001_SM_100013GridEvenShareIiEENSV_9GridQueueIjEESS_EEEvDpT0_:
	.zero		977


//--------------------- .nv.constant0._ZN6thrust24THRUST_300001_SM_1000_NS8cuda_cub4core6detail13_kernel_agentINS1_8__reduce11ReduceAgentINS0_12zip_iteratorIN4cuda3std3__45tupleIJNS0_6detail15normal_iteratorINS0_10device_ptrIfEEEENS0_17counting_iteratorIlNS0_11use_defaultESI_SI_EEEEEEEPNSB_IJflEEESM_iNS1_9__extrema9arg_max_fIflNSA_4lessIfEEEEEEJSL_SN_iSS_EEEvDpT0_ --------------------------
	.section	.nv.constant0._ZN6thrust24THRUST_300001_SM_1000_NS8cuda_cub4core6detail13_kernel_agentINS1_8__reduce11ReduceAgentINS0_12zip_iteratorIN4cuda3std3__45tupleIJNS0_6detail15normal_iteratorINS0_10device_ptrIfEEEENS0_17counting_iteratorIlNS0_11use_defaultESI_SI_EEEEEEEPNSB_IJflEEESM_iNS1_9__extrema9arg_max_fIflNSA_4lessIfEEEEEEJSL_SN_iSS_EEEvDpT0_,"a",@progbits
	.sectionflags	@""
	.align	4
.nv.constant0._ZN6thrust24THRUST_300001_SM_1000_NS8cuda_cub4core6detail13_kernel_agentINS1_8__reduce11ReduceAgentINS0_12zip_iteratorIN4cuda3std3__45tupleIJNS0_6detail15normal_iteratorINS0_10device_ptrIfEEEENS0_17counting_iteratorIlNS0_11use_defaultESI_SI_EEEEEEEPNSB_IJflEEESM_iNS1_9__extrema9arg_max_fIflNSA_4lessIfEEEEEEJSL_SN_iSS_EEEvDpT0_:
	.zero		925


//--------------------- SYMBOLS --------------------------

	.type		.nv.reservedSmem.offset0,@object
	.size		.nv.reservedSmem.offset0,0x4
	.type		.nv.reservedSmem.cap,@object
	.size		.nv.reservedSmem.cap,0x4
